// auto-generated by cutlass_sweep.epilogue — config: {"arch": "sm_90", "cluster_m": 1, "cluster_n": 1, "dtype": "bf16", "fusion": "lincomb", "tile_k": 64, "tile_m": 256, "tile_n": 256}
#include "cutlass/cutlass.h"
#include "cutlass/gemm/collective/collective_builder.hpp"
#include "cutlass/gemm/device/gemm_universal_adapter.h"
#include "cutlass/gemm/kernel/gemm_universal.hpp"
#include "cutlass/epilogue/collective/collective_builder.hpp"
#include "cutlass/epilogue/fusion/operations.hpp"
#include "cutlass/epilogue/thread/activation.h"

using Elem = cutlass::bfloat16_t;
using Acc  = float;
using TileShape    = cute::Shape<cute::_256, cute::_256, cute::_64>;
using ClusterShape = cute::Shape<cute::_1, cute::_1, cute::_1>;
using FusionOp     = cutlass::epilogue::fusion::LinearCombination<Elem, Acc>;

using CollectiveEpilogue = typename cutlass::epilogue::collective::CollectiveBuilder<
    cutlass::arch::Sm90, cutlass::arch::OpClassTensorOp,
    TileShape, ClusterShape,
    cutlass::epilogue::collective::EpilogueTileAuto,
    Acc, Acc,
    Elem, cutlass::layout::RowMajor, 128 / cutlass::sizeof_bits<Elem>::value,
    Elem, cutlass::layout::RowMajor, 128 / cutlass::sizeof_bits<Elem>::value,
    cutlass::epilogue::TmaWarpSpecializedCooperative,
    FusionOp
  >::CollectiveOp;

using CollectiveMainloop = typename cutlass::gemm::collective::CollectiveBuilder<
    cutlass::arch::Sm90, cutlass::arch::OpClassTensorOp,
    Elem, cutlass::layout::RowMajor, 128 / cutlass::sizeof_bits<Elem>::value,
    Elem, cutlass::layout::ColumnMajor, 128 / cutlass::sizeof_bits<Elem>::value,
    Acc,
    TileShape, ClusterShape,
    cutlass::gemm::collective::StageCountAutoCarveout<
        static_cast<int>(sizeof(typename CollectiveEpilogue::SharedStorage))>,
    cutlass::gemm::KernelTmaWarpSpecializedCooperative
  >::CollectiveOp;

using GemmKernel = cutlass::gemm::kernel::GemmUniversal<
    cute::Shape<int,int,int,int>, CollectiveMainloop, CollectiveEpilogue>;
using Gemm = cutlass::gemm::device::GemmUniversalAdapter<GemmKernel>;

auto* _anchor = &cutlass::device_kernel<GemmKernel>;


// ===== COMPILED SASS (sm_90a) =====

	.target	sm_90a

	.elftype	@"ET_EXEC"


//--------------------- .note.nv.tkinfo           --------------------------
	.section	.note.nv.tkinfo,"",@"SHT_NOTE"
	.sectionflags	@"SHF_NOTE_NV_TKINFO"
	.tkinfo
        /*0018*/ 	.word	0x00000002
        /*0030*/ 	.string	""
        /*0030*/ 	.string	"ptxas"
        /*0030*/ 	.string	"Cuda compilation tools, release 13.0, V13.0.88"
        /*0030*/ 	.string	"Build cuda_13.0.r13.0/compiler.36424714_0"
        /*0030*/ 	.string	"-arch sm_90a -m 64 "



//--------------------- .note.nv.cuinfo           --------------------------
	.section	.note.nv.cuinfo,"",@"SHT_NOTE"
	.sectionflags	@"SHF_NOTE_NV_CUINFO"
        /*0018*/ 	.short	0x0002
        /*001a*/ 	.short	0x005a
        /*001c*/ 	.short	0x0082
	.zero		2


//--------------------- .nv.info                  --------------------------
	.section	.nv.info,"",@"SHT_CUDA_INFO"
	.align	4


	//----- nvinfo : EIATTR_REGCOUNT
	.align		4
        /*0000*/ 	.byte	0x04, 0x2f
        /*0002*/ 	.short	(.L_18 - .L_17)
	.align		4
.L_17:
        /*0004*/ 	.word	index@(_ZN7cutlass13device_kernelINS_4gemm6kernel13GemmUniversalIN4cute5tupleIJiiiiEEENS1_10collective13CollectiveMmaINS1_34MainloopSm90TmaGmmaWarpSpecializedILi3ENS5_IJNS4_1CILi1EEESB_SB_EEENS1_35KernelTmaWarpSpecializedCooperativeEEENS5_IJNSA_ILi256EEESF_NSA_ILi64EEEEEENS_10bfloat16_tENS5_IJlSB_lEEESI_SJ_NS4_8TiledMMAINS4_8MMA_AtomIJNS4_4SM904GMMA28MMA_64x256x16_F32BF16BF16_SSILNSN_5MajorE0ELSP_0ELNSN_7ScaleInE1ELSQ_1EEEEEENS4_6LayoutINS5_IJNSA_ILi2EEESB_SB_EEENS5_IJSB_NSA_ILi0EEESW_EEEEENS5_IJNS4_10UnderscoreESZ_SZ_EEEEENS4_13SM90_TMA_LOADENS4_14ComposedLayoutINS4_7SwizzleILi3ELi4ELi3EEENS4_18smem_ptr_flag_bitsILi16EEENST_INS5_IJNSA_ILi8EEESG_EEENS5_IJSG_SB_EEEEEEEvNS4_8identityES12_S1C_vS1D_EENS_8epilogue10collective18CollectiveEpilogueINS1F_22Sm90TmaWarpSpecializedILi4ELi2ELi16ELb1ELb0EEEJSH_NS5_IJNSA_ILi128EEENSA_ILi32EEEEEESI_SJ_SI_SJ_NS1F_6fusion15FusionCallbacksIS1J_NS1N_17LinearCombinationISI_fSI_fLNS_15FloatRoundStyleE2EEESH_S1M_JEEES12_NS13_INS14_ILi2ELi4ELi3EEES17_NST_INS5_IJS18_S1L_EEENS5_IJS1L_SB_EEEEEEENS4_17SM75_U32x4_LDSM_NENS4_14SM90_TMA_STOREES1X_NS4_17SM90_U32x4_STSM_NENS4_9Copy_AtomIJS20_NS_6half_tEEEEvEEEvvEEEEvNT_6ParamsE)
        /*0008*/ 	.word	0x000000a8


	//----- nvinfo : EIATTR_FRAME_SIZE
	.align		4
.L_18:
        /*000c*/ 	.byte	0x04, 0x11
        /*000e*/ 	.short	(.L_20 - .L_19)
	.align		4
.L_19:
        /*0010*/ 	.word	index@(_ZN7cutlass13device_kernelINS_4gemm6kernel13GemmUniversalIN4cute5tupleIJiiiiEEENS1_10collective13CollectiveMmaINS1_34MainloopSm90TmaGmmaWarpSpecializedILi3ENS5_IJNS4_1CILi1EEESB_SB_EEENS1_35KernelTmaWarpSpecializedCooperativeEEENS5_IJNSA_ILi256EEESF_NSA_ILi64EEEEEENS_10bfloat16_tENS5_IJlSB_lEEESI_SJ_NS4_8TiledMMAINS4_8MMA_AtomIJNS4_4SM904GMMA28MMA_64x256x16_F32BF16BF16_SSILNSN_5MajorE0ELSP_0ELNSN_7ScaleInE1ELSQ_1EEEEEENS4_6LayoutINS5_IJNSA_ILi2EEESB_SB_EEENS5_IJSB_NSA_ILi0EEESW_EEEEENS5_IJNS4_10UnderscoreESZ_SZ_EEEEENS4_13SM90_TMA_LOADENS4_14ComposedLayoutINS4_7SwizzleILi3ELi4ELi3EEENS4_18smem_ptr_flag_bitsILi16EEENST_INS5_IJNSA_ILi8EEESG_EEENS5_IJSG_SB_EEEEEEEvNS4_8identityES12_S1C_vS1D_EENS_8epilogue10collective18CollectiveEpilogueINS1F_22Sm90TmaWarpSpecializedILi4ELi2ELi16ELb1ELb0EEEJSH_NS5_IJNSA_ILi128EEENSA_ILi32EEEEEESI_SJ_SI_SJ_NS1F_6fusion15FusionCallbacksIS1J_NS1N_17LinearCombinationISI_fSI_fLNS_15FloatRoundStyleE2EEESH_S1M_JEEES12_NS13_INS14_ILi2ELi4ELi3EEES17_NST_INS5_IJS18_S1L_EEENS5_IJS1L_SB_EEEEEEENS4_17SM75_U32x4_LDSM_NENS4_14SM90_TMA_STOREES1X_NS4_17SM90_U32x4_STSM_NENS4_9Copy_AtomIJS20_NS_6half_tEEEEvEEEvvEEEEvNT_6ParamsE)
        /*0014*/ 	.word	0x00000788


	//----- nvinfo : EIATTR_MIN_STACK_SIZE
	.align		4
.L_20:
        /*0018*/ 	.byte	0x04, 0x12
        /*001a*/ 	.short	(.L_22 - .L_21)
	.align		4
.L_21:
        /*001c*/ 	.word	index@(_ZN7cutlass13device_kernelINS_4gemm6kernel13GemmUniversalIN4cute5tupleIJiiiiEEENS1_10collective13CollectiveMmaINS1_34MainloopSm90TmaGmmaWarpSpecializedILi3ENS5_IJNS4_1CILi1EEESB_SB_EEENS1_35KernelTmaWarpSpecializedCooperativeEEENS5_IJNSA_ILi256EEESF_NSA_ILi64EEEEEENS_10bfloat16_tENS5_IJlSB_lEEESI_SJ_NS4_8TiledMMAINS4_8MMA_AtomIJNS4_4SM904GMMA28MMA_64x256x16_F32BF16BF16_SSILNSN_5MajorE0ELSP_0ELNSN_7ScaleInE1ELSQ_1EEEEEENS4_6LayoutINS5_IJNSA_ILi2EEESB_SB_EEENS5_IJSB_NSA_ILi0EEESW_EEEEENS5_IJNS4_10UnderscoreESZ_SZ_EEEEENS4_13SM90_TMA_LOADENS4_14ComposedLayoutINS4_7SwizzleILi3ELi4ELi3EEENS4_18smem_ptr_flag_bitsILi16EEENST_INS5_IJNSA_ILi8EEESG_EEENS5_IJSG_SB_EEEEEEEvNS4_8identityES12_S1C_vS1D_EENS_8epilogue10collective18CollectiveEpilogueINS1F_22Sm90TmaWarpSpecializedILi4ELi2ELi16ELb1ELb0EEEJSH_NS5_IJNSA_ILi128EEENSA_ILi32EEEEEESI_SJ_SI_SJ_NS1F_6fusion15FusionCallbacksIS1J_NS1N_17LinearCombinationISI_fSI_fLNS_15FloatRoundStyleE2EEESH_S1M_JEEES12_NS13_INS14_ILi2ELi4ELi3EEES17_NST_INS5_IJS18_S1L_EEENS5_IJS1L_SB_EEEEEEENS4_17SM75_U32x4_LDSM_NENS4_14SM90_TMA_STOREES1X_NS4_17SM90_U32x4_STSM_NENS4_9Copy_AtomIJS20_NS_6half_tEEEEvEEEvvEEEEvNT_6ParamsE)
        /*0020*/ 	.word	0x00000788
.L_22:


//--------------------- .nv.compat                --------------------------
	.section	.nv.compat,"",@"SHT_CUDA_COMPAT_INFO"
	.align	4
        /*0000*/ 	.byte	0x02, 0x09, 0x01, 0x00, 0x02, 0x02, 0x04, 0x00, 0x02, 0x05, 0x05, 0x00, 0x03, 0x07, 0x01, 0x01
        /*0010*/ 	.byte	0x02, 0x03, 0x01, 0x00, 0x02, 0x06, 0x01, 0x00, 0x04, 0x0b, 0x08, 0x00, 0x00, 0x00, 0x00, 0x00
        /*0020*/ 	.byte	0x00, 0x00, 0x00, 0x00


//--------------------- .nv.info._ZN7cutlass13device_kernelINS_4gemm6kernel13GemmUniversalIN4cute5tupleIJiiiiEEENS1_10collective13CollectiveMmaINS1_34MainloopSm90TmaGmmaWarpSpecializedILi3ENS5_IJNS4_1CILi1EEESB_SB_EEENS1_35KernelTmaWarpSpecializedCooperativeEEENS5_IJNSA_ILi256EEESF_NSA_ILi64EEEEEENS_10bfloat16_tENS5_IJlSB_lEEESI_SJ_NS4_8TiledMMAINS4_8MMA_AtomIJNS4_4SM904GMMA28MMA_64x256x16_F32BF16BF16_SSILNSN_5MajorE0ELSP_0ELNSN_7ScaleInE1ELSQ_1EEEEEENS4_6LayoutINS5_IJNSA_ILi2EEESB_SB_EEENS5_IJSB_NSA_ILi0EEESW_EEEEENS5_IJNS4_10UnderscoreESZ_SZ_EEEEENS4_13SM90_TMA_LOADENS4_14ComposedLayoutINS4_7SwizzleILi3ELi4ELi3EEENS4_18smem_ptr_flag_bitsILi16EEENST_INS5_IJNSA_ILi8EEESG_EEENS5_IJSG_SB_EEEEEEEvNS4_8identityES12_S1C_vS1D_EENS_8epilogue10collective18CollectiveEpilogueINS1F_22Sm90TmaWarpSpecializedILi4ELi2ELi16ELb1ELb0EEEJSH_NS5_IJNSA_ILi128EEENSA_ILi32EEEEEESI_SJ_SI_SJ_NS1F_6fusion15FusionCallbacksIS1J_NS1N_17LinearCombinationISI_fSI_fLNS_15FloatRoundStyleE2EEESH_S1M_JEEES12_NS13_INS14_ILi2ELi4ELi3EEES17_NST_INS5_IJS18_S1L_EEENS5_IJS1L_SB_EEEEEEENS4_17SM75_U32x4_LDSM_NENS4_14SM90_TMA_STOREES1X_NS4_17SM90_U32x4_STSM_NENS4_9Copy_AtomIJS20_NS_6half_tEEEEvEEEvvEEEEvNT_6ParamsE --------------------------
	.section	.nv.info._ZN7cutlass13device_kernelINS_4gemm6kernel13GemmUniversalIN4cute5tupleIJiiiiEEENS1_10collective13CollectiveMmaINS1_34MainloopSm90TmaGmmaWarpSpecializedILi3ENS5_IJNS4_1CILi1EEESB_SB_EEENS1_35KernelTmaWarpSpecializedCooperativeEEENS5_IJNSA_ILi256EEESF_NSA_ILi64EEEEEENS_10bfloat16_tENS5_IJlSB_lEEESI_SJ_NS4_8TiledMMAINS4_8MMA_AtomIJNS4_4SM904GMMA28MMA_64x256x16_F32BF16BF16_SSILNSN_5MajorE0ELSP_0ELNSN_7ScaleInE1ELSQ_1EEEEEENS4_6LayoutINS5_IJNSA_ILi2EEESB_SB_EEENS5_IJSB_NSA_ILi0EEESW_EEEEENS5_IJNS4_10UnderscoreESZ_SZ_EEEEENS4_13SM90_TMA_LOADENS4_14ComposedLayoutINS4_7SwizzleILi3ELi4ELi3EEENS4_18smem_ptr_flag_bitsILi16EEENST_INS5_IJNSA_ILi8EEESG_EEENS5_IJSG_SB_EEEEEEEvNS4_8identityES12_S1C_vS1D_EENS_8epilogue10collective18CollectiveEpilogueINS1F_22Sm90TmaWarpSpecializedILi4ELi2ELi16ELb1ELb0EEEJSH_NS5_IJNSA_ILi128EEENSA_ILi32EEEEEESI_SJ_SI_SJ_NS1F_6fusion15FusionCallbacksIS1J_NS1N_17LinearCombinationISI_fSI_fLNS_15FloatRoundStyleE2EEESH_S1M_JEEES12_NS13_INS14_ILi2ELi4ELi3EEES17_NST_INS5_IJS18_S1L_EEENS5_IJS1L_SB_EEEEEEENS4_17SM75_U32x4_LDSM_NENS4_14SM90_TMA_STOREES1X_NS4_17SM90_U32x4_STSM_NENS4_9Copy_AtomIJS20_NS_6half_tEEEEvEEEvvEEEEvNT_6ParamsE,"",@"SHT_CUDA_INFO"
	.sectionflags	@""
	.align	4


	//----- nvinfo : EIATTR_CUDA_API_VERSION
	.align		4
        /*0000*/ 	.byte	0x04, 0x37
        /*0002*/ 	.short	(.L_24 - .L_23)
.L_23:
        /*0004*/ 	.word	0x00000082


	//----- nvinfo : EIATTR_KPARAM_INFO
	.align		4
.L_24:
        /*0008*/ 	.byte	0x04, 0x17
        /*000a*/ 	.short	(.L_26 - .L_25)
.L_25:
        /*000c*/ 	.word	0x00000000
        /*0010*/ 	.short	0x0000
        /*0012*/ 	.short	0x0070
        /*0014*/ 	.byte	0x00, 0xf0, 0x01, 0x1c


	//----- nvinfo : EIATTR_SPARSE_MMA_MASK
	.align		4
.L_26:
        /*0018*/ 	.byte	0x03, 0x50
        /*001a*/ 	.short	0x0000


	//----- nvinfo : EIATTR_MAXREG_COUNT
	.align		4
        /*001c*/ 	.byte	0x03, 0x1b
        /*001e*/ 	.short	0x00a8


	//----- nvinfo : EIATTR_NUM_BARRIERS
	.align		4
        /*0020*/ 	.byte	0x02, 0x4c
        /*0022*/ 	.byte	0x02
	.zero		1


	//----- nvinfo : EIATTR_EXTERNS
	.align		4
        /*0024*/ 	.byte	0x04, 0x0f
        /*0026*/ 	.short	(.L_28 - .L_27)


	//   ....[0]....
	.align		4
.L_27:
        /*0028*/ 	.word	index@(__assertfail)


	//----- nvinfo : EIATTR_ANNOTATIONS
	.align		4
.L_28:
        /*002c*/ 	.byte	0x04, 0x55
        /*002e*/ 	.short	(.L_30 - .L_29)


	//   ....[0]....
.L_29:
        /*0030*/ 	.word	0x00000001
        /*0034*/ 	.byte	0x40, 0x0a, 0x00, 0x00, 0x01, 0x00, 0x00, 0x00, 0x80, 0x0a, 0x00, 0x00, 0x01, 0x00, 0x00, 0x00
        /* <DEDUP_REMOVED lines=661> */
        /*2994*/ 	.byte	0xe0, 0x53, 0x01, 0x00, 0x01, 0x00, 0x00, 0x00, 0x00, 0x54, 0x01, 0x00


	//----- nvinfo : EIATTR_MERCURY_ISA_VERSION
	.align		4
.L_30:
        /*29a0*/ 	.byte	0x03, 0x5f
        /*29a2*/ 	.short	0x0101


	//----- nvinfo : EIATTR_INT_WARP_WIDE_INSTR_OFFSETS
	.align		4
        /*29a4*/ 	.byte	0x04, 0x31
        /*29a6*/ 	.short	(.L_32 - .L_31)


	//   ....[0]....
.L_31:
        /*29a8*/ 	.word	0x00000930


	//   ....[1]....
        /*29ac*/ 	.word	0x00000950


	//   ....[2]....
        /*29b0*/ 	.word	0x00000960


	//----- nvinfo : EIATTR_COOP_GROUP_MASK_REGIDS
	.align		4
.L_32:
        /*29b4*/ 	.byte	0x04, 0x29
        /*29b6*/ 	.short	(.L_34 - .L_33)


	//   ....[0]....
.L_33:
        /*29b8*/ 	.word	0xffffffff


	//   ....[1]....
        /*29bc*/ 	.word	0xffffffff


	//   ....[2]....
        /*29c0*/ 	.word	0xffffffff


	//   ....[3]....
        /*29c4*/ 	.word	0xffffffff


	//   ....[4]....
        /*29c8*/ 	.word	0xffffffff


	//   ....[5]....
        /*29cc*/ 	.word	0xffffffff


	//----- nvinfo : EIATTR_COOP_GROUP_INSTR_OFFSETS
	.align		4
.L_34:
        /*29d0*/ 	.byte	0x04, 0x28
        /*29d2*/ 	.short	(.L_36 - .L_35)


	//   ....[0]....
.L_35:
        /*29d4*/ 	.word	0x00000070


	//   ....[1]....
        /*29d8*/ 	.word	0x000000a0


	//   ....[2]....
        /*29dc*/ 	.word	0x00000460


	//   ....[3]....
        /*29e0*/ 	.word	0x00000630


	//   ....[4]....
        /*29e4*/ 	.word	0x00000820


	//   ....[5]....
        /*29e8*/ 	.word	0x00001580


	//----- nvinfo : EIATTR_REG_RECONFIG
	.align		4
.L_36:
        /*29ec*/ 	.byte	0x01, 0x54
	.zero		2


	//----- nvinfo : EIATTR_SYSCALL_OFFSETS
	.align		4
        /*29f0*/ 	.byte	0x04, 0x46
        /*29f2*/ 	.short	(.L_38 - .L_37)


	//   ....[0]....
.L_37:
        /*29f4*/ 	.word	0x00001730


	//   ....[1]....
        /*29f8*/ 	.word	0x000093f0


	//   ....[2]....
        /*29fc*/ 	.word	0x000094e0


	//----- nvinfo : EIATTR_MBARRIER_INSTR_OFFSETS
	.align		4
.L_38:
        /*2a00*/ 	.byte	0x04, 0x39
        /*2a02*/ 	.short	(.L_40 - .L_39)


	//   ....[0]....
.L_39:
        /*2a04*/ 	.word	0x000005c0
        /*2a08*/ 	.word	0x000000ff
        /*2a0c*/ 	.word	0x00000000
        /*2a10*/ 	.short	0x0100
        /*2a12*/ 	.byte	0x08
	.zero		1


	//   ....[1]....
        /*2a14*/ 	.word	0x000005d0
        /*2a18*/ 	.word	0x000000ff
        /*2a1c*/ 	.word	0x00000018
        /*2a20*/ 	.short	0x0100
        /*2a22*/ 	.byte	0x08
	.zero		1


	//   ....[2]....
        /*2a24*/ 	.word	0x000005e0
        /*2a28*/ 	.word	0x000000ff
        /*2a2c*/ 	.word	0x00000008
        /*2a30*/ 	.short	0x0100
        /*2a32*/ 	.byte	0x08
	.zero		1


	//   ....[3]....
        /*2a34*/ 	.word	0x000005f0
        /*2a38*/ 	.word	0x000000ff
        /*2a3c*/ 	.word	0x00000020
        /*2a40*/ 	.short	0x0100
        /*2a42*/ 	.byte	0x08
	.zero		1


	//   ....[4]....
        /*2a44*/ 	.word	0x00000600
        /*2a48*/ 	.word	0x000000ff
        /*2a4c*/ 	.word	0x00000010
        /*2a50*/ 	.short	0x0100
        /*2a52*/ 	.byte	0x08
	.zero		1


	//   ....[5]....
        /*2a54*/ 	.word	0x00000610
        /*2a58*/ 	.word	0x000000ff
        /*2a5c*/ 	.word	0x00000028
        /*2a60*/ 	.short	0x0100
        /*2a62*/ 	.byte	0x08
	.zero		1


	//   ....[6]....
        /*2a64*/ 	.word	0x00000750
        /*2a68*/ 	.word	0x000000ff
        /*2a6c*/ 	.word	0x00000030
        /*2a70*/ 	.short	0x0100
        /*2a72*/ 	.byte	0x08
	.zero		1


	//   ....[7]....
        /*2a74*/ 	.word	0x00000760
        /*2a78*/ 	.word	0x000000ff
        /*2a7c*/ 	.word	0x00000050
        /*2a80*/ 	.short	0x0100
        /*2a82*/ 	.byte	0x08
	.zero		1


	//   ....[8]....
        /*2a84*/ 	.word	0x00000770
        /*2a88*/ 	.word	0x000000ff
        /*2a8c*/ 	.word	0x00000038
        /*2a90*/ 	.short	0x0100
        /*2a92*/ 	.byte	0x08
	.zero		1


	//   ....[9]....
        /*2a94*/ 	.word	0x00000780
        /*2a98*/ 	.word	0x000000ff
        /*2a9c*/ 	.word	0x00000058
        /*2aa0*/ 	.short	0x0100
        /*2aa2*/ 	.byte	0x08
	.zero		1


	//   ....[10]....
        /*2aa4*/ 	.word	0x00000790
        /*2aa8*/ 	.word	0x000000ff
        /*2aac*/ 	.word	0x00000040
        /*2ab0*/ 	.short	0x0100
        /*2ab2*/ 	.byte	0x08
	.zero		1


	//   ....[11]....
        /*2ab4*/ 	.word	0x000007a0
        /*2ab8*/ 	.word	0x000000ff
        /*2abc*/ 	.word	0x00000060
        /*2ac0*/ 	.short	0x0100
        /*2ac2*/ 	.byte	0x08
	.zero		1


	//   ....[12]....
        /*2ac4*/ 	.word	0x000007b0
        /*2ac8*/ 	.word	0x000000ff
        /*2acc*/ 	.word	0x00000048
        /*2ad0*/ 	.short	0x0100
        /*2ad2*/ 	.byte	0x08
	.zero		1


	//   ....[13]....
        /*2ad4*/ 	.word	0x000007c0
        /*2ad8*/ 	.word	0x000000ff
        /*2adc*/ 	.word	0x00000068
        /*2ae0*/ 	.short	0x0100
        /*2ae2*/ 	.byte	0x08
	.zero		1


	//   ....[14]....
        /*2ae4*/ 	.word	0x00000ab0
        /*2ae8*/ 	.word	0x000000ff
        /*2aec*/ 	.word	0x00000070
        /*2af0*/ 	.short	0x0100
        /*2af2*/ 	.byte	0x08
	.zero		1


	//   ....[15]....
        /*2af4*/ 	.word	0x00000ac0
        /*2af8*/ 	.word	0x000000ff
        /*2afc*/ 	.word	0x00000078
        /*2b00*/ 	.short	0x0100
        /*2b02*/ 	.byte	0x08
	.zero		1


	//   ....[16]....
        /*2b04*/ 	.word	0x000017d0
        /*2b08*/ 	.word	0x00000003
        /*2b0c*/ 	.word	0x00000000
        /*2b10*/ 	.short	0x010a
        /*2b12*/ 	.byte	0x3f
	.zero		1


	//   ....[17]....
        /*2b14*/ 	.word	0x00001810
        /*2b18*/ 	.word	0x00000003
        /*2b1c*/ 	.word	0x00000000
        /*2b20*/ 	.short	0x010a
        /*2b22*/ 	.byte	0x3f
	.zero		1


	//   ....[18]....
        /*2b24*/ 	.word	0x00004e60
        /*2b28*/ 	.word	0x000000ff
        /*2b2c*/ 	.word	0x00000000
        /*2b30*/ 	.short	0x010a
        /*2b32*/ 	.byte	0x04
	.zero		1


	//   ....[19]....
        /*2b34*/ 	.word	0x00004ea0
        /*2b38*/ 	.word	0x000000ff
        /*2b3c*/ 	.word	0x00000000
        /*2b40*/ 	.short	0x010a
        /*2b42*/ 	.byte	0x04
	.zero		1


	//   ....[20]....
        /*2b44*/ 	.word	0x00008fd0
        /*2b48*/ 	.word	0x000000ff
        /*2b4c*/ 	.word	0x00000000
        /*2b50*/ 	.short	0x0101
        /*2b52*/ 	.byte	0x04
	.zero		1


	//   ....[21]....
        /*2b54*/ 	.word	0x000091d0
        /*2b58*/ 	.word	0x000000ff
        /*2b5c*/ 	.word	0x00000000
        /*2b60*/ 	.short	0x0101
        /*2b62*/ 	.byte	0x06
	.zero		1


	//   ....[22]....
        /*2b64*/ 	.word	0x000099d0
        /*2b68*/ 	.word	0x000000ff
        /*2b6c*/ 	.word	0x00000030
        /*2b70*/ 	.short	0x010a
        /*2b72*/ 	.byte	0x32
	.zero		1


	//   ....[23]....
        /*2b74*/ 	.word	0x0000a2f0
        /*2b78*/ 	.word	0x000000ff
        /*2b7c*/ 	.word	0x00000000
        /*2b80*/ 	.short	0x0101
        /*2b82*/ 	.byte	0x04
	.zero		1


	//   ....[24]....
        /*2b84*/ 	.word	0x0000a3d0
        /*2b88*/ 	.word	0x0000000b
        /*2b8c*/ 	.word	0x00000030
        /*2b90*/ 	.short	0x010a
        /*2b92*/ 	.byte	0x3f
	.zero		1


	//   ....[25]....
        /*2b94*/ 	.word	0x0000aa20
        /*2b98*/ 	.word	0x000000ff
        /*2b9c*/ 	.word	0x00000000
        /*2ba0*/ 	.short	0x0101
        /*2ba2*/ 	.byte	0x04
	.zero		1


	//   ....[26]....
        /*2ba4*/ 	.word	0x0000ab10
        /*2ba8*/ 	.word	0x0000000b
        /*2bac*/ 	.word	0x00000030
        /*2bb0*/ 	.short	0x010a
        /*2bb2*/ 	.byte	0x3f
	.zero		1


	//   ....[27]....
        /*2bb4*/ 	.word	0x0000b290
        /*2bb8*/ 	.word	0x000000ff
        /*2bbc*/ 	.word	0x00000000
        /*2bc0*/ 	.short	0x0101
        /*2bc2*/ 	.byte	0x04
	.zero		1


	//   ....[28]....
        /*2bc4*/ 	.word	0x0000b370
        /*2bc8*/ 	.word	0x00000018
        /*2bcc*/ 	.word	0x00000030
        /*2bd0*/ 	.short	0x010a
        /*2bd2*/ 	.byte	0x3f
	.zero		1


	//   ....[29]....
        /*2bd4*/ 	.word	0x0000ba00
        /*2bd8*/ 	.word	0x000000ff
        /*2bdc*/ 	.word	0x00000000
        /*2be0*/ 	.short	0x0101
        /*2be2*/ 	.byte	0x04
	.zero		1


	//   ....[30]....
        /*2be4*/ 	.word	0x0000baf0
        /*2be8*/ 	.word	0x00000019
        /*2bec*/ 	.word	0x00000030
        /*2bf0*/ 	.short	0x010a
        /*2bf2*/ 	.byte	0x3f
	.zero		1


	//   ....[31]....
        /*2bf4*/ 	.word	0x0000c250
        /*2bf8*/ 	.word	0x000000ff
        /*2bfc*/ 	.word	0x00000000
        /*2c00*/ 	.short	0x0101
        /*2c02*/ 	.byte	0x04
	.zero		1


	//   ....[32]....
        /*2c04*/ 	.word	0x0000c340
        /*2c08*/ 	.word	0x0000001a
        /*2c0c*/ 	.word	0x00000030
        /*2c10*/ 	.short	0x010a
        /*2c12*/ 	.byte	0x3f
	.zero		1


	//   ....[33]....
        /*2c14*/ 	.word	0x0000c9a0
        /*2c18*/ 	.word	0x000000ff
        /*2c1c*/ 	.word	0x00000000
        /*2c20*/ 	.short	0x0101
        /*2c22*/ 	.byte	0x04
	.zero		1


	//   ....[34]....
        /*2c24*/ 	.word	0x0000ca90
        /*2c28*/ 	.word	0x00000018
        /*2c2c*/ 	.word	0x00000030
        /*2c30*/ 	.short	0x010a
        /*2c32*/ 	.byte	0x3f
	.zero		1


	//   ....[35]....
        /*2c34*/ 	.word	0x0000d1f0
        /*2c38*/ 	.word	0x000000ff
        /*2c3c*/ 	.word	0x00000000
        /*2c40*/ 	.short	0x0101
        /*2c42*/ 	.byte	0x04
	.zero		1


	//   ....[36]....
        /*2c44*/ 	.word	0x0000d2e0
        /*2c48*/ 	.word	0x00000018
        /*2c4c*/ 	.word	0x00000030
        /*2c50*/ 	.short	0x010a
        /*2c52*/ 	.byte	0x3f
	.zero		1


	//   ....[37]....
        /*2c54*/ 	.word	0x0000d940
        /*2c58*/ 	.word	0x000000ff
        /*2c5c*/ 	.word	0x00000000
        /*2c60*/ 	.short	0x0101
        /*2c62*/ 	.byte	0x04
	.zero		1


	//   ....[38]....
        /*2c64*/ 	.word	0x0000da30
        /*2c68*/ 	.word	0x00000018
        /*2c6c*/ 	.word	0x00000030
        /*2c70*/ 	.short	0x010a
        /*2c72*/ 	.byte	0x3f
	.zero		1


	//   ....[39]....
        /*2c74*/ 	.word	0x0000e190
        /*2c78*/ 	.word	0x000000ff
        /*2c7c*/ 	.word	0x00000000
        /*2c80*/ 	.short	0x0101
        /*2c82*/ 	.byte	0x04
	.zero		1


	//   ....[40]....
        /*2c84*/ 	.word	0x0000e280
        /*2c88*/ 	.word	0x00000018
        /*2c8c*/ 	.word	0x00000030
        /*2c90*/ 	.short	0x010a
        /*2c92*/ 	.byte	0x3f
	.zero		1


	//   ....[41]....
        /*2c94*/ 	.word	0x0000e8e0
        /*2c98*/ 	.word	0x000000ff
        /*2c9c*/ 	.word	0x00000000
        /*2ca0*/ 	.short	0x0101
        /*2ca2*/ 	.byte	0x04
	.zero		1


	//   ....[42]....
        /*2ca4*/ 	.word	0x0000e9d0
        /*2ca8*/ 	.word	0x00000018
        /*2cac*/ 	.word	0x00000030
        /*2cb0*/ 	.short	0x010a
        /*2cb2*/ 	.byte	0x3f
	.zero		1


	//   ....[43]....
        /*2cb4*/ 	.word	0x0000f130
        /*2cb8*/ 	.word	0x000000ff
        /*2cbc*/ 	.word	0x00000000
        /*2cc0*/ 	.short	0x0101
        /*2cc2*/ 	.byte	0x04
	.zero		1


	//   ....[44]....
        /*2cc4*/ 	.word	0x0000f220
        /*2cc8*/ 	.word	0x00000018
        /*2ccc*/ 	.word	0x00000030
        /*2cd0*/ 	.short	0x010a
        /*2cd2*/ 	.byte	0x3f
	.zero		1


	//   ....[45]....
        /*2cd4*/ 	.word	0x0000f880
        /*2cd8*/ 	.word	0x000000ff
        /*2cdc*/ 	.word	0x00000000
        /*2ce0*/ 	.short	0x0101
        /*2ce2*/ 	.byte	0x04
	.zero		1


	//   ....[46]....
        /*2ce4*/ 	.word	0x0000f970
        /*2ce8*/ 	.word	0x00000018
        /*2cec*/ 	.word	0x00000030
        /*2cf0*/ 	.short	0x010a
        /*2cf2*/ 	.byte	0x3f
	.zero		1


	//   ....[47]....
        /*2cf4*/ 	.word	0x000100d0
        /*2cf8*/ 	.word	0x000000ff
        /*2cfc*/ 	.word	0x00000000
        /*2d00*/ 	.short	0x0101
        /*2d02*/ 	.byte	0x04
	.zero		1


	//   ....[48]....
        /*2d04*/ 	.word	0x000101c0
        /*2d08*/ 	.word	0x00000018
        /*2d0c*/ 	.word	0x00000030
        /*2d10*/ 	.short	0x010a
        /*2d12*/ 	.byte	0x3f
	.zero		1


	//   ....[49]....
        /*2d14*/ 	.word	0x00010820
        /*2d18*/ 	.word	0x000000ff
        /*2d1c*/ 	.word	0x00000000
        /*2d20*/ 	.short	0x0101
        /*2d22*/ 	.byte	0x04
	.zero		1


	//   ....[50]....
        /*2d24*/ 	.word	0x00010910
        /*2d28*/ 	.word	0x00000018
        /*2d2c*/ 	.word	0x00000030
        /*2d30*/ 	.short	0x010a
        /*2d32*/ 	.byte	0x3f
	.zero		1


	//   ....[51]....
        /*2d34*/ 	.word	0x00011070
        /*2d38*/ 	.word	0x000000ff
        /*2d3c*/ 	.word	0x00000000
        /*2d40*/ 	.short	0x0101
        /*2d42*/ 	.byte	0x04
	.zero		1


	//   ....[52]....
        /*2d44*/ 	.word	0x00011150
        /*2d48*/ 	.word	0x00000018
        /*2d4c*/ 	.word	0x00000030
        /*2d50*/ 	.short	0x010a
        /*2d52*/ 	.byte	0x3f
	.zero		1


	//   ....[53]....
        /*2d54*/ 	.word	0x00011770
        /*2d58*/ 	.word	0x000000ff
        /*2d5c*/ 	.word	0x00000000
        /*2d60*/ 	.short	0x0101
        /*2d62*/ 	.byte	0x04
	.zero		1


	//   ....[54]....
        /*2d64*/ 	.word	0x00012120
        /*2d68*/ 	.word	0x000000ff
        /*2d6c*/ 	.word	0x00000000
        /*2d70*/ 	.short	0x0101
        /*2d72*/ 	.byte	0x04
	.zero		1


	//   ....[55]....
        /*2d74*/ 	.word	0x000128b0
        /*2d78*/ 	.word	0x000000ff
        /*2d7c*/ 	.word	0x00000078
        /*2d80*/ 	.short	0x010a
        /*2d82*/ 	.byte	0x04
	.zero		1


	//   ....[56]....
        /*2d84*/ 	.word	0x00012cb0
        /*2d88*/ 	.word	0x000000ff
        /*2d8c*/ 	.word	0x00000050
        /*2d90*/ 	.short	0x010a
        /*2d92*/ 	.byte	0x0d
	.zero		1


	//   ....[57]....
        /*2d94*/ 	.word	0x00012da0
        /*2d98*/ 	.word	0x000000ff
        /*2d9c*/ 	.word	0x00000030
        /*2da0*/ 	.short	0x010b
        /*2da2*/ 	.byte	0x0d
	.zero		1


	//   ....[58]....
        /*2da4*/ 	.word	0x00012e00
        /*2da8*/ 	.word	0x000000ff
        /*2dac*/ 	.word	0x00000000
        /*2db0*/ 	.short	0x0101
        /*2db2*/ 	.byte	0x1f
	.zero		1


	//   ....[59]....
        /*2db4*/ 	.word	0x00012e30
        /*2db8*/ 	.word	0x000000ff
        /*2dbc*/ 	.word	0x00000058
        /*2dc0*/ 	.short	0x010a
        /*2dc2*/ 	.byte	0x0d
	.zero		1


	//   ....[60]....
        /*2dc4*/ 	.word	0x00012f40
        /*2dc8*/ 	.word	0x000000ff
        /*2dcc*/ 	.word	0x00000038
        /*2dd0*/ 	.short	0x010b
        /*2dd2*/ 	.byte	0x0d
	.zero		1


	//   ....[61]....
        /*2dd4*/ 	.word	0x00012fb0
        /*2dd8*/ 	.word	0x000000ff
        /*2ddc*/ 	.word	0x00000000
        /*2de0*/ 	.short	0x0101
        /*2de2*/ 	.byte	0x1e
	.zero		1


	//   ....[62]....
        /*2de4*/ 	.word	0x00012fe0
        /*2de8*/ 	.word	0x000000ff
        /*2dec*/ 	.word	0x00000060
        /*2df0*/ 	.short	0x010a
        /*2df2*/ 	.byte	0x0d
	.zero		1


	//   ....[63]....
        /*2df4*/ 	.word	0x000130e0
        /*2df8*/ 	.word	0x000000ff
        /*2dfc*/ 	.word	0x00000040
        /*2e00*/ 	.short	0x010b
        /*2e02*/ 	.byte	0x0d
	.zero		1


	//   ....[64]....
        /*2e04*/ 	.word	0x00013140
        /*2e08*/ 	.word	0x000000ff
        /*2e0c*/ 	.word	0x00000000
        /*2e10*/ 	.short	0x0101
        /*2e12*/ 	.byte	0x17
	.zero		1


	//   ....[65]....
        /*2e14*/ 	.word	0x00013170
        /*2e18*/ 	.word	0x000000ff
        /*2e1c*/ 	.word	0x00000068
        /*2e20*/ 	.short	0x010a
        /*2e22*/ 	.byte	0x0d
	.zero		1


	//   ....[66]....
        /*2e24*/ 	.word	0x00013270
        /*2e28*/ 	.word	0x000000ff
        /*2e2c*/ 	.word	0x00000048
        /*2e30*/ 	.short	0x010b
        /*2e32*/ 	.byte	0x0d
	.zero		1


	//   ....[67]....
        /*2e34*/ 	.word	0x000132e0
        /*2e38*/ 	.word	0x000000ff
        /*2e3c*/ 	.word	0x00000000
        /*2e40*/ 	.short	0x0101
        /*2e42*/ 	.byte	0x1d
	.zero		1


	//   ....[68]....
        /*2e44*/ 	.word	0x00013320
        /*2e48*/ 	.word	0x000000ff
        /*2e4c*/ 	.word	0x00000050
        /*2e50*/ 	.short	0x010a
        /*2e52*/ 	.byte	0x0d
	.zero		1


	//   ....[69]....
        /*2e54*/ 	.word	0x00013410
        /*2e58*/ 	.word	0x000000ff
        /*2e5c*/ 	.word	0x00000030
        /*2e60*/ 	.short	0x010b
        /*2e62*/ 	.byte	0x0d
	.zero		1


	//   ....[70]....
        /*2e64*/ 	.word	0x00013450
        /*2e68*/ 	.word	0x000000ff
        /*2e6c*/ 	.word	0x00000000
        /*2e70*/ 	.short	0x0101
        /*2e72*/ 	.byte	0x1f
	.zero		1


	//   ....[71]....
        /*2e74*/ 	.word	0x00013480
        /*2e78*/ 	.word	0x000000ff
        /*2e7c*/ 	.word	0x00000058
        /*2e80*/ 	.short	0x010a
        /*2e82*/ 	.byte	0x0d
	.zero		1


	//   ....[72]....
        /*2e84*/ 	.word	0x00013580
        /*2e88*/ 	.word	0x000000ff
        /*2e8c*/ 	.word	0x00000038
        /*2e90*/ 	.short	0x010b
        /*2e92*/ 	.byte	0x0d
	.zero		1


	//   ....[73]....
        /*2e94*/ 	.word	0x000135c0
        /*2e98*/ 	.word	0x000000ff
        /*2e9c*/ 	.word	0x00000000
        /*2ea0*/ 	.short	0x0101
        /*2ea2*/ 	.byte	0x1e
	.zero		1


	//   ....[74]....
        /*2ea4*/ 	.word	0x00013600
        /*2ea8*/ 	.word	0x000000ff
        /*2eac*/ 	.word	0x00000060
        /*2eb0*/ 	.short	0x010a
        /*2eb2*/ 	.byte	0x0d
	.zero		1


	//   ....[75]....
        /*2eb4*/ 	.word	0x000136f0
        /*2eb8*/ 	.word	0x000000ff
        /*2ebc*/ 	.word	0x00000040
        /*2ec0*/ 	.short	0x010b
        /*2ec2*/ 	.byte	0x0d
	.zero		1


	//   ....[76]....
        /*2ec4*/ 	.word	0x00013730
        /*2ec8*/ 	.word	0x000000ff
        /*2ecc*/ 	.word	0x00000000
        /*2ed0*/ 	.short	0x0101
        /*2ed2*/ 	.byte	0x17
	.zero		1


	//   ....[77]....
        /*2ed4*/ 	.word	0x00013760
        /*2ed8*/ 	.word	0x000000ff
        /*2edc*/ 	.word	0x00000068
        /*2ee0*/ 	.short	0x010a
        /*2ee2*/ 	.byte	0x0d
	.zero		1


	//   ....[78]....
        /*2ee4*/ 	.word	0x00013860
        /*2ee8*/ 	.word	0x000000ff
        /*2eec*/ 	.word	0x00000048
        /*2ef0*/ 	.short	0x010b
        /*2ef2*/ 	.byte	0x0d
	.zero		1


	//   ....[79]....
        /*2ef4*/ 	.word	0x000138a0
        /*2ef8*/ 	.word	0x000000ff
        /*2efc*/ 	.word	0x00000000
        /*2f00*/ 	.short	0x0101
        /*2f02*/ 	.byte	0x1d
	.zero		1


	//   ....[80]....
        /*2f04*/ 	.word	0x000138e0
        /*2f08*/ 	.word	0x000000ff
        /*2f0c*/ 	.word	0x00000050
        /*2f10*/ 	.short	0x010a
        /*2f12*/ 	.byte	0x0d
	.zero		1


	//   ....[81]....
        /*2f14*/ 	.word	0x000139e0
        /*2f18*/ 	.word	0x000000ff
        /*2f1c*/ 	.word	0x00000030
        /*2f20*/ 	.short	0x010b
        /*2f22*/ 	.byte	0x0d
	.zero		1


	//   ....[82]....
        /*2f24*/ 	.word	0x00013a20
        /*2f28*/ 	.word	0x000000ff
        /*2f2c*/ 	.word	0x00000000
        /*2f30*/ 	.short	0x0101
        /*2f32*/ 	.byte	0x1f
	.zero		1


	//   ....[83]....
        /*2f34*/ 	.word	0x00013a50
        /*2f38*/ 	.word	0x000000ff
        /*2f3c*/ 	.word	0x00000058
        /*2f40*/ 	.short	0x010a
        /*2f42*/ 	.byte	0x0d
	.zero		1


	//   ....[84]....
        /*2f44*/ 	.word	0x00013b50
        /*2f48*/ 	.word	0x000000ff
        /*2f4c*/ 	.word	0x00000038
        /*2f50*/ 	.short	0x010b
        /*2f52*/ 	.byte	0x0d
	.zero		1


	//   ....[85]....
        /*2f54*/ 	.word	0x00013b90
        /*2f58*/ 	.word	0x000000ff
        /*2f5c*/ 	.word	0x00000000
        /*2f60*/ 	.short	0x0101
        /*2f62*/ 	.byte	0x1e
	.zero		1


	//   ....[86]....
        /*2f64*/ 	.word	0x00013bd0
        /*2f68*/ 	.word	0x000000ff
        /*2f6c*/ 	.word	0x00000060
        /*2f70*/ 	.short	0x010a
        /*2f72*/ 	.byte	0x0d
	.zero		1


	//   ....[87]....
        /*2f74*/ 	.word	0x00013cd0
        /*2f78*/ 	.word	0x000000ff
        /*2f7c*/ 	.word	0x00000040
        /*2f80*/ 	.short	0x010b
        /*2f82*/ 	.byte	0x0d
	.zero		1


	//   ....[88]....
        /*2f84*/ 	.word	0x00013d10
        /*2f88*/ 	.word	0x000000ff
        /*2f8c*/ 	.word	0x00000000
        /*2f90*/ 	.short	0x0101
        /*2f92*/ 	.byte	0x17
	.zero		1


	//   ....[89]....
        /*2f94*/ 	.word	0x00013d40
        /*2f98*/ 	.word	0x000000ff
        /*2f9c*/ 	.word	0x00000068
        /*2fa0*/ 	.short	0x010a
        /*2fa2*/ 	.byte	0x0d
	.zero		1


	//   ....[90]....
        /*2fa4*/ 	.word	0x00013e40
        /*2fa8*/ 	.word	0x000000ff
        /*2fac*/ 	.word	0x00000048
        /*2fb0*/ 	.short	0x010b
        /*2fb2*/ 	.byte	0x0d
	.zero		1


	//   ....[91]....
        /*2fb4*/ 	.word	0x00013e80
        /*2fb8*/ 	.word	0x000000ff
        /*2fbc*/ 	.word	0x00000000
        /*2fc0*/ 	.short	0x0101
        /*2fc2*/ 	.byte	0x1d
	.zero		1


	//   ....[92]....
        /*2fc4*/ 	.word	0x00013ec0
        /*2fc8*/ 	.word	0x000000ff
        /*2fcc*/ 	.word	0x00000050
        /*2fd0*/ 	.short	0x010a
        /*2fd2*/ 	.byte	0x0d
	.zero		1


	//   ....[93]....
        /*2fd4*/ 	.word	0x00013fc0
        /*2fd8*/ 	.word	0x000000ff
        /*2fdc*/ 	.word	0x00000030
        /*2fe0*/ 	.short	0x010b
        /*2fe2*/ 	.byte	0x0d
	.zero		1


	//   ....[94]....
        /*2fe4*/ 	.word	0x00014000
        /*2fe8*/ 	.word	0x000000ff
        /*2fec*/ 	.word	0x00000000
        /*2ff0*/ 	.short	0x0101
        /*2ff2*/ 	.byte	0x1f
	.zero		1


	//   ....[95]....
        /*2ff4*/ 	.word	0x00014030
        /*2ff8*/ 	.word	0x000000ff
        /*2ffc*/ 	.word	0x00000058
        /*3000*/ 	.short	0x010a
        /*3002*/ 	.byte	0x0d
	.zero		1


	//   ....[96]....
        /*3004*/ 	.word	0x00014130
        /*3008*/ 	.word	0x000000ff
        /*300c*/ 	.word	0x00000038
        /*3010*/ 	.short	0x010b
        /*3012*/ 	.byte	0x0d
	.zero		1


	//   ....[97]....
        /*3014*/ 	.word	0x00014170
        /*3018*/ 	.word	0x000000ff
        /*301c*/ 	.word	0x00000000
        /*3020*/ 	.short	0x0101
        /*3022*/ 	.byte	0x1e
	.zero		1


	//   ....[98]....
        /*3024*/ 	.word	0x000141b0
        /*3028*/ 	.word	0x000000ff
        /*302c*/ 	.word	0x00000060
        /*3030*/ 	.short	0x010a
        /*3032*/ 	.byte	0x0d
	.zero		1


	//   ....[99]....
        /*3034*/ 	.word	0x000142b0
        /*3038*/ 	.word	0x000000ff
        /*303c*/ 	.word	0x00000040
        /*3040*/ 	.short	0x010b
        /*3042*/ 	.byte	0x0d
	.zero		1


	//   ....[100]....
        /*3044*/ 	.word	0x000142f0
        /*3048*/ 	.word	0x000000ff
        /*304c*/ 	.word	0x00000000
        /*3050*/ 	.short	0x0101
        /*3052*/ 	.byte	0x17
	.zero		1


	//   ....[101]....
        /*3054*/ 	.word	0x00014320
        /*3058*/ 	.word	0x000000ff
        /*305c*/ 	.word	0x00000068
        /*3060*/ 	.short	0x010a
        /*3062*/ 	.byte	0x0d
	.zero		1


	//   ....[102]....
        /*3064*/ 	.word	0x00014420
        /*3068*/ 	.word	0x000000ff
        /*306c*/ 	.word	0x00000048
        /*3070*/ 	.short	0x010b
        /*3072*/ 	.byte	0x0d
	.zero		1


	//   ....[103]....
        /*3074*/ 	.word	0x00014470
        /*3078*/ 	.word	0x000000ff
        /*307c*/ 	.word	0x00000000
        /*3080*/ 	.short	0x0101
        /*3082*/ 	.byte	0x1d
	.zero		1


	//   ....[104]....
        /*3084*/ 	.word	0x00014b90
        /*3088*/ 	.word	0x00000000
        /*308c*/ 	.word	0x00000050
        /*3090*/ 	.short	0x010a
        /*3092*/ 	.byte	0x3f
	.zero		1


	//   ....[105]....
        /*3094*/ 	.word	0x00014bd0
        /*3098*/ 	.word	0x00000000
        /*309c*/ 	.word	0x00000058
        /*30a0*/ 	.short	0x010a
        /*30a2*/ 	.byte	0x3f
	.zero		1


	//   ....[106]....
        /*30a4*/ 	.word	0x00014c10
        /*30a8*/ 	.word	0x00000000
        /*30ac*/ 	.word	0x00000060
        /*30b0*/ 	.short	0x010a
        /*30b2*/ 	.byte	0x3f
	.zero		1


	//   ....[107]....
        /*30b4*/ 	.word	0x00014c70
        /*30b8*/ 	.word	0x00000000
        /*30bc*/ 	.word	0x00000068
        /*30c0*/ 	.short	0x010a
        /*30c2*/ 	.byte	0x3f
	.zero		1


	//   ....[108]....
        /*30c4*/ 	.word	0x00014fa0
        /*30c8*/ 	.word	0x0000000c
        /*30cc*/ 	.word	0x00000018
        /*30d0*/ 	.short	0x010a
        /*30d2*/ 	.byte	0x3f
	.zero		1


	//   ....[109]....
        /*30d4*/ 	.word	0x00015300
        /*30d8*/ 	.word	0x00000002
        /*30dc*/ 	.word	0x00000078
        /*30e0*/ 	.short	0x0101
        /*30e2*/ 	.byte	0x3f
	.zero		1


	//   ....[110]....
        /*30e4*/ 	.word	0x00015ac0
        /*30e8*/ 	.word	0x00000005
        /*30ec*/ 	.word	0x00000000
        /*30f0*/ 	.short	0x010a
        /*30f2*/ 	.byte	0x3f
	.zero		1


	//   ....[111]....
        /*30f4*/ 	.word	0x00015b50
        /*30f8*/ 	.word	0x00000007
        /*30fc*/ 	.word	0x00000000
        /*3100*/ 	.short	0x010a
        /*3102*/ 	.byte	0x3f
	.zero		1


	//   ....[112]....
        /*3104*/ 	.word	0x00015be0
        /*3108*/ 	.word	0x00000003
        /*310c*/ 	.word	0x00000000
        /*3110*/ 	.short	0x010a
        /*3112*/ 	.byte	0x3f
	.zero		1


	//   ....[113]....
        /*3114*/ 	.word	0x00015c40
        /*3118*/ 	.word	0x00000003
        /*311c*/ 	.word	0x00000000
        /*3120*/ 	.short	0x010a
        /*3122*/ 	.byte	0x3f
	.zero		1


	//   ....[114]....
        /*3124*/ 	.word	0x00015ca0
        /*3128*/ 	.word	0x00000003
        /*312c*/ 	.word	0x00000000
        /*3130*/ 	.short	0x010a
        /*3132*/ 	.byte	0x3f
	.zero		1


	//   ....[115]....
        /*3134*/ 	.word	0x00015d00
        /*3138*/ 	.word	0x00000003
        /*313c*/ 	.word	0x00000030
        /*3140*/ 	.short	0x010a
        /*3142*/ 	.byte	0x3f
	.zero		1


	//   ....[116]....
        /*3144*/ 	.word	0x00015d50
        /*3148*/ 	.word	0x0000000b
        /*314c*/ 	.word	0x00000030
        /*3150*/ 	.short	0x010a
        /*3152*/ 	.byte	0x3f
	.zero		1


	//   ....[117]....
        /*3154*/ 	.word	0x00015da0
        /*3158*/ 	.word	0x0000000b
        /*315c*/ 	.word	0x00000030
        /*3160*/ 	.short	0x010a
        /*3162*/ 	.byte	0x3f
	.zero		1


	//   ....[118]....
        /*3164*/ 	.word	0x00015df0
        /*3168*/ 	.word	0x00000018
        /*316c*/ 	.word	0x00000030
        /*3170*/ 	.short	0x010a
        /*3172*/ 	.byte	0x3f
	.zero		1


	//   ....[119]....
        /*3174*/ 	.word	0x00015e40
        /*3178*/ 	.word	0x00000019
        /*317c*/ 	.word	0x00000030
        /*3180*/ 	.short	0x010a
        /*3182*/ 	.byte	0x3f
	.zero		1


	//   ....[120]....
        /*3184*/ 	.word	0x00015e90
        /*3188*/ 	.word	0x0000001a
        /*318c*/ 	.word	0x00000030
        /*3190*/ 	.short	0x010a
        /*3192*/ 	.byte	0x3f
	.zero		1


	//   ....[121]....
        /*3194*/ 	.word	0x00015ee0
        /*3198*/ 	.word	0x00000018
        /*319c*/ 	.word	0x00000030
        /*31a0*/ 	.short	0x010a
        /*31a2*/ 	.byte	0x3f
	.zero		1


	//   ....[122]....
        /*31a4*/ 	.word	0x00015f30
        /*31a8*/ 	.word	0x00000018
        /*31ac*/ 	.word	0x00000030
        /*31b0*/ 	.short	0x010a
        /*31b2*/ 	.byte	0x3f
	.zero		1


	//   ....[123]....
        /*31b4*/ 	.word	0x00015f80
        /*31b8*/ 	.word	0x00000018
        /*31bc*/ 	.word	0x00000030
        /*31c0*/ 	.short	0x010a
        /*31c2*/ 	.byte	0x3f
	.zero		1


	//   ....[124]....
        /*31c4*/ 	.word	0x00015fd0
        /*31c8*/ 	.word	0x00000018
        /*31cc*/ 	.word	0x00000030
        /*31d0*/ 	.short	0x010a
        /*31d2*/ 	.byte	0x3f
	.zero		1


	//   ....[125]....
        /*31d4*/ 	.word	0x00016020
        /*31d8*/ 	.word	0x00000018
        /*31dc*/ 	.word	0x00000030
        /*31e0*/ 	.short	0x010a
        /*31e2*/ 	.byte	0x3f
	.zero		1


	//   ....[126]....
        /*31e4*/ 	.word	0x00016070
        /*31e8*/ 	.word	0x00000018
        /*31ec*/ 	.word	0x00000030
        /*31f0*/ 	.short	0x010a
        /*31f2*/ 	.byte	0x3f
	.zero		1


	//   ....[127]....
        /*31f4*/ 	.word	0x000160c0
        /*31f8*/ 	.word	0x00000018
        /*31fc*/ 	.word	0x00000030
        /*3200*/ 	.short	0x010a
        /*3202*/ 	.byte	0x3f
	.zero		1


	//   ....[128]....
        /*3204*/ 	.word	0x00016110
        /*3208*/ 	.word	0x00000018
        /*320c*/ 	.word	0x00000030
        /*3210*/ 	.short	0x010a
        /*3212*/ 	.byte	0x3f
	.zero		1


	//   ....[129]....
        /*3214*/ 	.word	0x00016160
        /*3218*/ 	.word	0x00000018
        /*321c*/ 	.word	0x00000030
        /*3220*/ 	.short	0x010a
        /*3222*/ 	.byte	0x3f
	.zero		1


	//   ....[130]....
        /*3224*/ 	.word	0x000161b0
        /*3228*/ 	.word	0x00000018
        /*322c*/ 	.word	0x00000030
        /*3230*/ 	.short	0x010a
        /*3232*/ 	.byte	0x3f
	.zero		1


	//   ....[131]....
        /*3234*/ 	.word	0x00016210
        /*3238*/ 	.word	0x00000007
        /*323c*/ 	.word	0x00000078
        /*3240*/ 	.short	0x010a
        /*3242*/ 	.byte	0x3f
	.zero		1


	//   ....[132]....
        /*3244*/ 	.word	0x00016270
        /*3248*/ 	.word	0x00000003
        /*324c*/ 	.word	0x00000050
        /*3250*/ 	.short	0x010a
        /*3252*/ 	.byte	0x3f
	.zero		1


	//   ....[133]....
        /*3254*/ 	.word	0x000162d0
        /*3258*/ 	.word	0x00000003
        /*325c*/ 	.word	0x00000058
        /*3260*/ 	.short	0x010a
        /*3262*/ 	.byte	0x3f
	.zero		1


	//   ....[134]....
        /*3264*/ 	.word	0x00016330
        /*3268*/ 	.word	0x00000003
        /*326c*/ 	.word	0x00000060
        /*3270*/ 	.short	0x010a
        /*3272*/ 	.byte	0x3f
	.zero		1


	//   ....[135]....
        /*3274*/ 	.word	0x00016390
        /*3278*/ 	.word	0x00000003
        /*327c*/ 	.word	0x00000068
        /*3280*/ 	.short	0x010a
        /*3282*/ 	.byte	0x3f
	.zero		1


	//   ....[136]....
        /*3284*/ 	.word	0x000163f0
        /*3288*/ 	.word	0x00000003
        /*328c*/ 	.word	0x00000050
        /*3290*/ 	.short	0x010a
        /*3292*/ 	.byte	0x3f
	.zero		1


	//   ....[137]....
        /*3294*/ 	.word	0x00016450
        /*3298*/ 	.word	0x00000003
        /*329c*/ 	.word	0x00000058
        /*32a0*/ 	.short	0x010a
        /*32a2*/ 	.byte	0x3f
	.zero		1


	//   ....[138]....
        /*32a4*/ 	.word	0x000164b0
        /*32a8*/ 	.word	0x00000003
        /*32ac*/ 	.word	0x00000060
        /*32b0*/ 	.short	0x010a
        /*32b2*/ 	.byte	0x3f
	.zero		1


	//   ....[139]....
        /*32b4*/ 	.word	0x00016510
        /*32b8*/ 	.word	0x00000003
        /*32bc*/ 	.word	0x00000068
        /*32c0*/ 	.short	0x010a
        /*32c2*/ 	.byte	0x3f
	.zero		1


	//   ....[140]....
        /*32c4*/ 	.word	0x00016570
        /*32c8*/ 	.word	0x00000003
        /*32cc*/ 	.word	0x00000050
        /*32d0*/ 	.short	0x010a
        /*32d2*/ 	.byte	0x3f
	.zero		1


	//   ....[141]....
        /*32d4*/ 	.word	0x000165d0
        /*32d8*/ 	.word	0x00000003
        /*32dc*/ 	.word	0x00000058
        /*32e0*/ 	.short	0x010a
        /*32e2*/ 	.byte	0x3f
	.zero		1


	//   ....[142]....
        /*32e4*/ 	.word	0x00016630
        /*32e8*/ 	.word	0x00000003
        /*32ec*/ 	.word	0x00000060
        /*32f0*/ 	.short	0x010a
        /*32f2*/ 	.byte	0x3f
	.zero		1


	//   ....[143]....
        /*32f4*/ 	.word	0x00016690
        /*32f8*/ 	.word	0x00000003
        /*32fc*/ 	.word	0x00000068
        /*3300*/ 	.short	0x010a
        /*3302*/ 	.byte	0x3f
	.zero		1


	//   ....[144]....
        /*3304*/ 	.word	0x000166f0
        /*3308*/ 	.word	0x00000003
        /*330c*/ 	.word	0x00000050
        /*3310*/ 	.short	0x010a
        /*3312*/ 	.byte	0x3f
	.zero		1


	//   ....[145]....
        /*3314*/ 	.word	0x00016750
        /*3318*/ 	.word	0x00000003
        /*331c*/ 	.word	0x00000058
        /*3320*/ 	.short	0x010a
        /*3322*/ 	.byte	0x3f
	.zero		1


	//   ....[146]....
        /*3324*/ 	.word	0x000167b0
        /*3328*/ 	.word	0x00000003
        /*332c*/ 	.word	0x00000060
        /*3330*/ 	.short	0x010a
        /*3332*/ 	.byte	0x3f
	.zero		1


	//   ....[147]....
        /*3334*/ 	.word	0x00016810
        /*3338*/ 	.word	0x00000003
        /*333c*/ 	.word	0x00000068
        /*3340*/ 	.short	0x010a
        /*3342*/ 	.byte	0x3f
	.zero		1


	//   ....[148]....
        /*3344*/ 	.word	0x00016860
        /*3348*/ 	.word	0x00000000
        /*334c*/ 	.word	0x00000050
        /*3350*/ 	.short	0x010a
        /*3352*/ 	.byte	0x3f
	.zero		1


	//   ....[149]....
        /*3354*/ 	.word	0x000168b0
        /*3358*/ 	.word	0x00000000
        /*335c*/ 	.word	0x00000058
        /*3360*/ 	.short	0x010a
        /*3362*/ 	.byte	0x3f
	.zero		1


	//   ....[150]....
        /*3364*/ 	.word	0x00016900
        /*3368*/ 	.word	0x00000000
        /*336c*/ 	.word	0x00000060
        /*3370*/ 	.short	0x010a
        /*3372*/ 	.byte	0x3f
	.zero		1


	//   ....[151]....
        /*3374*/ 	.word	0x000169d0
        /*3378*/ 	.word	0x0000000c
        /*337c*/ 	.word	0x00000018
        /*3380*/ 	.short	0x010a
        /*3382*/ 	.byte	0x3f
	.zero		1


	//   ....[152]....
        /*3384*/ 	.word	0x00016aa0
        /*3388*/ 	.word	0x00000005
        /*338c*/ 	.word	0x00000000
        /*3390*/ 	.short	0x010a
        /*3392*/ 	.byte	0x3f
	.zero		1


	//   ....[153]....
        /*3394*/ 	.word	0x00016af0
        /*3398*/ 	.word	0x00000007
        /*339c*/ 	.word	0x00000000
        /*33a0*/ 	.short	0x010a
        /*33a2*/ 	.byte	0x3f
	.zero		1


	//----- nvinfo : EIATTR_NUM_MBARRIERS
	.align		4
.L_40:
        /*33a4*/ 	.byte	0x03, 0x38
        /*33a6*/ 	.short	0x0010


	//----- nvinfo : EIATTR_EXIT_INSTR_OFFSETS
	.align		4
        /*33a8*/ 	.byte	0x04, 0x1c
        /*33aa*/ 	.short	(.L_42 - .L_41)


	//   ....[0]....
.L_41:
        /*33ac*/ 	.word	0x00015c30


	//----- nvinfo : EIATTR_MAX_THREADS
	.align		4
.L_42:
        /*33b0*/ 	.byte	0x04, 0x05
        /*33b2*/ 	.short	(.L_44 - .L_43)
.L_43:
        /*33b4*/ 	.word	0x00000180
        /*33b8*/ 	.word	0x00000001
        /*33bc*/ 	.word	0x00000001


	//----- nvinfo : EIATTR_CRS_STACK_SIZE
	.align		4
.L_44:
        /*33c0*/ 	.byte	0x04, 0x1e
        /*33c2*/ 	.short	(.L_46 - .L_45)
.L_45:
        /*33c4*/ 	.word	0x00000000


	//----- nvinfo : EIATTR_CBANK_PARAM_SIZE
	.align		4
.L_46:
        /*33c8*/ 	.byte	0x03, 0x19
        /*33ca*/ 	.short	0x0770


	//----- nvinfo : EIATTR_PARAM_CBANK
	.align		4
        /*33cc*/ 	.byte	0x04, 0x0a
        /*33ce*/ 	.short	(.L_48 - .L_47)
	.align		4
.L_47:
        /*33d0*/ 	.word	index@(.nv.constant0._ZN7cutlass13device_kernelINS_4gemm6kernel13GemmUniversalIN4cute5tupleIJiiiiEEENS1_10collective13CollectiveMmaINS1_34MainloopSm90TmaGmmaWarpSpecializedILi3ENS5_IJNS4_1CILi1EEESB_SB_EEENS1_35KernelTmaWarpSpecializedCooperativeEEENS5_IJNSA_ILi256EEESF_NSA_ILi64EEEEEENS_10bfloat16_tENS5_IJlSB_lEEESI_SJ_NS4_8TiledMMAINS4_8MMA_AtomIJNS4_4SM904GMMA28MMA_64x256x16_F32BF16BF16_SSILNSN_5MajorE0ELSP_0ELNSN_7ScaleInE1ELSQ_1EEEEEENS4_6LayoutINS5_IJNSA_ILi2EEESB_SB_EEENS5_IJSB_NSA_ILi0EEESW_EEEEENS5_IJNS4_10UnderscoreESZ_SZ_EEEEENS4_13SM90_TMA_LOADENS4_14ComposedLayoutINS4_7SwizzleILi3ELi4ELi3EEENS4_18smem_ptr_flag_bitsILi16EEENST_INS5_IJNSA_ILi8EEESG_EEENS5_IJSG_SB_EEEEEEEvNS4_8identityES12_S1C_vS1D_EENS_8epilogue10collective18CollectiveEpilogueINS1F_22Sm90TmaWarpSpecializedILi4ELi2ELi16ELb1ELb0EEEJSH_NS5_IJNSA_ILi128EEENSA_ILi32EEEEEESI_SJ_SI_SJ_NS1F_6fusion15FusionCallbacksIS1J_NS1N_17LinearCombinationISI_fSI_fLNS_15FloatRoundStyleE2EEESH_S1M_JEEES12_NS13_INS14_ILi2ELi4ELi3EEES17_NST_INS5_IJS18_S1L_EEENS5_IJS1L_SB_EEEEEEENS4_17SM75_U32x4_LDSM_NENS4_14SM90_TMA_STOREES1X_NS4_17SM90_U32x4_STSM_NENS4_9Copy_AtomIJS20_NS_6half_tEEEEvEEEvvEEEEvNT_6ParamsE)
        /*33d4*/ 	.short	0x0210
        /*33d6*/ 	.short	0x0770


	//----- nvinfo : EIATTR_SW_WAR
	.align		4
.L_48:
        /*33d8*/ 	.byte	0x04, 0x36
        /*33da*/ 	.short	(.L_50 - .L_49)
.L_49:
        /*33dc*/ 	.word	0x00000008
.L_50:


//--------------------- .nv.callgraph             --------------------------
	.section	.nv.callgraph,"",@"SHT_CUDA_CALLGRAPH"
	.align	4
	.sectionentsize	8
	.align		4
        /*0000*/ 	.word	0x00000000
	.align		4
        /*0004*/ 	.word	0xffffffff
	.align		4
        /*0008*/ 	.word	index@(_ZN7cutlass13device_kernelINS_4gemm6kernel13GemmUniversalIN4cute5tupleIJiiiiEEENS1_10collective13CollectiveMmaINS1_34MainloopSm90TmaGmmaWarpSpecializedILi3ENS5_IJNS4_1CILi1EEESB_SB_EEENS1_35KernelTmaWarpSpecializedCooperativeEEENS5_IJNSA_ILi256EEESF_NSA_ILi64EEEEEENS_10bfloat16_tENS5_IJlSB_lEEESI_SJ_NS4_8TiledMMAINS4_8MMA_AtomIJNS4_4SM904GMMA28MMA_64x256x16_F32BF16BF16_SSILNSN_5MajorE0ELSP_0ELNSN_7ScaleInE1ELSQ_1EEEEEENS4_6LayoutINS5_IJNSA_ILi2EEESB_SB_EEENS5_IJSB_NSA_ILi0EEESW_EEEEENS5_IJNS4_10UnderscoreESZ_SZ_EEEEENS4_13SM90_TMA_LOADENS4_14ComposedLayoutINS4_7SwizzleILi3ELi4ELi3EEENS4_18smem_ptr_flag_bitsILi16EEENST_INS5_IJNSA_ILi8EEESG_EEENS5_IJSG_SB_EEEEEEEvNS4_8identityES12_S1C_vS1D_EENS_8epilogue10collective18CollectiveEpilogueINS1F_22Sm90TmaWarpSpecializedILi4ELi2ELi16ELb1ELb0EEEJSH_NS5_IJNSA_ILi128EEENSA_ILi32EEEEEESI_SJ_SI_SJ_NS1F_6fusion15FusionCallbacksIS1J_NS1N_17LinearCombinationISI_fSI_fLNS_15FloatRoundStyleE2EEESH_S1M_JEEES12_NS13_INS14_ILi2ELi4ELi3EEES17_NST_INS5_IJS18_S1L_EEENS5_IJS1L_SB_EEEEEEENS4_17SM75_U32x4_LDSM_NENS4_14SM90_TMA_STOREES1X_NS4_17SM90_U32x4_STSM_NENS4_9Copy_AtomIJS20_NS_6half_tEEEEvEEEvvEEEEvNT_6ParamsE)
	.align		4
        /*000c*/ 	.word	index@(__assertfail)
	.align		4
        /*0010*/ 	.word	0x00000000
	.align		4
        /*0014*/ 	.word	0xfffffffe
	.align		4
        /*0018*/ 	.word	0x00000000
	.align		4
        /*001c*/ 	.word	0xfffffffd
	.align		4
        /*0020*/ 	.word	0x00000000
	.align		4
        /*0024*/ 	.word	0xfffffffc


//--------------------- .nv.constant4             --------------------------
	.section	.nv.constant4,"a",@progbits
	.align	8
	.align		8
.nv.constant4:
        /*0000*/ 	.dword	__assertfail
	.align		8
        /*0008*/ 	.dword	__unnamed_1
	.align		8
        /*0010*/ 	.dword	__unnamed_2
	.align		8
        /*0018*/ 	.dword	_ZN39_INTERNAL_dab9b651_4_k_cu_e054e2ce_38954cuda3std3__45__cpo5beginE
	.align		8
        /*0020*/ 	.dword	_ZN39_INTERNAL_dab9b651_4_k_cu_e054e2ce_38954cuda3std3__45__cpo3endE
	.align		8
        /*0028*/ 	.dword	_ZN39_INTERNAL_dab9b651_4_k_cu_e054e2ce_38954cuda3std3__45__cpo6cbeginE
	.align		8
        /*0030*/ 	.dword	_ZN39_INTERNAL_dab9b651_4_k_cu_e054e2ce_38954cuda3std3__45__cpo4cendE
	.align		8
        /*0038*/ 	.dword	_ZN39_INTERNAL_dab9b651_4_k_cu_e054e2ce_38954cuda3std3__441_GLOBAL__N__dab9b651_4_k_cu_e054e2ce_38956ignoreE
	.align		8
        /*0040*/ 	.dword	_ZN39_INTERNAL_dab9b651_4_k_cu_e054e2ce_38954cuda3std3__419piecewise_constructE
	.align		8
        /*0048*/ 	.dword	_ZN39_INTERNAL_dab9b651_4_k_cu_e054e2ce_38954cuda3std3__48in_placeE
	.align		8
        /*0050*/ 	.dword	_ZN39_INTERNAL_dab9b651_4_k_cu_e054e2ce_38954cuda3std6ranges3__45__cpo4swapE
	.align		8
        /*0058*/ 	.dword	_ZN39_INTERNAL_dab9b651_4_k_cu_e054e2ce_38954cuda3std6ranges3__45__cpo9iter_moveE
	.align		8
        /*0060*/ 	.dword	_ZN39_INTERNAL_dab9b651_4_k_cu_e054e2ce_38954cute7productE
	.align		8
        /*0068*/ 	.dword	_ZN39_INTERNAL_dab9b651_4_k_cu_e054e2ce_38954cute1_E
	.align		8
        /*0070*/ 	.dword	$str$22
	.align		8
        /*0078*/ 	.dword	$str$23
	.align		8
        /*0080*/ 	.dword	$str$26
	.align		8
        /*0088*/ 	.dword	$str$27


//--------------------- .text._ZN7cutlass13device_kernelINS_4gemm6kernel13GemmUniversalIN4cute5tupleIJiiiiEEENS1_10collective13CollectiveMmaINS1_34MainloopSm90TmaGmmaWarpSpecializedILi3ENS5_IJNS4_1CILi1EEESB_SB_EEENS1_35KernelTmaWarpSpecializedCooperativeEEENS5_IJNSA_ILi256EEESF_NSA_ILi64EEEEEENS_10bfloat16_tENS5_IJlSB_lEEESI_SJ_NS4_8TiledMMAINS4_8MMA_AtomIJNS4_4SM904GMMA28MMA_64x256x16_F32BF16BF16_SSILNSN_5MajorE0ELSP_0ELNSN_7ScaleInE1ELSQ_1EEEEEENS4_6LayoutINS5_IJNSA_ILi2EEESB_SB_EEENS5_IJSB_NSA_ILi0EEESW_EEEEENS5_IJNS4_10UnderscoreESZ_SZ_EEEEENS4_13SM90_TMA_LOADENS4_14ComposedLayoutINS4_7SwizzleILi3ELi4ELi3EEENS4_18smem_ptr_flag_bitsILi16EEENST_INS5_IJNSA_ILi8EEESG_EEENS5_IJSG_SB_EEEEEEEvNS4_8identityES12_S1C_vS1D_EENS_8epilogue10collective18CollectiveEpilogueINS1F_22Sm90TmaWarpSpecializedILi4ELi2ELi16ELb1ELb0EEEJSH_NS5_IJNSA_ILi128EEENSA_ILi32EEEEEESI_SJ_SI_SJ_NS1F_6fusion15FusionCallbacksIS1J_NS1N_17LinearCombinationISI_fSI_fLNS_15FloatRoundStyleE2EEESH_S1M_JEEES12_NS13_INS14_ILi2ELi4ELi3EEES17_NST_INS5_IJS18_S1L_EEENS5_IJS1L_SB_EEEEEEENS4_17SM75_U32x4_LDSM_NENS4_14SM90_TMA_STOREES1X_NS4_17SM90_U32x4_STSM_NENS4_9Copy_AtomIJS20_NS_6half_tEEEEvEEEvvEEEEvNT_6ParamsE --------------------------
	.section	.text._ZN7cutlass13device_kernelINS_4gemm6kernel13GemmUniversalIN4cute5tupleIJiiiiEEENS1_10collective13CollectiveMmaINS1_34MainloopSm90TmaGmmaWarpSpecializedILi3ENS5_IJNS4_1CILi1EEESB_SB_EEENS1_35KernelTmaWarpSpecializedCooperativeEEENS5_IJNSA_ILi256EEESF_NSA_ILi64EEEEEENS_10bfloat16_tENS5_IJlSB_lEEESI_SJ_NS4_8TiledMMAINS4_8MMA_AtomIJNS4_4SM904GMMA28MMA_64x256x16_F32BF16BF16_SSILNSN_5MajorE0ELSP_0ELNSN_7ScaleInE1ELSQ_1EEEEEENS4_6LayoutINS5_IJNSA_ILi2EEESB_SB_EEENS5_IJSB_NSA_ILi0EEESW_EEEEENS5_IJNS4_10UnderscoreESZ_SZ_EEEEENS4_13SM90_TMA_LOADENS4_14ComposedLayoutINS4_7SwizzleILi3ELi4ELi3EEENS4_18smem_ptr_flag_bitsILi16EEENST_INS5_IJNSA_ILi8EEESG_EEENS5_IJSG_SB_EEEEEEEvNS4_8identityES12_S1C_vS1D_EENS_8epilogue10collective18CollectiveEpilogueINS1F_22Sm90TmaWarpSpecializedILi4ELi2ELi16ELb1ELb0EEEJSH_NS5_IJNSA_ILi128EEENSA_ILi32EEEEEESI_SJ_SI_SJ_NS1F_6fusion15FusionCallbacksIS1J_NS1N_17LinearCombinationISI_fSI_fLNS_15FloatRoundStyleE2EEESH_S1M_JEEES12_NS13_INS14_ILi2ELi4ELi3EEES17_NST_INS5_IJS18_S1L_EEENS5_IJS1L_SB_EEEEEEENS4_17SM75_U32x4_LDSM_NENS4_14SM90_TMA_STOREES1X_NS4_17SM90_U32x4_STSM_NENS4_9Copy_AtomIJS20_NS_6half_tEEEEvEEEvvEEEEvNT_6ParamsE,"ax",@progbits
	.align	128
.text._ZN7cutlass13device_kernelINS_4gemm6kernel13GemmUniversalIN4cute5tupleIJiiiiEEENS1_10collective13CollectiveMmaINS1_34MainloopSm90TmaGmmaWarpSpecializedILi3ENS5_IJNS4_1CILi1EEESB_SB_EEENS1_35KernelTmaWarpSpecializedCooperativeEEENS5_IJNSA_ILi256EEESF_NSA_ILi64EEEEEENS_10bfloat16_tENS5_IJlSB_lEEESI_SJ_NS4_8TiledMMAINS4_8MMA_AtomIJNS4_4SM904GMMA28MMA_64x256x16_F32BF16BF16_SSILNSN_5MajorE0ELSP_0ELNSN_7ScaleInE1ELSQ_1EEEEEENS4_6LayoutINS5_IJNSA_ILi2EEESB_SB_EEENS5_IJSB_NSA_ILi0EEESW_EEEEENS5_IJNS4_10UnderscoreESZ_SZ_EEEEENS4_13SM90_TMA_LOADENS4_14ComposedLayoutINS4_7SwizzleILi3ELi4ELi3EEENS4_18smem_ptr_flag_bitsILi16EEENST_INS5_IJNSA_ILi8EEESG_EEENS5_IJSG_SB_EEEEEEEvNS4_8identityES12_S1C_vS1D_EENS_8epilogue10collective18CollectiveEpilogueINS1F_22Sm90TmaWarpSpecializedILi4ELi2ELi16ELb1ELb0EEEJSH_NS5_IJNSA_ILi128EEENSA_ILi32EEEEEESI_SJ_SI_SJ_NS1F_6fusion15FusionCallbacksIS1J_NS1N_17LinearCombinationISI_fSI_fLNS_15FloatRoundStyleE2EEESH_S1M_JEEES12_NS13_INS14_ILi2ELi4ELi3EEES17_NST_INS5_IJS18_S1L_EEENS5_IJS1L_SB_EEEEEEENS4_17SM75_U32x4_LDSM_NENS4_14SM90_TMA_STOREES1X_NS4_17SM90_U32x4_STSM_NENS4_9Copy_AtomIJS20_NS_6half_tEEEEvEEEvvEEEEvNT_6ParamsE:
        .type           _ZN7cutlass13device_kernelINS_4gemm6kernel13GemmUniversalIN4cute5tupleIJiiiiEEENS1_10collective13CollectiveMmaINS1_34MainloopSm90TmaGmmaWarpSpecializedILi3ENS5_IJNS4_1CILi1EEESB_SB_EEENS1_35KernelTmaWarpSpecializedCooperativeEEENS5_IJNSA_ILi256EEESF_NSA_ILi64EEEEEENS_10bfloat16_tENS5_IJlSB_lEEESI_SJ_NS4_8TiledMMAINS4_8MMA_AtomIJNS4_4SM904GMMA28MMA_64x256x16_F32BF16BF16_SSILNSN_5MajorE0ELSP_0ELNSN_7ScaleInE1ELSQ_1EEEEEENS4_6LayoutINS5_IJNSA_ILi2EEESB_SB_EEENS5_IJSB_NSA_ILi0EEESW_EEEEENS5_IJNS4_10UnderscoreESZ_SZ_EEEEENS4_13SM90_TMA_LOADENS4_14ComposedLayoutINS4_7SwizzleILi3ELi4ELi3EEENS4_18smem_ptr_flag_bitsILi16EEENST_INS5_IJNSA_ILi8EEESG_EEENS5_IJSG_SB_EEEEEEEvNS4_8identityES12_S1C_vS1D_EENS_8epilogue10collective18CollectiveEpilogueINS1F_22Sm90TmaWarpSpecializedILi4ELi2ELi16ELb1ELb0EEEJSH_NS5_IJNSA_ILi128EEENSA_ILi32EEEEEESI_SJ_SI_SJ_NS1F_6fusion15FusionCallbacksIS1J_NS1N_17LinearCombinationISI_fSI_fLNS_15FloatRoundStyleE2EEESH_S1M_JEEES12_NS13_INS14_ILi2ELi4ELi3EEES17_NST_INS5_IJS18_S1L_EEENS5_IJS1L_SB_EEEEEEENS4_17SM75_U32x4_LDSM_NENS4_14SM90_TMA_STOREES1X_NS4_17SM90_U32x4_STSM_NENS4_9Copy_AtomIJS20_NS_6half_tEEEEvEEEvvEEEEvNT_6ParamsE,@function
        .size           _ZN7cutlass13device_kernelINS_4gemm6kernel13GemmUniversalIN4cute5tupleIJiiiiEEENS1_10collective13CollectiveMmaINS1_34MainloopSm90TmaGmmaWarpSpecializedILi3ENS5_IJNS4_1CILi1EEESB_SB_EEENS1_35KernelTmaWarpSpecializedCooperativeEEENS5_IJNSA_ILi256EEESF_NSA_ILi64EEEEEENS_10bfloat16_tENS5_IJlSB_lEEESI_SJ_NS4_8TiledMMAINS4_8MMA_AtomIJNS4_4SM904GMMA28MMA_64x256x16_F32BF16BF16_SSILNSN_5MajorE0ELSP_0ELNSN_7ScaleInE1ELSQ_1EEEEEENS4_6LayoutINS5_IJNSA_ILi2EEESB_SB_EEENS5_IJSB_NSA_ILi0EEESW_EEEEENS5_IJNS4_10UnderscoreESZ_SZ_EEEEENS4_13SM90_TMA_LOADENS4_14ComposedLayoutINS4_7SwizzleILi3ELi4ELi3EEENS4_18smem_ptr_flag_bitsILi16EEENST_INS5_IJNSA_ILi8EEESG_EEENS5_IJSG_SB_EEEEEEEvNS4_8identityES12_S1C_vS1D_EENS_8epilogue10collective18CollectiveEpilogueINS1F_22Sm90TmaWarpSpecializedILi4ELi2ELi16ELb1ELb0EEEJSH_NS5_IJNSA_ILi128EEENSA_ILi32EEEEEESI_SJ_SI_SJ_NS1F_6fusion15FusionCallbacksIS1J_NS1N_17LinearCombinationISI_fSI_fLNS_15FloatRoundStyleE2EEESH_S1M_JEEES12_NS13_INS14_ILi2ELi4ELi3EEES17_NST_INS5_IJS18_S1L_EEENS5_IJS1L_SB_EEEEEEENS4_17SM75_U32x4_LDSM_NENS4_14SM90_TMA_STOREES1X_NS4_17SM90_U32x4_STSM_NENS4_9Copy_AtomIJS20_NS_6half_tEEEEvEEEvvEEEEvNT_6ParamsE,(.L_x_413 - _ZN7cutlass13device_kernelINS_4gemm6kernel13GemmUniversalIN4cute5tupleIJiiiiEEENS1_10collective13CollectiveMmaINS1_34MainloopSm90TmaGmmaWarpSpecializedILi3ENS5_IJNS4_1CILi1EEESB_SB_EEENS1_35KernelTmaWarpSpecializedCooperativeEEENS5_IJNSA_ILi256EEESF_NSA_ILi64EEEEEENS_10bfloat16_tENS5_IJlSB_lEEESI_SJ_NS4_8TiledMMAINS4_8MMA_AtomIJNS4_4SM904GMMA28MMA_64x256x16_F32BF16BF16_SSILNSN_5MajorE0ELSP_0ELNSN_7ScaleInE1ELSQ_1EEEEEENS4_6LayoutINS5_IJNSA_ILi2EEESB_SB_EEENS5_IJSB_NSA_ILi0EEESW_EEEEENS5_IJNS4_10UnderscoreESZ_SZ_EEEEENS4_13SM90_TMA_LOADENS4_14ComposedLayoutINS4_7SwizzleILi3ELi4ELi3EEENS4_18smem_ptr_flag_bitsILi16EEENST_INS5_IJNSA_ILi8EEESG_EEENS5_IJSG_SB_EEEEEEEvNS4_8identityES12_S1C_vS1D_EENS_8epilogue10collective18CollectiveEpilogueINS1F_22Sm90TmaWarpSpecializedILi4ELi2ELi16ELb1ELb0EEEJSH_NS5_IJNSA_ILi128EEENSA_ILi32EEEEEESI_SJ_SI_SJ_NS1F_6fusion15FusionCallbacksIS1J_NS1N_17LinearCombinationISI_fSI_fLNS_15FloatRoundStyleE2EEESH_S1M_JEEES12_NS13_INS14_ILi2ELi4ELi3EEES17_NST_INS5_IJS18_S1L_EEENS5_IJS1L_SB_EEEEEEENS4_17SM75_U32x4_LDSM_NENS4_14SM90_TMA_STOREES1X_NS4_17SM90_U32x4_STSM_NENS4_9Copy_AtomIJS20_NS_6half_tEEEEvEEEvvEEEEvNT_6ParamsE)
        .other          _ZN7cutlass13device_kernelINS_4gemm6kernel13GemmUniversalIN4cute5tupleIJiiiiEEENS1_10collective13CollectiveMmaINS1_34MainloopSm90TmaGmmaWarpSpecializedILi3ENS5_IJNS4_1CILi1EEESB_SB_EEENS1_35KernelTmaWarpSpecializedCooperativeEEENS5_IJNSA_ILi256EEESF_NSA_ILi64EEEEEENS_10bfloat16_tENS5_IJlSB_lEEESI_SJ_NS4_8TiledMMAINS4_8MMA_AtomIJNS4_4SM904GMMA28MMA_64x256x16_F32BF16BF16_SSILNSN_5MajorE0ELSP_0ELNSN_7ScaleInE1ELSQ_1EEEEEENS4_6LayoutINS5_IJNSA_ILi2EEESB_SB_EEENS5_IJSB_NSA_ILi0EEESW_EEEEENS5_IJNS4_10UnderscoreESZ_SZ_EEEEENS4_13SM90_TMA_LOADENS4_14ComposedLayoutINS4_7SwizzleILi3ELi4ELi3EEENS4_18smem_ptr_flag_bitsILi16EEENST_INS5_IJNSA_ILi8EEESG_EEENS5_IJSG_SB_EEEEEEEvNS4_8identityES12_S1C_vS1D_EENS_8epilogue10collective18CollectiveEpilogueINS1F_22Sm90TmaWarpSpecializedILi4ELi2ELi16ELb1ELb0EEEJSH_NS5_IJNSA_ILi128EEENSA_ILi32EEEEEESI_SJ_SI_SJ_NS1F_6fusion15FusionCallbacksIS1J_NS1N_17LinearCombinationISI_fSI_fLNS_15FloatRoundStyleE2EEESH_S1M_JEEES12_NS13_INS14_ILi2ELi4ELi3EEES17_NST_INS5_IJS18_S1L_EEENS5_IJS1L_SB_EEEEEEENS4_17SM75_U32x4_LDSM_NENS4_14SM90_TMA_STOREES1X_NS4_17SM90_U32x4_STSM_NENS4_9Copy_AtomIJS20_NS_6half_tEEEEvEEEvvEEEEvNT_6ParamsE,@"STO_CUDA_ENTRY STV_DEFAULT"
_ZN7cutlass13device_kernelINS_4gemm6kernel13GemmUniversalIN4cute5tupleIJiiiiEEENS1_10collective13CollectiveMmaINS1_34MainloopSm90TmaGmmaWarpSpecializedILi3ENS5_IJNS4_1CILi1EEESB_SB_EEENS1_35KernelTmaWarpSpecializedCooperativeEEENS5_IJNSA_ILi256EEESF_NSA_ILi64EEEEEENS_10bfloat16_tENS5_IJlSB_lEEESI_SJ_NS4_8TiledMMAINS4_8MMA_AtomIJNS4_4SM904GMMA28MMA_64x256x16_F32BF16BF16_SSILNSN_5MajorE0ELSP_0ELNSN_7ScaleInE1ELSQ_1EEEEEENS4_6LayoutINS5_IJNSA_ILi2EEESB_SB_EEENS5_IJSB_NSA_ILi0EEESW_EEEEENS5_IJNS4_10UnderscoreESZ_SZ_EEEEENS4_13SM90_TMA_LOADENS4_14ComposedLayoutINS4_7SwizzleILi3ELi4ELi3EEENS4_18smem_ptr_flag_bitsILi16EEENST_INS5_IJNSA_ILi8EEESG_EEENS5_IJSG_SB_EEEEEEEvNS4_8identityES12_S1C_vS1D_EENS_8epilogue10collective18CollectiveEpilogueINS1F_22Sm90TmaWarpSpecializedILi4ELi2ELi16ELb1ELb0EEEJSH_NS5_IJNSA_ILi128EEENSA_ILi32EEEEEESI_SJ_SI_SJ_NS1F_6fusion15FusionCallbacksIS1J_NS1N_17LinearCombinationISI_fSI_fLNS_15FloatRoundStyleE2EEESH_S1M_JEEES12_NS13_INS14_ILi2ELi4ELi3EEES17_NST_INS5_IJS18_S1L_EEENS5_IJS1L_SB_EEEEEEENS4_17SM75_U32x4_LDSM_NENS4_14SM90_TMA_STOREES1X_NS4_17SM90_U32x4_STSM_NENS4_9Copy_AtomIJS20_NS_6half_tEEEEvEEEvvEEEEvNT_6ParamsE:
[----:B------:R-:W1:Y:S02]  /*0000*/  LDC R1, c[0x0][0x28] ;  /* 0x00000a00ff017b82 */ /* 0x000e640000000800 */
[----:B-1----:R-:W-:Y:S01]  /*0010*/  VIADD R1, R1, 0xfffff878 ;  /* 0xfffff87801017836 */ /* 0x002fe20000000000 */
[----:B------:R-:W1:Y:S05]  /*0020*/  S2R R4, SR_TID.X ;  /* 0x0000000000047919 */ /* 0x000e6a0000002100 */
[----:B------:R-:W2:Y:S01]  /*0030*/  LDC.64 R2, c[0x0][0x588] ;  /* 0x00016200ff027b82 */ /* 0x000ea20000000a00 */
[----:B------:R-:W-:Y:S01]  /*0040*/  ELECT P0, URZ, PT ;  /* 0x00000000003f782f */ /* 0x000fe20003800000 */
[----:B------:R-:W-:Y:S01]  /*0050*/  BSSY B0, `(.L_x_0) ;  /* 0x000001a000007945 */ /* 0x000fe20003800000 */
[----:B-1----:R-:W-:-:S05]  /*0060*/  SHF.R.U32.HI R8, RZ, 0x5, R4 ;  /* 0x00000005ff087819 */ /* 0x002fca0000011604 */
[----:B------:R-:W1:Y:S02]  /*0070*/  SHFL.IDX PT, R0, R8, RZ, 0x1f ;  /* 0x00001fff08007589 */ /* 0x000e6400000e0000 */
[----:B-1----:R-:W-:Y:S02]  /*0080*/  R2UR UR47, R0 ;  /* 0x00000000002f72ca */ /* 0x002fe400000e0000 */
[----:B------:R-:W-:-:S06]  /*0090*/  SHF.R.U32.HI R0, RZ, 0x7, R4 ;  /* 0x00000007ff007819 */ /* 0x000fcc0000011604 */
[----:B------:R-:W1:Y:S05]  /*00a0*/  SHFL.IDX PT, R0, R0, RZ, 0x1f ;  /* 0x00001fff00007589 */ /* 0x000e6a00000e0000 */
[----:B------:R-:W-:Y:S02]  /*00b0*/  USHF.R.S32.HI UR4, URZ, 0x1f, UR47 ;  /* 0x0000001f3f047899 */ /* 0x000fe4000801142f */
[----:B------:R-:W-:Y:S02]  /*00c0*/  ISETP.NE.OR P0, PT, RZ, UR47, !P0 ;  /* 0x0000002fff007c0c */ /* 0x000fe4000c705670 */
[----:B------:R-:W-:-:S04]  /*00d0*/  ULEA.HI UR4, UR4, UR47, URZ, 0x2 ;  /* 0x0000002f04047291 */ /* 0x000fc8000f8f103f */
[----:B------:R-:W-:-:S04]  /*00e0*/  ULOP3.LUT UR4, UR4, 0xfffffffc, URZ, 0xc0, !UPT ;  /* 0xfffffffc04047892 */ /* 0x000fc8000f8ec03f */
[----:B------:R-:W-:-:S03]  /*00f0*/  UIADD3 UR47, UR47, -UR4, URZ ;  /* 0x800000042f2f7290 */ /* 0x000fc6000fffe03f */
[----:B--2---:R-:W-:Y:S09]  /*0100*/  @P0 BRA `(.L_x_1) ;  /* 0x0000000000380947 */ /* 0x004ff20003800000 */
[----:B------:R-:W-:Y:S02]  /*0110*/  ULDC.64 UR4, c[0x0][0x198] ;  /* 0x0000660000047ab9 */ /* 0x000fe40000000a00 */
[----:B------:R-:W-:Y:S02]  /*0120*/  UIADD3 UR6, UP0, UR4, 0xf0, URZ ;  /* 0x000000f004067890 */ /* 0x000fe4000ff1e03f */
[----:B------:R-:W-:Y:S02]  /*0130*/  UIADD3 UR8, UP1, UR4, 0x1f0, URZ ;  /* 0x000001f004087890 */ /* 0x000fe4000ff3e03f */
[----:B------:R-:W-:Y:S02]  /*0140*/  UIADD3 UR10, UP2, UR4, 0x3f0, URZ ;  /* 0x000003f0040a7890 */ /* 0x000fe4000ff5e03f */
[----:B------:R-:W-:Y:S02]  /*0150*/  UIADD3 UR4, UP3, UR4, 0x4f0, URZ ;  /* 0x000004f004047890 */ /* 0x000fe4000ff7e03f */
[----:B------:R-:W-:-:S02]  /*0160*/  UIADD3.X UR7, URZ, UR5, URZ, UP0, !UPT ;  /* 0x000000053f077290 */ /* 0x000fc400087fe43f */
[----:B------:R-:W-:Y:S02]  /*0170*/  UIADD3.X UR9, URZ, UR5, URZ, UP1, !UPT ;  /* 0x000000053f097290 */ /* 0x000fe40008ffe43f */
[----:B------:R-:W-:Y:S02]  /*0180*/  UIADD3.X UR11, URZ, UR5, URZ, UP2, !UPT ;  /* 0x000000053f0b7290 */ /* 0x000fe400097fe43f */
[----:B------:R-:W-:-:S03]  /*0190*/  UIADD3.X UR5, URZ, UR5, URZ, UP3, !UPT ;  /* 0x000000053f057290 */ /* 0x000fc60009ffe43f */
[----:B------:R2:W-:Y:S02]  /*01a0*/  UTMACCTL.PF [UR6] ;  /* 0x00000000060079b9 */ /* 0x0005e40008040000 */
[----:B------:R2:W-:Y:S02]  /*01b0*/  UTMACCTL.PF [UR8] ;  /* 0x00000000080079b9 */ /* 0x0005e40008040000 */
[----:B------:R2:W-:Y:S02]  /*01c0*/  UTMACCTL.PF [UR10] ;  /* 0x000000000a0079b9 */ /* 0x0005e40008040000 */
[----:B------:R2:W-:Y:S02]  /*01d0*/  UTMACCTL.PF [UR4] ;  /* 0x00000000040079b9 */ /* 0x0005e40008040000 */
[----:B--2---:R-:W-:Y:S01]  /*01e0*/  NOP ;  /* 0x0000000000007918 */ /* 0x004fe20000000000 */
.L_x_1:
[----:B------:R-:W-:Y:S05]  /*01f0*/  BSYNC B0 ;  /* 0x0000000000007941 */ /* 0x000fea0003800000 */
.L_x_0:
[----:B------:R-:W-:Y:S01]  /*0200*/  ULDC.64 UR6, c[0x0][0x590] ;  /* 0x0001640000067ab9 */ /* 0x000fe20000000a00 */
[----:B-1----:R-:W-:Y:S01]  /*0210*/  R2UR UR4, R0 ;  /* 0x00000000000472ca */ /* 0x002fe200000e0000 */
[----:B------:R-:W-:Y:S01]  /*0220*/  ULDC.64 UR56, c[0x0][0x208] ;  /* 0x0000820000387ab9 */ /* 0x000fe20000000a00 */
[----:B------:R-:W-:Y:S01]  /*0230*/  ISETP.NE.U32.AND P2, PT, RZ, UR6, PT ;  /* 0x00000006ff007c0c */ /* 0x000fe2000bf45070 */
[----:B------:R-:W-:Y:S01]  /*0240*/  IMAD.MOV.U32 R4, RZ, RZ, R2 ;  /* 0x000000ffff047224 */ /* 0x000fe200078e0002 */
[----:B------:R-:W-:Y:S02]  /*0250*/  PRMT R6, RZ, 0x7610, R6 ;  /* 0x00007610ff067816 */ /* 0x000fe40000000006 */
[----:B------:R-:W-:Y:S02]  /*0260*/  ISETP.NE.AND.EX P1, PT, RZ, UR7, PT, P2 ;  /* 0x00000007ff007c0c */ /* 0x000fe4000bf25320 */
[----:B------:R-:W-:-:S11]  /*0270*/  MOV R5, R3 ;  /* 0x0000000300057202 */ /* 0x000fd60000000f00 */
[----:B------:R-:W-:Y:S05]  /*0280*/  @P1 BRA `(.L_x_2) ;  /* 0x0000000000301947 */ /* 0x000fea0003800000 */
[----:B------:R-:W-:Y:S02]  /*0290*/  ULDC.64 UR8, c[0x0][0x588] ;  /* 0x0001620000087ab9 */ /* 0x000fe40000000a00 */
[----:B------:R-:W-:-:S04]  /*02a0*/  ISETP.NE.U32.AND P0, PT, RZ, UR8, PT ;  /* 0x00000008ff007c0c */ /* 0x000fc8000bf05070 */
[----:B------:R-:W-:-:S13]  /*02b0*/  ISETP.NE.AND.EX P0, PT, RZ, UR9, PT, P0 ;  /* 0x00000009ff007c0c */ /* 0x000fda000bf05300 */
[----:B------:R-:W-:Y:S05]  /*02c0*/  @!P0 BRA `(.L_x_3) ;  /* 0x0000000000108947 */ /* 0x000fea0003800000 */
[----:B------:R-:W2:Y:S01]  /*02d0*/  LDG.E R0, desc[UR56][R4.64] ;  /* 0x0000003804007981 */ /* 0x000ea2000c1e1900 */
[----:B------:R-:W-:Y:S01]  /*02e0*/  IMAD.MOV.U32 R6, RZ, RZ, 0x1 ;  /* 0x00000001ff067424 */ /* 0x000fe200078e00ff */
[----:B--2---:R-:W-:Y:S01]  /*02f0*/  FSETP.NEU.AND P3, PT, R0, RZ, PT ;  /* 0x000000ff0000720b */ /* 0x004fe20003f6d000 */
[----:B------:R-:W-:-:S12]  /*0300*/  BRA `(.L_x_2) ;  /* 0x0000000000107947 */ /* 0x000fd80003800000 */
.L_x_3:
[----:B------:R-:W-:Y:S01]  /*0310*/  ULDC UR5, c[0x0][0x580] ;  /* 0x0001600000057ab9 */ /* 0x000fe20000000800 */
[----:B------:R-:W-:Y:S01]  /*0320*/  IMAD.MOV.U32 R6, RZ, RZ, 0x1 ;  /* 0x00000001ff067424 */ /* 0x000fe200078e00ff */
[----:B------:R-:W-:Y:S02]  /*0330*/  FSETP.NEU.AND P3, PT, RZ, UR5, PT ;  /* 0x00000005ff007c0b */ /* 0x000fe4000bf6d000 */
[----:B------:R-:W-:-:S11]  /*0340*/  CS2R R4, SRZ ;  /* 0x0000000000047805 */ /* 0x000fd6000001ff00 */
.L_x_2:
[----:B------:R-:W-:Y:S02]  /*0350*/  ISETP.NE.U32.AND P0, PT, R4, RZ, PT ;  /* 0x000000ff0400720c */ /* 0x000fe40003f05070 */
[----:B------:R-:W-:Y:S02]  /*0360*/  ISETP.NE.AND.EX P2, PT, RZ, UR7, PT, P2 ;  /* 0x00000007ff007c0c */ /* 0x000fe4000bf45320 */
[----:B------:R-:W-:Y:S02]  /*0370*/  ISETP.NE.AND.EX P0, PT, R5, RZ, PT, P0 ;  /* 0x000000ff0500720c */ /* 0x000fe40003f05300 */
[----:B------:R-:W-:-:S11]  /*0380*/  MOV R0, 0x1 ;  /* 0x0000000100007802 */ /* 0x000fd60000000f00 */
[----:B------:R-:W-:Y:S05]  /*0390*/  @P0 BRA P2, `(.L_x_4) ;  /* 0x0000000000300947 */ /* 0x000fea0001000000 */
[----:B------:R-:W-:Y:S02]  /*03a0*/  ISETP.NE.U32.AND P2, PT, RZ, UR6, PT ;  /* 0x00000006ff007c0c */ /* 0x000fe4000bf45070 */
[----:B------:R-:W-:Y:S02]  /*03b0*/  ISETP.NE.U32.AND P0, PT, R4, RZ, PT ;  /* 0x000000ff0400720c */ /* 0x000fe40003f05070 */
[----:B------:R-:W-:Y:S02]  /*03c0*/  ISETP.NE.AND.EX P2, PT, RZ, UR7, PT, P2 ;  /* 0x00000007ff007c0c */ /* 0x000fe4000bf45320 */
[----:B------:R-:W-:Y:S02]  /*03d0*/  PRMT R0, R6, 0x9910, RZ ;  /* 0x0000991006007816 */ /* 0x000fe400000000ff */
[----:B------:R-:W-:Y:S02]  /*03e0*/  ISETP.NE.AND.EX P0, PT, R5, RZ, PT, P0 ;  /* 0x000000ff0500720c */ /* 0x000fe40003f05300 */
[----:B------:R-:W-:-:S02]  /*03f0*/  ISETP.NE.AND P4, PT, R0, RZ, PT ;  /* 0x000000ff0000720c */ /* 0x000fc40003f85270 */
[----:B------:R-:W-:Y:S02]  /*0400*/  SEL R5, RZ, 0xffffffff, P3 ;  /* 0xffffffffff057807 */ /* 0x000fe40001800000 */
[----:B------:R-:W-:-:S04]  /*0410*/  SEL R0, RZ, 0xffffffff, P0 ;  /* 0xffffffffff007807 */ /* 0x000fc80000000000 */
[----:B------:R-:W-:-:S04]  /*0420*/  @P2 SEL R5, R0, R5, !P4 ;  /* 0x0000000500052207 */ /* 0x000fc80006000000 */
[----:B------:R-:W-:-:S04]  /*0430*/  LOP3.LUT R5, R5, 0x1, RZ, 0xc0, !PT ;  /* 0x0000000105057812 */ /* 0x000fc800078ec0ff */
[----:B------:R-:W-:-:S04]  /*0440*/  ISETP.NE.U32.AND P0, PT, R5, 0x1, PT ;  /* 0x000000010500780c */ /* 0x000fc80003f05070 */
[----:B------:R-:W-:-:S09]  /*0450*/  SEL R0, RZ, 0x1, !P0 ;  /* 0x00000001ff007807 */ /* 0x000fd20004000000 */
.L_x_4:
[----:B------:R-:W1:Y:S01]  /*0460*/  SHFL.IDX PT, R4, R8, RZ, 0x1f ;  /* 0x00001fff08047589 */ /* 0x000e6200000e0000 */
[----:B------:R-:W-:Y:S02]  /*0470*/  UISETP.NE.AND UP0, UPT, UR47, URZ, UPT ;  /* 0x0000003f2f00728c */ /* 0x000fe4000bf05270 */
[----:B------:R-:W-:Y:S02]  /*0480*/  UISETP.NE.AND UP1, UPT, UR4, URZ, UPT ;  /* 0x0000003f0400728c */ /* 0x000fe4000bf25270 */
[----:B------:R-:W-:Y:S02]  /*0490*/  UP2UR UR53, UPR, URZ, 0x1 ;  /* 0x000000013f357883 */ /* 0x000fe40008000000 */
[----:B------:R-:W-:Y:S02]  /*04a0*/  UISETP.EQ.OR UP0, UPT, UR47, 0x3, !UP0 ;  /* 0x000000032f00788c */ /* 0x000fe4000c702670 */
[----:B------:R-:W-:Y:S02]  /*04b0*/  UIADD3 UR9, UR4, -0x1, URZ ;  /* 0xffffffff04097890 */ /* 0x000fe4000fffe03f */
[----:B------:R-:W-:Y:S01]  /*04c0*/  UISETP.EQ.AND UP0, UPT, UR4, URZ, UP0 ;  /* 0x0000003f0400728c */ /* 0x000fe20008702270 */
[----:B-1----:R-:W-:-:S13]  /*04d0*/  ISETP.NE.AND P0, PT, R4, RZ, PT ;  /* 0x000000ff0400720c */ /* 0x002fda0003f05270 */
[----:B------:R-:W-:Y:S05]  /*04e0*/  @P0 BRA `(.L_x_5) ;  /* 0x0000000000500947 */ /* 0x000fea0003800000 */
[----:B------:R-:W1:Y:S01]  /*04f0*/  S2UR UR8, SR_CgaCtaId ;  /* 0x00000000000879c3 */ /* 0x000e620000008800 */
[----:B------:R-:W-:Y:S01]  /*0500*/  UMOV UR4, 0x400 ;  /* 0x0000040000047882 */ /* 0x000fe20000000000 */
[----:B------:R-:W-:Y:S01]  /*0510*/  UMOV UR5, 0x1 ;  /* 0x0000000100057882 */ /* 0x000fe20000000000 */
[----:B------:R-:W-:Y:S01]  /*0520*/  UMOV UR6, 0x100 ;  /* 0x0000010000067882 */ /* 0x000fe20000000000 */
[----:B------:R-:W-:Y:S01]  /*0530*/  ELECT P0, URZ, PT ;  /* 0x00000000003f782f */ /* 0x000fe20003800000 */
[----:B------:R-:W-:-:S04]  /*0540*/  UIADD3 UR6, -UR6, 0x100000, URZ ;  /* 0x0010000006067890 */ /* 0x000fc8000fffe13f */
[----:B------:R-:W-:Y:S02]  /*0550*/  USHF.L.U32 UR7, UR6, 0xb, URZ ;  /* 0x0000000b06077899 */ /* 0x000fe4000800063f */
[----:B------:R-:W-:Y:S02]  /*0560*/  USHF.L.U32 UR6, UR6, 0x1, URZ ;  /* 0x0000000106067899 */ /* 0x000fe4000800063f */
[----:B-1----:R-:W-:Y:S02]  /*0570*/  ULEA UR8, UR8, UR4, 0x18 ;  /* 0x0000000408087291 */ /* 0x002fe4000f8ec03f */
[----:B------:R-:W-:-:S04]  /*0580*/  UIADD3 UR4, -UR5, 0x100000, URZ ;  /* 0x0010000005047890 */ /* 0x000fc8000fffe13f */
[----:B------:R-:W-:Y:S02]  /*0590*/  USHF.L.U32 UR5, UR4, 0xb, URZ ;  /* 0x0000000b04057899 */ /* 0x000fe4000800063f */
[----:B------:R-:W-:Y:S01]  /*05a0*/  USHF.L.U32 UR4, UR4, 0x1, URZ ;  /* 0x0000000104047899 */ /* 0x000fe2000800063f */
[----:B------:R-:W1:Y:S11]  /*05b0*/  FENCE.VIEW.ASYNC.S ;  /* 0x00000000000073c6 */ /* 0x000e760000000000 */
[----:B-1----:R1:W2:Y:S01]  /*05c0*/  SYNCS.EXCH.64 URZ, [UR8], UR4 ;  /* 0x00000004083f75b2 */ /* 0x0022a20008000100 */
[----:B------:R1:W3:Y:S01]  /*05d0*/  SYNCS.EXCH.64 URZ, [UR8+0x18], UR6 ;  /* 0x00001806083f75b2 */ /* 0x0002e20008000100 */
[----:B------:R1:W4:Y:S01]  /*05e0*/  SYNCS.EXCH.64 URZ, [UR8+0x8], UR4 ;  /* 0x00000804083f75b2 */ /* 0x0003220008000100 */
[----:B------:R1:W1:Y:S01]  /*05f0*/  SYNCS.EXCH.64 URZ, [UR8+0x20], UR6 ;  /* 0x00002006083f75b2 */ /* 0x0002620008000100 */
[----:B------:R1:W1:Y:S01]  /*0600*/  SYNCS.EXCH.64 URZ, [UR8+0x10], UR4 ;  /* 0x00001004083f75b2 */ /* 0x0002620008000100 */
[----:B------:R1:W1:Y:S01]  /*0610*/  SYNCS.EXCH.64 URZ, [UR8+0x28], UR6 ;  /* 0x00002806083f75b2 */ /* 0x0002620008000100 */
[----:B------:R-:W-:Y:S01]  /*0620*/  NOP ;  /* 0x0000000000007918 */ /* 0x000fe20000000000 */
.L_x_5:
[----:B------:R-:W5:Y:S01]  /*0630*/  SHFL.IDX PT, R4, R8, RZ, 0x1f ;  /* 0x00001fff08047589 */ /* 0x000f6200000e0000 */
[----:B------:R-:W1:Y:S01]  /*0640*/  LDC R5, c[0x0][0x904] ;  /* 0x00024100ff057b82 */ /* 0x000e620000000800 */
[----:B------:R-:W-:Y:S01]  /*0650*/  NOP ;  /* 0x0000000000007918 */ /* 0x000fe20000000000 */
[----:B-----5:R-:W-:-:S13]  /*0660*/  ISETP.NE.AND P0, PT, R4, RZ, PT ;  /* 0x000000ff0400720c */ /* 0x020fda0003f05270 */
[----:B------:R-:W-:Y:S05]  /*0670*/  @P0 BRA `(.L_x_6) ;  /* 0x0000000000580947 */ /* 0x000fea0003800000 */
[----:B-1----:R-:W1:Y:S01]  /*0680*/  S2UR UR5, SR_CgaCtaId ;  /* 0x00000000000579c3 */ /* 0x002e620000008800 */
[----:B------:R-:W-:Y:S01]  /*0690*/  UMOV UR4, 0x400 ;  /* 0x0000040000047882 */ /* 0x000fe20000000000 */
[----:B------:R-:W-:Y:S01]  /*06a0*/  UMOV UR6, 0x20 ;  /* 0x0000002000067882 */ /* 0x000fe20000000000 */
[----:B------:R-:W-:Y:S01]  /*06b0*/  UMOV UR7, 0x100 ;  /* 0x0000010000077882 */ /* 0x000fe20000000000 */
[----:B------:R-:W-:Y:S01]  /*06c0*/  ELECT P0, URZ, PT ;  /* 0x00000000003f782f */ /* 0x000fe20003800000 */
[----:B-1----:R-:W-:Y:S02]  /*06d0*/  ULEA UR8, UR5, UR4, 0x18 ;  /* 0x0000000405087291 */ /* 0x002fe4000f8ec03f */
[----:B------:R-:W-:-:S04]  /*06e0*/  UIADD3 UR4, -UR6, 0x100000, URZ ;  /* 0x0010000006047890 */ /* 0x000fc8000fffe13f */
[----:B------:R-:W-:Y:S02]  /*06f0*/  USHF.L.U32 UR5, UR4, 0xb, URZ ;  /* 0x0000000b04057899 */ /* 0x000fe4000800063f */
[----:B------:R-:W-:Y:S02]  /*0700*/  USHF.L.U32 UR4, UR4, 0x1, URZ ;  /* 0x0000000104047899 */ /* 0x000fe4000800063f */
[----:B------:R-:W-:-:S04]  /*0710*/  UIADD3 UR6, -UR7, 0x100000, URZ ;  /* 0x0010000007067890 */ /* 0x000fc8000fffe13f */
[----:B------:R-:W-:Y:S02]  /*0720*/  USHF.L.U32 UR7, UR6, 0xb, URZ ;  /* 0x0000000b06077899 */ /* 0x000fe4000800063f */
[----:B------:R-:W-:Y:S01]  /*0730*/  USHF.L.U32 UR6, UR6, 0x1, URZ ;  /* 0x0000000106067899 */ /* 0x000fe2000800063f */
[----:B------:R-:W1:Y:S03]  /*0740*/  FENCE.VIEW.ASYNC.S ;  /* 0x00000000000073c6 */ /* 0x000e660000000000 */
[----:B-1----:R1:W1:Y:S08]  /*0750*/  SYNCS.EXCH.64 URZ, [UR8+0x30], UR4 ;  /* 0x00003004083f75b2 */ /* 0x0022700008000100 */
[----:B------:R1:W1:Y:S01]  /*0760*/  SYNCS.EXCH.64 URZ, [UR8+0x50], UR6 ;  /* 0x00005006083f75b2 */ /* 0x0002620008000100 */
[----:B------:R1:W1:Y:S01]  /*0770*/  SYNCS.EXCH.64 URZ, [UR8+0x38], UR4 ;  /* 0x00003804083f75b2 */ /* 0x0002620008000100 */
[----:B------:R1:W1:Y:S01]  /*0780*/  SYNCS.EXCH.64 URZ, [UR8+0x58], UR6 ;  /* 0x00005806083f75b2 */ /* 0x0002620008000100 */
[----:B------:R1:W1:Y:S01]  /*0790*/  SYNCS.EXCH.64 URZ, [UR8+0x40], UR4 ;  /* 0x00004004083f75b2 */ /* 0x0002620008000100 */
[----:B------:R1:W1:Y:S01]  /*07a0*/  SYNCS.EXCH.64 URZ, [UR8+0x60], UR6 ;  /* 0x00006006083f75b2 */ /* 0x0002620008000100 */
[----:B------:R1:W1:Y:S01]  /*07b0*/  SYNCS.EXCH.64 URZ, [UR8+0x48], UR4 ;  /* 0x00004804083f75b2 */ /* 0x0002620008000100 */
[----:B------:R1:W1:Y:S01]  /*07c0*/  SYNCS.EXCH.64 URZ, [UR8+0x68], UR6 ;  /* 0x00006806083f75b2 */ /* 0x0002620008000100 */
[----:B------:R-:W-:Y:S01]  /*07d0*/  NOP ;  /* 0x0000000000007918 */ /* 0x000fe20000000000 */
.L_x_6:
[----:B------:R-:W5:Y:S01]  /*07e0*/  S2R R7, SR_CTAID.Y ;  /* 0x0000000000077919 */ /* 0x000f620000002600 */
[----:B-1----:R-:W-:Y:S01]  /*07f0*/  ISETP.NE.AND P2, PT, R5, 0x1, PT ;  /* 0x000000010500780c */ /* 0x002fe20003f45270 */
[----:B------:R-:W1:Y:S01]  /*0800*/  S2UR UR37, SR_CgaCtaId ;  /* 0x00000000002579c3 */ /* 0x000e620000008800 */
[----:B------:R-:W-:Y:S01]  /*0810*/  ELECT P0, URZ, PT ;  /* 0x00000000003f782f */ /* 0x000fe20003800000 */
[----:B------:R-:W2:Y:S01]  /*0820*/  SHFL.IDX PT, R8, R8, RZ, 0x1f ;  /* 0x00001fff08087589 */ /* 0x000ea200000e0000 */
[----:B------:R-:W-:Y:S01]  /*0830*/  UMOV UR4, 0x20 ;  /* 0x0000002000047882 */ /* 0x000fe20000000000 */
[----:B------:R-:W-:Y:S01]  /*0840*/  UISETP.EQ.AND UP2, UPT, UR47, 0x2, !UP1 ;  /* 0x000000022f00788c */ /* 0x000fe2000cf42270 */
[----:B------:R-:W-:Y:S01]  /*0850*/  NOP ;  /* 0x0000000000007918 */ /* 0x000fe20000000000 */
[----:B------:R-:W3:Y:S01]  /*0860*/  S2R R6, SR_CTAID.X ;  /* 0x0000000000067919 */ /* 0x000ee20000002500 */
[----:B------:R-:W-:Y:S01]  /*0870*/  USEL UR46, URZ, 0x1, !UP0 ;  /* 0x000000013f2e7887 */ /* 0x000fe2000c000000 */
[----:B------:R-:W-:Y:S01]  /*0880*/  BSSY B6, `(.L_x_7) ;  /* 0x000153a000067945 */ /* 0x000fe20003800000 */
[----:B------:R-:W-:Y:S01]  /*0890*/  USEL UR45, URZ, 0x1, !UP2 ;  /* 0x000000013f2d7887 */ /* 0x000fe2000d000000 */
[----:B------:R-:W-:-:S02]  /*08a0*/  UMOV UR38, 0x1 ;  /* 0x0000000100267882 */ /* 0x000fc40000000000 */
[----:B------:R-:W3:Y:S01]  /*08b0*/  @P2 LDC R11, c[0x0][0x10] ;  /* 0x00000400ff0b2b82 */ /* 0x000ee20000000800 */
[----:B------:R-:W-:-:S07]  /*08c0*/  @P2 MOV R5, RZ ;  /* 0x000000ff00052202 */ /* 0x000fce0000000f00 */
[----:B------:R-:W4:Y:S01]  /*08d0*/  @!P2 LDC R9, c[0x0][0xc] ;  /* 0x00000300ff09ab82 */ /* 0x000f220000000800 */
[----:B--2---:R-:W-:Y:S01]  /*08e0*/  ISETP.NE.OR P0, PT, R8, RZ, !P0 ;  /* 0x000000ff0800720c */ /* 0x004fe20004705670 */
[----:B-----5:R-:W-:-:S04]  /*08f0*/  @P2 IMAD.MOV.U32 R8, RZ, RZ, R7 ;  /* 0x000000ffff082224 */ /* 0x020fc800078e0007 */
[----:B------:R-:W-:Y:S02]  /*0900*/  @P2 IMAD.MOV.U32 R4, RZ, RZ, R8 ;  /* 0x000000ffff042224 */ /* 0x000fe400078e0008 */
[----:B------:R-:W-:Y:S02]  /*0910*/  @!P2 IMAD.MOV.U32 R8, RZ, RZ, R7 ;  /* 0x000000ffff08a224 */ /* 0x000fe400078e0007 */
[----:B------:R-:W-:-:S04]  /*0920*/  IMAD.MOV.U32 R7, RZ, RZ, RZ ;  /* 0x000000ffff077224 */ /* 0x000fc800078e00ff */
[----:B------:R-:W-:Y:S01]  /*0930*/  VOTEU.ALL UP3, P0 ;  /* 0x00000000003f7886 */ /* 0x000fe20000060000 */
[----:B---3--:R-:W-:Y:S01]  /*0940*/  @P2 IMAD.WIDE.U32 R10, R6, R11, R4 ;  /* 0x0000000b060a2225 */ /* 0x008fe200078e0004 */
[----:B------:R-:W-:Y:S01]  /*0950*/  VOTEU.ALL UP0, P0 ;  /* 0x00000000003f7886 */ /* 0x000fe20000000000 */
[----:B------:R-:W-:Y:S01]  /*0960*/  VOTEU.ALL UP2, P0 ;  /* 0x00000000003f7886 */ /* 0x000fe20000040000 */
[----:B------:R-:W-:Y:S01]  /*0970*/  PLOP3.LUT P0, PT, PT, PT, UP1, 0x80, 0x0 ;  /* 0x000000000000781c */ /* 0x000fe20003f0f018 */
[----:B----4-:R-:W-:Y:S01]  /*0980*/  @!P2 IMAD.WIDE.U32 R4, R9, R8, R6 ;  /* 0x000000080904a225 */ /* 0x010fe200078e0006 */
[----:B------:R-:W-:Y:S01]  /*0990*/  @P2 MOV R9, RZ ;  /* 0x000000ff00092202 */ /* 0x000fe20000000f00 */
[----:B------:R-:W-:Y:S01]  /*09a0*/  @!UP3 UMOV UR6, 0x400 ;  /* 0x000004000006b882 */ /* 0x000fe20000000000 */
[----:B------:R-:W-:-:S04]  /*09b0*/  @!UP3 UIADD3 UR4, -UR4, 0x100000, URZ ;  /* 0x001000000404b890 */ /* 0x000fc8000fffe13f */
[----:B------:R-:W-:Y:S02]  /*09c0*/  @!UP3 USHF.L.U32 UR5, UR4, 0xb, URZ ;  /* 0x0000000b0405b899 */ /* 0x000fe4000800063f */
[----:B------:R-:W-:Y:S01]  /*09d0*/  @!UP3 USHF.L.U32 UR4, UR4, 0x1, URZ ;  /* 0x000000010404b899 */ /* 0x000fe2000800063f */
[----:B------:R-:W-:Y:S01]  /*09e0*/  @P2 IMAD.MOV.U32 R12, RZ, RZ, R10 ;  /* 0x000000ffff0c2224 */ /* 0x000fe200078e000a */
[----:B------:R-:W-:Y:S01]  /*09f0*/  @!P2 MOV R12, R4 ;  /* 0x00000004000ca202 */ /* 0x000fe20000000f00 */
[----:B------:R-:W-:Y:S01]  /*0a00*/  @P2 IMAD.IADD R18, R11, 0x1, R9 ;  /* 0x000000010b122824 */ /* 0x000fe200078e0209 */
[----:B-1----:R-:W-:Y:S01]  /*0a10*/  @!UP3 ULEA UR8, UR37, UR6, 0x18 ;  /* 0x000000062508b291 */ /* 0x002fe2000f8ec03f */
[----:B------:R-:W-:Y:S01]  /*0a20*/  @!P2 IMAD.MOV.U32 R18, RZ, RZ, R5 ;  /* 0x000000ffff12a224 */ /* 0x000fe200078e0005 */
[----:B------:R-:W-:Y:S01]  /*0a30*/  UISETP.GE.U32.AND UP3, UPT, UR9, 0x2, UPT ;  /* 0x000000020900788c */ /* 0x000fe2000bf66070 */
[----:B------:R1:W-:Y:S01]  /*0a40*/  STL [R1+0x200], R12 ;  /* 0x0002000c01007387 */ /* 0x0003e20000100800 */
[----:B------:R-:W-:Y:S01]  /*0a50*/  ULDC UR6, c[0x0][0xc] ;  /* 0x0000030000067ab9 */ /* 0x000fe20000000800 */
[----:B------:R-:W-:Y:S01]  /*0a60*/  ULDC UR7, c[0x0][0x10] ;  /* 0x0000040000077ab9 */ /* 0x000fe20000000800 */
[----:B------:R-:W-:Y:S01]  /*0a70*/  USEL UR45, UR45, 0x2, UP3 ;  /* 0x000000022d2d7887 */ /* 0x000fe20009800000 */
[----:B------:R1:W-:Y:S01]  /*0a80*/  STL [R1+0x204], R18 ;  /* 0x0002041201007387 */ /* 0x0003e20000100800 */
[----:B------:R-:W-:-:S03]  /*0a90*/  USEL UR46, UR46, 0x2, UP3 ;  /* 0x000000022e2e7887 */ /* 0x000fc60009800000 */
[----:B------:R-:W2:Y:S02]  /*0aa0*/  FENCE.VIEW.ASYNC.S ;  /* 0x00000000000073c6 */ /* 0x000ea40000000000 */
[----:B--2---:R-:W2:Y:S01]  /*0ab0*/  @!UP0 SYNCS.EXCH.64 URZ, [UR8+0x70], UR4 ;  /* 0x00007004083f85b2 */ /* 0x004ea20008000100 */
[----:B------:R3:W2:Y:S01]  /*0ac0*/  @!UP2 SYNCS.EXCH.64 URZ, [UR8+0x78], UR4 ;  /* 0x00007804083fa5b2 */ /* 0x0006a20008000100 */
[----:B------:R-:W-:Y:S01]  /*0ad0*/  NOP ;  /* 0x0000000000007918 */ /* 0x000fe20000000000 */
[----:B---3--:R-:W-:-:S03]  /*0ae0*/  UIMAD.WIDE.U32 UR4, UR6, UR7, URZ ;  /* 0x00000007060472a5 */ /* 0x008fc6000f8e003f */
[----:B------:R-:W-:Y:S02]  /*0af0*/  ULDC UR6, c[0x0][0x14] ;  /* 0x0000050000067ab9 */ /* 0x000fe40000000800 */
[----:B------:R-:W-:Y:S02]  /*0b00*/  UIMAD.WIDE.U32 UR54, UR4, UR6, URZ ;  /* 0x00000006043672a5 */ /* 0x000fe4000f8e003f */
[----:B------:R-:W-:-:S04]  /*0b10*/  UIMAD UR39, UR5, UR6, URZ ;  /* 0x00000006052772a4 */ /* 0x000fc8000f8e023f */
[----:B------:R-:W-:Y:S01]  /*0b20*/  UIADD3 UR39, UR55, UR39, URZ ;  /* 0x0000002737277290 */ /* 0x000fe2000fffe03f */
[----:B--2---:R-:W-:Y:S06]  /*0b30*/  BAR.SYNC.DEFER_BLOCKING 0x0 ;  /* 0x0000000000007b1d */ /* 0x004fec0000010000 */
[----:B-1----:R-:W-:Y:S05]  /*0b40*/  @!P0 BRA `(.L_x_8) ;  /* 0x00000114007c8947 */ /* 0x002fea0003800000 */
[----:B------:R-:W-:-:S06]  /*0b50*/  UISETP.GT.U32.AND UP0, UPT, UR9, 0x1, UPT ;  /* 0x000000010900788c */ /* 0x000fcc000bf04070 */
[----:B------:R-:W-:-:S13]  /*0b60*/  PLOP3.LUT P0, PT, PT, PT, UP0, 0x80, 0x0 ;  /* 0x000000000000781c */ /* 0x000fda0003f0f008 */
[----:B------:R-:W-:Y:S05]  /*0b70*/  @P0 BRA `(.L_x_9) ;  /* 0x0000015000280947 */ /* 0x000fea0003800000 */
[----:B------:R-:W-:Y:S01]  /*0b80*/  ULDC.64 UR4, c[0x0][0x8f8] ;  /* 0x00023e0000047ab9 */ /* 0x000fe20000000a00 */
[----:B------:R-:W-:Y:S01]  /*0b90*/  UMOV UR41, 0xffffffff ;  /* 0xffffffff00297882 */ /* 0x000fe20000000000 */
[----:B------:R-:W-:Y:S01]  /*0ba0*/  ISETP.GE.U32.AND P0, PT, R12, UR4, PT ;  /* 0x000000040c007c0c */ /* 0x000fe2000bf06070 */
[----:B------:R-:W-:Y:S01]  /*0bb0*/  UMOV UR43, 0xffffffff ;  /* 0xffffffff002b7882 */ /* 0x000fe20000000000 */
[----:B------:R-:W-:Y:S01]  /*0bc0*/  PRMT R158, RZ, 0x7610, R158 ;  /* 0x00007610ff9e7816 */ /* 0x000fe2000000009e */
[----:B------:R-:W-:Y:S01]  /*0bd0*/  IMAD.MOV.U32 R2, RZ, RZ, -0x1 ;  /* 0xffffffffff027424 */ /* 0x000fe200078e00ff */
[----:B------:R-:W-:Y:S02]  /*0be0*/  ISETP.GE.U32.AND.EX P0, PT, R18, UR5, PT, P0 ;  /* 0x0000000512007c0c */ /* 0x000fe4000bf06100 */
[----:B------:R-:W-:-:S11]  /*0bf0*/  PRMT R0, RZ, 0x7610, R0 ;  /* 0x00007610ff007816 */ /* 0x000fd60000000000 */
[----:B------:R-:W-:Y:S05]  /*0c00*/  @P0 BRA `(.L_x_10) ;  /* 0x0000000400680947 */ /* 0x000fea0003800000 */
[----:B------:R-:W1:Y:S01]  /*0c10*/  LDC.64 R14, c[0x0][0x8d0] ;  /* 0x00023400ff0e7b82 */ /* 0x000e620000000a00 */
[----:B------:R-:W-:Y:S01]  /*0c20*/  MOV R2, R12 ;  /* 0x0000000c00027202 */ /* 0x000fe20000000f00 */
[----:B------:R-:W-:-:S06]  /*0c30*/  IMAD.MOV.U32 R3, RZ, RZ, R18 ;  /* 0x000000ffff037224 */ /* 0x000fcc00078e0012 */
[----:B------:R-:W2:Y:S08]  /*0c40*/  LDC R0, c[0x0][0x8d8] ;  /* 0x00023600ff007b82 */ /* 0x000eb00000000800 */
[----:B------:R-:W3:Y:S01]  /*0c50*/  LDC.64 R16, c[0x0][0x8c8] ;  /* 0x00023200ff107b82 */ /* 0x000ee20000000a00 */
[----:B-1----:R-:W-:-:S04]  /*0c60*/  ISETP.NE.U32.AND P0, PT, R14, RZ, PT ;  /* 0x000000ff0e00720c */ /* 0x002fc80003f05070 */
[----:B------:R-:W-:-:S13]  /*0c70*/  ISETP.NE.AND.EX P0, PT, R15, RZ, PT, P0 ;  /* 0x000000ff0f00720c */ /* 0x000fda0003f05300 */
[----:B--23--:R-:W-:Y:S05]  /*0c80*/  @!P0 BRA `(.L_x_11) ;  /* 0x0000000000288947 */ /* 0x00cfea0003800000 */
[----:B------:R-:W1:Y:S02]  /*0c90*/  LDC R9, c[0x0][0x8dc] ;  /* 0x00023700ff097b82 */ /* 0x000e640000000800 */
[----:B-1----:R-:W-:-:S05]  /*0ca0*/  IADD3 R9, P0, R12, R9, RZ ;  /* 0x000000090c097210 */ /* 0x002fca0007f1e0ff */
[----:B------:R-:W-:-:S04]  /*0cb0*/  IMAD.X R13, RZ, RZ, R18, P0 ;  /* 0x000000ffff0d7224 */ /* 0x000fc800000e0612 */
[----:B------:R-:W-:-:S04]  /*0cc0*/  IMAD.WIDE.U32 R2, R13, R14, RZ ;  /* 0x0000000e0d027225 */ /* 0x000fc800078e00ff */
[----:B------:R-:W-:-:S04]  /*0cd0*/  IMAD.WIDE.U32 R4, P0, R9, R15, R2 ;  /* 0x0000000f09047225 */ /* 0x000fc80007800002 */
[----:B------:R-:W-:Y:S01]  /*0ce0*/  IMAD.WIDE.U32 R2, R9, R14, RZ ;  /* 0x0000000e09027225 */ /* 0x000fe200078e00ff */
[----:B------:R-:W-:-:S03]  /*0cf0*/  IADD3.X R11, RZ, RZ, RZ, P0, !PT ;  /* 0x000000ffff0b7210 */ /* 0x000fc600007fe4ff */
[----:B------:R-:W-:Y:S01]  /*0d00*/  IMAD.MOV.U32 R10, RZ, RZ, R5 ;  /* 0x000000ffff0a7224 */ /* 0x000fe200078e0005 */
[----:B------:R-:W-:-:S05]  /*0d10*/  IADD3 RZ, P0, R3, R4, RZ ;  /* 0x0000000403ff7210 */ /* 0x000fca0007f1e0ff */
[----:B------:R-:W-:-:S08]  /*0d20*/  IMAD.WIDE.U32.X R2, R13, R15, R10, P0 ;  /* 0x0000000f0d027225 */ /* 0x000fd000000e040a */
.L_x_11:
[-CC-:B------:R-:W-:Y:S01]  /*0d30*/  SHF.R.U64 R20, R2, R0.reuse, R3.reuse ;  /* 0x0000000002147219 */ /* 0x180fe20000001203 */
[----:B------:R-:W1:Y:S01]  /*0d40*/  LDC R10, c[0x0][0x8c0] ;  /* 0x00023000ff0a7b82 */ /* 0x000e620000000800 */
[----:B------:R-:W-:Y:S01]  /*0d50*/  SHF.R.U32.HI R0, RZ, R0, R3 ;  /* 0x00000000ff007219 */ /* 0x000fe20000011603 */
[----:B------:R-:W-:Y:S01]  /*0d60*/  ULDC UR4, c[0x0][0x150] ;  /* 0x0000540000047ab9 */ /* 0x000fe20000000800 */
[----:B------:R-:W-:Y:S01]  /*0d70*/  IADD3 R5, P0, RZ, -R20, RZ ;  /* 0x80000014ff057210 */ /* 0x000fe20007f1e0ff */
[----:B------:R-:W-:Y:S01]  /*0d80*/  ULDC UR5, c[0x0][0x154] ;  /* 0x0000550000057ab9 */ /* 0x000fe20000000800 */
[----:B------:R-:W-:Y:S02]  /*0d90*/  MOV R2, R12 ;  /* 0x0000000c00027202 */ /* 0x000fe40000000f00 */
[----:B------:R-:W-:Y:S01]  /*0da0*/  I2FP.F32.U32 R4, R8 ;  /* 0x0000000800047245 */ /* 0x000fe20000201000 */
[----:B------:R-:W-:Y:S01]  /*0db0*/  IMAD.X R3, RZ, RZ, ~R0, P0 ;  /* 0x000000ffff037224 */ /* 0x000fe200000e0e00 */
[----:B------:R-:W2:Y:S01]  /*0dc0*/  LDC R7, c[0x0][0x8b0] ;  /* 0x00022c00ff077b82 */ /* 0x000ea20000000800 */
[----:B------:R-:W-:-:S02]  /*0dd0*/  MOV R9, 0xffffffff ;  /* 0xffffffff00097802 */ /* 0x000fc40000000f00 */
[-C--:B------:R-:W-:Y:S02]  /*0de0*/  IMAD R0, R3, R16.reuse, RZ ;  /* 0x0000001003007224 */ /* 0x080fe400078e02ff */
[----:B------:R-:W-:Y:S01]  /*0df0*/  FMUL R4, R4, UR5 ;  /* 0x0000000504047c20 */ /* 0x000fe20008400000 */
[----:B------:R-:W-:Y:S02]  /*0e00*/  IMAD.MOV.U32 R3, RZ, RZ, R18 ;  /* 0x000000ffff037224 */ /* 0x000fe400078e0012 */
[----:B------:R-:W3:Y:S01]  /*0e10*/  LDC.64 R18, c[0x0][0x8e8] ;  /* 0x00023a00ff127b82 */ /* 0x000ee20000000a00 */
[----:B------:R-:W-:-:S04]  /*0e20*/  IMAD.WIDE.U32 R2, R5, R16, R2 ;  /* 0x0000001005027225 */ /* 0x000fc800078e0002 */
[----:B------:R-:W-:Y:S01]  /*0e30*/  IMAD R5, R5, R17, R0 ;  /* 0x0000001105057224 */ /* 0x000fe200078e0200 */
[----:B------:R-:W-:Y:S02]  /*0e40*/  I2FP.F32.U32 R0, R6 ;  /* 0x0000000600007245 */ /* 0x000fe40000201000 */
[----:B------:R-:W4:Y:S01]  /*0e50*/  LDC R11, c[0x0][0x148] ;  /* 0x00005200ff0b7b82 */ /* 0x000f220000000800 */
[----:B------:R-:W-:Y:S02]  /*0e60*/  IMAD.IADD R5, R3, 0x1, R5 ;  /* 0x0000000103057824 */ /* 0x000fe400078e0205 */
[----:B------:R-:W-:Y:S01]  /*0e70*/  FMUL R0, R0, UR4 ;  /* 0x0000000400007c20 */ /* 0x000fe20008400000 */
[----:B------:R-:W-:Y:S02]  /*0e80*/  ULDC UR4, c[0x0][0x900] ;  /* 0x0002400000047ab9 */ /* 0x000fe40000000800 */
[-CC-:B-1----:R-:W-:Y:S02]  /*0e90*/  SHF.R.U64 R15, R2, R10.reuse, R5.reuse ;  /* 0x0000000a020f7219 */ /* 0x182fe40000001205 */
[----:B------:R-:W1:Y:S01]  /*0ea0*/  LDC R3, c[0x0][0x144] ;  /* 0x00005100ff037b82 */ /* 0x000e620000000800 */
[----:B------:R5:W5:Y:S01]  /*0eb0*/  F2I.U32.TRUNC.NTZ R2, R0 ;  /* 0x0000000000027305 */ /* 0x000b62000020f000 */
[----:B------:R-:W-:-:S04]  /*0ec0*/  SHF.R.U32.HI R10, RZ, R10, R5 ;  /* 0x0000000aff0a7219 */ /* 0x000fc80000011605 */
[-CC-:B--2---:R-:W-:Y:S02]  /*0ed0*/  SHF.R.U64 R13, R15, R7.reuse, R10.reuse ;  /* 0x000000070f0d7219 */ /* 0x184fe4000000120a */
[----:B------:R-:W2:Y:S01]  /*0ee0*/  LDC R17, c[0x0][0x8a8] ;  /* 0x00022a00ff117b82 */ /* 0x000ea20000000800 */
[----:B---3--:R-:W-:Y:S02]  /*0ef0*/  ISETP.NE.U32.AND P0, PT, R18, RZ, PT ;  /* 0x000000ff1200720c */ /* 0x008fe40003f05070 */
[----:B-----5:R-:W-:Y:S02]  /*0f00*/  SHF.L.U32 R0, R9, UR4, RZ ;  /* 0x0000000409007c19 */ /* 0x020fe400080006ff */
[----:B------:R-:W-:Y:S01]  /*0f10*/  ISETP.NE.AND.EX P0, PT, R19, RZ, PT, P0 ;  /* 0x000000ff1300720c */ /* 0x000fe20003f05300 */
[----:B------:R3:W1:Y:S01]  /*0f20*/  F2I.U32.TRUNC.NTZ R9, R4 ;  /* 0x0000000400097305 */ /* 0x000662000020f000 */
[----:B------:R-:W-:Y:S01]  /*0f30*/  SHF.R.U32.HI R5, RZ, R7, R10 ;  /* 0x00000007ff057219 */ /* 0x000fe2000001160a */
[----:B------:R-:W2:Y:S01]  /*0f40*/  LDC R12, c[0x0][0x8f0] ;  /* 0x00023c00ff0c7b82 */ /* 0x000ea20000000800 */
[----:B------:R-:W-:Y:S01]  /*0f50*/  IMAD.MOV R7, RZ, RZ, -R2 ;  /* 0x000000ffff077224 */ /* 0x000fe200078e0a02 */
[----:B------:R-:W-:-:S02]  /*0f60*/  LOP3.LUT R2, RZ, R0, RZ, 0x33, !PT ;  /* 0x00000000ff027212 */ /* 0x000fc400078e33ff */
[--C-:B------:R-:W-:Y:S02]  /*0f70*/  SHF.R.U64 R16, R13, UR4, R5.reuse ;  /* 0x000000040d107c19 */ /* 0x100fe40008001205 */
[----:B------:R-:W-:Y:S02]  /*0f80*/  SHF.R.U32.HI R5, RZ, UR4, R5 ;  /* 0x00000004ff057c19 */ /* 0x000fe40008011605 */
[----:B------:R-:W2:Y:S01]  /*0f90*/  LDC R21, c[0x0][0x8e0] ;  /* 0x00023800ff157b82 */ /* 0x000ea20000000800 */
[----:B-1----:R-:W-:Y:S01]  /*0fa0*/  IMAD R0, R3, R7, R6 ;  /* 0x0000000703007224 */ /* 0x002fe200078e0206 */
[----:B------:R-:W-:Y:S01]  /*0fb0*/  LOP3.LUT R10, R13, R2, RZ, 0xc0, !PT ;  /* 0x000000020d0a7212 */ /* 0x000fe200078ec0ff */
[----:B------:R-:W-:Y:S01]  /*0fc0*/  IMAD.MOV.U32 R2, RZ, RZ, R16 ;  /* 0x000000ffff027224 */ /* 0x000fe200078e0010 */
[----:B------:R-:W-:-:S04]  /*0fd0*/  MOV R3, R5 ;  /* 0x0000000500037202 */ /* 0x000fc80000000f00 */
[----:B------:R-:W1:Y:S01]  /*0fe0*/  LDC R14, c[0x0][0x8b8] ;  /* 0x00022e00ff0e7b82 */ /* 0x000e620000000800 */
[----:B---34-:R-:W-:Y:S05]  /*0ff0*/  @!P0 BRA `(.L_x_12) ;  /* 0x0000000000288947 */ /* 0x018fea0003800000 */
[----:B------:R-:W3:Y:S02]  /*1000*/  LDC R7, c[0x0][0x8f4] ;  /* 0x00023d00ff077b82 */ /* 0x000ee40000000800 */
[----:B---3--:R-:W-:-:S05]  /*1010*/  IADD3 R7, P0, R16, R7, RZ ;  /* 0x0000000710077210 */ /* 0x008fca0007f1e0ff */
[----:B------:R-:W-:-:S04]  /*1020*/  IMAD.X R13, RZ, RZ, R5, P0 ;  /* 0x000000ffff0d7224 */ /* 0x000fc800000e0605 */
[----:B------:R-:W-:-:S04]  /*1030*/  IMAD.WIDE.U32 R2, R13, R18, RZ ;  /* 0x000000120d027225 */ /* 0x000fc800078e00ff */
[----:B------:R-:W-:-:S04]  /*1040*/  IMAD.WIDE.U32 R4, P0, R7, R19, R2 ;  /* 0x0000001307047225 */ /* 0x000fc80007800002 */
[----:B------:R-:W-:Y:S01]  /*1050*/  IMAD.WIDE.U32 R2, R7, R18, RZ ;  /* 0x0000001207027225 */ /* 0x000fe200078e00ff */
[----:B------:R-:W-:-:S03]  /*1060*/  MOV R6, R5 ;  /* 0x0000000500067202 */ /* 0x000fc60000000f00 */
[----:B------:R-:W-:Y:S01]  /*1070*/  IMAD.X R7, RZ, RZ, RZ, P0 ;  /* 0x000000ffff077224 */ /* 0x000fe200000e06ff */
[----:B------:R-:W-:-:S05]  /*1080*/  IADD3 RZ, P0, R3, R4, RZ ;  /* 0x0000000403ff7210 */ /* 0x000fca0007f1e0ff */
[----:B------:R-:W-:-:S08]  /*1090*/  IMAD.WIDE.U32.X R2, R13, R19, R6, P0 ;  /* 0x000000130d027225 */ /* 0x000fd000000e0406 */
.L_x_12:
[----:B--2---:R-:W-:Y:S01]  /*10a0*/  SHF.R.U64 R3, R2, R12, R3 ;  /* 0x0000000c02037219 */ /* 0x004fe20000001203 */
[----:B------:R-:W-:Y:S01]  /*10b0*/  USHF.L.U32 UR4, UR38, UR4, URZ ;  /* 0x0000000426047299 */ /* 0x000fe2000800063f */
[----:B------:R-:W-:Y:S01]  /*10c0*/  VIADD R2, R17, 0xffffffff ;  /* 0xffffffff11027836 */ /* 0x000fe20000000000 */
[----:B------:R-:W-:Y:S01]  /*10d0*/  R2UR UR43, R20 ;  /* 0x00000000142b72ca */ /* 0x000fe200000e0000 */
[----:B------:R-:W-:Y:S01]  /*10e0*/  IMAD.MOV R9, RZ, RZ, -R9 ;  /* 0x000000ffff097224 */ /* 0x000fe200078e0a09 */
[----:B------:R-:W-:Y:S02]  /*10f0*/  IADD3 R4, -R3, RZ, RZ ;  /* 0x000000ff03047210 */ /* 0x000fe40007ffe1ff */
[----:B------:R-:W-:Y:S01]  /*1100*/  LOP3.LUT R15, R15, R2, RZ, 0xc0, !PT ;  /* 0x000000020f0f7212 */ /* 0x000fe200078ec0ff */
[----:B------:R-:W-:Y:S02]  /*1110*/  @P2 IMAD R0, R11, R9, R8 ;  /* 0x000000090b002224 */ /* 0x000fe400078e0208 */
[----:B------:R-:W-:-:S02]  /*1120*/  IMAD R3, R3, UR4, R10 ;  /* 0x0000000403037c24 */ /* 0x000fc4000f8e020a */
[----:B------:R-:W-:Y:S02]  /*1130*/  IMAD R2, R4, R21, R16 ;  /* 0x0000001504027224 */ /* 0x000fe400078e0210 */
[----:B-1----:R-:W-:Y:S02]  /*1140*/  IMAD R0, R3, R14, R0 ;  /* 0x0000000e03007224 */ /* 0x002fe400078e0200 */
[----:B------:R-:W-:Y:S02]  /*1150*/  IMAD R3, R2, R17, R15 ;  /* 0x0000001102037224 */ /* 0x000fe400078e020f */
[----:B------:R-:W-:-:S03]  /*1160*/  IMAD.MOV.U32 R4, RZ, RZ, 0x1 ;  /* 0x00000001ff047424 */ /* 0x000fc600078e00ff */
[----:B------:R-:W-:-:S04]  /*1170*/  SEL R2, R3, R0, !P2 ;  /* 0x0000000003027207 */ /* 0x000fc80005000000 */
[----:B------:R-:W-:Y:S02]  /*1180*/  R2UR UR41, R2 ;  /* 0x00000000022972ca */ /* 0x000fe400000e0000 */
[----:B------:R-:W-:Y:S02]  /*1190*/  SEL R2, R0, R3, !P2 ;  /* 0x0000000300027207 */ /* 0x000fe40005000000 */
[----:B------:R-:W-:-:S11]  /*11a0*/  PRMT R0, R4, 0x7610, R0 ;  /* 0x0000761004007816 */ /* 0x000fd60000000000 */
.L_x_10:
[----:B------:R-:W-:-:S08]  /*11b0*/  NOP ;  /* 0x0000000000007918 */ /* 0x000fd00000000000 */
[----:B------:R-:W1:Y:S02]  /*11c0*/  USETMAXREG.TRY_ALLOC.CTAPOOL UP0, 0xf0 ;  /* 0x000000f0000079c8 */ /* 0x000e640008000600 */
[----:B-1----:R-:W-:-:S13]  /*11d0*/  PLOP3.LUT P0, PT, PT, PT, UP0, 0x80, 0x0 ;  /* 0x000000000000781c */ /* 0x002fda0003f0f008 */
[----:B------:R-:W-:Y:S05]  /*11e0*/  @!P0 BRA `(.L_x_10) ;  /* 0xfffffffc00f08947 */ /* 0x000fea000383ffff */
[----:B------:R-:W-:Y:S02]  /*11f0*/  ULDC.64 UR4, c[0x0][0x590] ;  /* 0x0001640000047ab9 */ /* 0x000fe40000000a00 */
[----:B------:R-:W-:Y:S01]  /*1200*/  IMAD.U32 R157, RZ, RZ, UR4 ;  /* 0x00000004ff9d7e24 */ /* 0x000fe2000f8e00ff */
[----:B------:R-:W-:-:S04]  /*1210*/  MOV R159, UR5 ;  /* 0x00000005009f7c02 */ /* 0x000fc80008000f00 */
[----:B------:R-:W-:-:S04]  /*1220*/  ISETP.NE.U32.AND P1, PT, R157, RZ, PT ;  /* 0x000000ff9d00720c */ /* 0x000fc80003f25070 */
[----:B------:R-:W-:-:S13]  /*1230*/  ISETP.NE.AND.EX P0, PT, R159, RZ, PT, P1 ;  /* 0x000000ff9f00720c */ /* 0x000fda0003f05310 */
[----:B------:R-:W-:Y:S05]  /*1240*/  @P0 BRA `(.L_x_13) ;  /* 0x00000000002c0947 */ /* 0x000fea0003800000 */
[----:B------:R-:W-:Y:S02]  /*1250*/  ULDC.64 UR4, c[0x0][0x588] ;  /* 0x0001620000047ab9 */ /* 0x000fe40000000a00 */
[----:B------:R-:W-:-:S04]  /*1260*/  ISETP.NE.U32.AND P0, PT, RZ, UR4, PT ;  /* 0x00000004ff007c0c */ /* 0x000fc8000bf05070 */
[----:B------:R-:W-:-:S13]  /*1270*/  ISETP.NE.AND.EX P0, PT, RZ, UR5, PT, P0 ;  /* 0x00000005ff007c0c */ /* 0x000fda000bf05300 */
[----:B------:R-:W-:Y:S05]  /*1280*/  @!P0 BRA `(.L_x_14) ;  /* 0x0000000000108947 */ /* 0x000fea0003800000 */
[----:B------:R-:W1:Y:S02]  /*1290*/  LDC.64 R16, c[0x0][0x588] ;  /* 0x00016200ff107b82 */ /* 0x000e640000000a00 */
[----:B-1----:R1:W5:Y:S01]  /*12a0*/  LDG.E R16, desc[UR56][R16.64] ;  /* 0x0000003810107981 */ /* 0x002362000c1e1900 */
[----:B------:R-:W-:Y:S01]  /*12b0*/  IMAD.MOV.U32 R158, RZ, RZ, 0x1 ;  /* 0x00000001ff9e7424 */ /* 0x000fe200078e00ff */
[----:B------:R-:W-:Y:S06]  /*12c0*/  BRA `(.L_x_13) ;  /* 0x00000000000c7947 */ /* 0x000fec0003800000 */
.L_x_14:
[----:B------:R-:W-:Y:S01]  /*12d0*/  ULDC UR4, c[0x0][0x580] ;  /* 0x0001600000047ab9 */ /* 0x000fe20000000800 */
[----:B------:R-:W-:Y:S01]  /*12e0*/  IMAD.MOV.U32 R158, RZ, RZ, 0x1 ;  /* 0x00000001ff9e7424 */ /* 0x000fe200078e00ff */
[----:B------:R-:W-:-:S07]  /*12f0*/  MOV R16, UR4 ;  /* 0x0000000400107c02 */ /* 0x000fce0008000f00 */
.L_x_13:
[----:B------:R-:W-:Y:S02]  /*1300*/  ULDC.64 UR4, c[0x0][0x5b0] ;  /* 0x00016c0000047ab9 */ /* 0x000fe40000000a00 */
[----:B------:R-:W-:-:S04]  /*1310*/  ISETP.NE.U32.AND P0, PT, RZ, UR4, PT ;  /* 0x00000004ff007c0c */ /* 0x000fc8000bf05070 */
[----:B------:R-:W-:-:S13]  /*1320*/  ISETP.NE.AND.EX P0, PT, RZ, UR5, PT, P0 ;  /* 0x00000005ff007c0c */ /* 0x000fda000bf05300 */
[----:B------:R-:W-:Y:S05]  /*1330*/  @P0 BRA `(.L_x_15) ;  /* 0x0000000000240947 */ /* 0x000fea0003800000 */
[----:B------:R-:W-:Y:S02]  /*1340*/  ULDC.64 UR4, c[0x0][0x5a8] ;  /* 0x00016a0000047ab9 */ /* 0x000fe40000000a00 */
[----:B------:R-:W-:-:S04]  /*1350*/  ISETP.NE.U32.AND P0, PT, RZ, UR4, PT ;  /* 0x00000004ff007c0c */ /* 0x000fc8000bf05070 */
[----:B------:R-:W-:-:S13]  /*1360*/  ISETP.NE.AND.EX P0, PT, RZ, UR5, PT, P0 ;  /* 0x00000005ff007c0c */ /* 0x000fda000bf05300 */
[----:B------:R-:W-:Y:S05]  /*1370*/  @!P0 BRA `(.L_x_16) ;  /* 0x00000000000c8947 */ /* 0x000fea0003800000 */
[----:B------:R-:W1:Y:S02]  /*1380*/  LDC.64 R4, c[0x0][0x5a8] ;  /* 0x00016a00ff047b82 */ /* 0x000e640000000a00 */
[----:B-1----:R2:W5:Y:S01]  /*1390*/  LDG.E R17, desc[UR56][R4.64] ;  /* 0x0000003804117981 */ /* 0x002562000c1e1900 */
[----:B------:R-:W-:Y:S05]  /*13a0*/  BRA `(.L_x_15) ;  /* 0x0000000000087947 */ /* 0x000fea0003800000 */
.L_x_16:
[----:B------:R-:W-:Y:S02]  /*13b0*/  ULDC UR4, c[0x0][0x5a0] ;  /* 0x0001680000047ab9 */ /* 0x000fe40000000800 */
[----:B-1----:R-:W-:-:S07]  /*13c0*/  IMAD.U32 R17, RZ, RZ, UR4 ;  /* 0x00000004ff117e24 */ /* 0x002fce000f8e00ff */
.L_x_15:
[----:B------:R-:W-:Y:S01]  /*13d0*/  LOP3.LUT P2, RZ, R0, 0xff, RZ, 0xc0, !PT ;  /* 0x000000ff00ff7812 */ /* 0x000fe2000784c0ff */
[----:B------:R-:W-:Y:S01]  /*13e0*/  UMOV UR52, URZ ;  /* 0x0000003f00347c82 */ /* 0x000fe20008000000 */
[----:B------:R-:W-:-:S11]  /*13f0*/  PLOP3.LUT P0, PT, PT, PT, PT, 0x80, 0x0 ;  /* 0x000000000000781c */ /* 0x000fd60003f0f070 */
[----:B------:R-:W-:Y:S05]  /*1400*/  @!P2 BRA `(.L_x_17) ;  /* 0x0000010800b0a947 */ /* 0x000fea0003800000 */
[----:B------:R-:W3:Y:S01]  /*1410*/  S2R R3, SR_TID.X ;  /* 0x0000000000037919 */ /* 0x000ee20000002100 */
[----:B------:R-:W-:Y:S01]  /*1420*/  ULDC UR4, c[0x0][0x28c] ;  /* 0x0000a30000047ab9 */ /* 0x000fe20000000800 */
[----:B------:R-:W-:Y:S01]  /*1430*/  IMAD.MOV.U32 R22, RZ, RZ, 0x10 ;  /* 0x00000010ff167424 */ /* 0x000fe200078e00ff */
[----:B------:R-:W-:Y:S02]  /*1440*/  UIADD3 UR4, UR4, 0x3f, URZ ;  /* 0x0000003f04047890 */ /* 0x000fe4000fffe03f */
[----:B------:R-:W-:Y:S02]  /*1450*/  ULOP3.LUT UR48, UR45, 0x1, URZ, 0xfc, !UPT ;  /* 0x000000012d307892 */ /* 0x000fe4000f8efc3f */
[----:B------:R-:W-:Y:S01]  /*1460*/  USHF.R.S32.HI UR5, URZ, 0x1f, UR4 ;  /* 0x0000001f3f057899 */ /* 0x000fe20008011404 */
[----:B------:R-:W-:Y:S01]  /*1470*/  ULDC.64 UR60, c[0x0][0x198] ;  /* 0x00006600003c7ab9 */ /* 0x000fe20000000a00 */
[----:B------:R-:W-:Y:S02]  /*1480*/  UMOV UR36, URZ ;  /* 0x0000003f00247c82 */ /* 0x000fe40008000000 */
[----:B------:R-:W-:Y:S01]  /*1490*/  ULEA.HI UR5, UR5, UR4, URZ, 0x6 ;  /* 0x0000000405057291 */ /* 0x000fe2000f8f303f */
[----:B------:R-:W-:Y:S01]  /*14a0*/  UMOV UR44, URZ ;  /* 0x0000003f002c7c82 */ /* 0x000fe20008000000 */
[----:B------:R-:W-:-:S02]  /*14b0*/  UMOV UR40, URZ ;  /* 0x0000003f00287c82 */ /* 0x000fc40008000000 */
[----:B------:R-:W-:Y:S01]  /*14c0*/  USHF.R.S32.HI UR51, URZ, 0x6, UR5 ;  /* 0x000000063f337899 */ /* 0x000fe20008011405 */
[----:B------:R-:W-:Y:S01]  /*14d0*/  UMOV UR52, URZ ;  /* 0x0000003f00347c82 */ /* 0x000fe20008000000 */
[C---:B---3--:R-:W-:Y:S02]  /*14e0*/  LOP3.LUT P0, RZ, R3.reuse, 0x4, RZ, 0xc0, !PT ;  /* 0x0000000403ff7812 */ /* 0x048fe4000780c0ff */
[----:B------:R-:W-:Y:S02]  /*14f0*/  LOP3.LUT R161, R3, 0xff, RZ, 0xc0, !PT ;  /* 0x000000ff03a17812 */ /* 0x000fe400078ec0ff */
[----:B------:R-:W-:Y:S02]  /*1500*/  SEL R22, R22, 0xfffffff0, !P0 ;  /* 0xfffffff016167807 */ /* 0x000fe40004000000 */
[----:B------:R-:W-:-:S07]  /*1510*/  IADD3 R161, R161, 0x1f, RZ ;  /* 0x0000001fa1a17810 */ /* 0x000fce0007ffe0ff */
.L_x_223:
[----:B------:R-:W3:Y:S01]  /*1520*/  S2R R0, SR_TID.X ;  /* 0x0000000000007919 */ /* 0x000ee20000002100 */
[----:B------:R-:W4:Y:S01]  /*1530*/  S2UR UR49, SR_CgaCtaId ;  /* 0x00000000003179c3 */ /* 0x000f220000008800 */
[----:B------:R-:W-:Y:S02]  /*1540*/  UMOV UR50, 0x400 ;  /* 0x0000040000327882 */ /* 0x000fe40000000000 */
[----:B----4-:R-:W-:Y:S01]  /*1550*/  ULEA UR50, UR49, UR50, 0x18 ;  /* 0x0000003231327291 */ /* 0x010fe2000f8ec03f */
[----:B---3--:R-:W-:-:S04]  /*1560*/  LOP3.LUT R0, R0, 0x80, RZ, 0xc0, !PT ;  /* 0x0000008000007812 */ /* 0x008fc800078ec0ff */
[----:B------:R-:W-:-:S06]  /*1570*/  SHF.R.U32.HI R0, RZ, 0x7, R0 ;  /* 0x00000007ff007819 */ /* 0x000fcc0000011600 */
[----:B------:R-:W3:Y:S02]  /*1580*/  SHFL.IDX PT, R0, R0, RZ, 0x1f ;  /* 0x00001fff00007589 */ /* 0x000ee400000e0000 */
[----:B---3--:R-:W-:-:S13]  /*1590*/  R2UR UR4, R0 ;  /* 0x00000000000472ca */ /* 0x008fda00000e0000 */
[----:B------:R-:W-:-:S04]  /*15a0*/  ULEA.HI UR5, UR4, UR4, URZ, 0x1 ;  /* 0x0000000404057291 */ /* 0x000fc8000f8f083f */
[----:B------:R-:W-:-:S04]  /*15b0*/  ULOP3.LUT UR5, UR5, 0x7fffe, URZ, 0xc0, !UPT ;  /* 0x0007fffe05057892 */ /* 0x000fc8000f8ec03f */
[----:B------:R-:W-:-:S03]  /*15c0*/  UIADD3 UR5, UR4, -UR5, URZ ;  /* 0x8000000504057290 */ /* 0x000fc6000fffe03f */
[----:B------:R-:W-:Y:S01]  /*15d0*/  ULDC UR4, c[0x0][0x28c] ;  /* 0x0000a30000047ab9 */ /* 0x000fe20000000800 */
[----:B------:R-:W-:Y:S01]  /*15e0*/  ULEA UR5, UR5, UR50, 0xd ;  /* 0x0000003205057291 */ /* 0x000fe2000f8e683f */
[----:B------:R-:W-:-:S03]  /*15f0*/  ISETP.LT.AND P0, PT, RZ, UR4, PT ;  /* 0x00000004ff007c0c */ /* 0x000fc6000bf01270 */
[----:B------:R-:W-:-:S04]  /*1600*/  UIADD3 UR5, UR5, 0x8400, URZ ;  /* 0x0000840005057890 */ /* 0x000fc8000fffe03f */
[----:B------:R-:W-:-:S04]  /*1610*/  USHF.R.U32.HI UR5, URZ, 0x4, UR5 ;  /* 0x000000043f057899 */ /* 0x000fc80008011605 */
[----:B------:R-:W-:Y:S02]  /*1620*/  ULOP3.LUT UR42, UR5, 0x3fff, URZ, 0xc0, !UPT ;  /* 0x00003fff052a7892 */ /* 0x000fe4000f8ec03f */
[----:B--2---:R-:W-:Y:S10]  /*1630*/  @P0 BRA `(.L_x_18) ;  /* 0x0000000000400947 */ /* 0x004ff40003800000 */
[----:B------:R-:W-:Y:S01]  /*1640*/  MOV R0, 0x0 ;  /* 0x0000000000007802 */ /* 0x000fe20000000f00 */
[----:B------:R-:W-:Y:S01]  /*1650*/  ULDC.64 UR4, c[0x4][0x70] ;  /* 0x01001c0000047ab9 */ /* 0x000fe20000000a00 */
[----:B------:R-:W-:Y:S01]  /*1660*/  ULDC.64 UR6, c[0x4][0x8] ;  /* 0x0100020000067ab9 */ /* 0x000fe20000000a00 */
[----:B--2---:R-:W-:Y:S01]  /*1670*/  IMAD.U32 R4, RZ, RZ, UR4 ;  /* 0x00000004ff047e24 */ /* 0x004fe2000f8e00ff */
[----:B------:R2:W3:Y:S01]  /*1680*/  LDC.64 R14, c[0x4][R0] ;  /* 0x01000000000e7b82 */ /* 0x0004e20000000a00 */
[----:B------:R-:W-:Y:S01]  /*1690*/  IMAD.U32 R5, RZ, RZ, UR5 ;  /* 0x00000005ff057e24 */ /* 0x000fe2000f8e00ff */
[----:B------:R-:W-:Y:S01]  /*16a0*/  ULDC.64 UR4, c[0x4][0x78] ;  /* 0x01001e0000047ab9 */ /* 0x000fe20000000a00 */
[----:B------:R-:W-:Y:S01]  /*16b0*/  IMAD.U32 R10, RZ, RZ, UR6 ;  /* 0x00000006ff0a7e24 */ /* 0x000fe2000f8e00ff */
[----:B------:R-:W-:Y:S01]  /*16c0*/  MOV R6, UR4 ;  /* 0x0000000400067c02 */ /* 0x000fe20008000f00 */
[----:B------:R-:W-:Y:S01]  /*16d0*/  IMAD.U32 R7, RZ, RZ, UR5 ;  /* 0x00000005ff077e24 */ /* 0x000fe2000f8e00ff */
[----:B------:R-:W-:Y:S01]  /*16e0*/  MOV R11, UR7 ;  /* 0x00000007000b7c02 */ /* 0x000fe20008000f00 */
[----:B------:R-:W-:Y:S01]  /*16f0*/  IMAD.MOV.U32 R8, RZ, RZ, 0x1e1 ;  /* 0x000001e1ff087424 */ /* 0x000fe200078e00ff */
[----:B------:R-:W-:Y:S01]  /*1700*/  MOV R13, RZ ;  /* 0x000000ff000d7202 */ /* 0x000fe20000000f00 */
[----:B--2---:R-:W-:-:S07]  /*1710*/  IMAD.MOV.U32 R12, RZ, RZ, 0x1 ;  /* 0x00000001ff0c7424 */ /* 0x004fce00078e00ff */
[----:B------:R-:W-:-:S07]  /*1720*/  LEPC R20, `(.L_x_18) ;  /* 0x000000001014794e */ /* 0x000fce0000000000 */
[----:B-1-3-5:R-:W-:Y:S05]  /*1730*/  CALL.ABS.NOINC R14 ;  /* 0x000000000e007343 */ /* 0x02afea0003c00000 */
.L_x_18:
[----:B------:R-:W-:-:S06]  /*1740*/  ULOP3.LUT UR4, UR46, 0x1, URZ, 0xfc, !UPT ;  /* 0x000000012e047892 */ /* 0x000fcc000f8efc3f */
[----:B------:R-:W-:-:S05]  /*1750*/  IMAD.U32 R0, RZ, RZ, UR4 ;  /* 0x00000004ff007e24 */ /* 0x000fca000f8e00ff */
[----:B------:R-:W-:-:S13]  /*1760*/  ISETP.NE.AND P0, PT, R0, 0x3, PT ;  /* 0x000000030000780c */ /* 0x000fda0003f05270 */
[----:B------:R-:W-:Y:S05]  /*1770*/  @!P0 BRA `(.L_x_19) ;  /* 0x0000000000048947 */ /* 0x000fea0003800000 */
[----:B------:R-:W-:Y:S01]  /*1780*/  BPT.TRAP 0x1 ;  /* 0x000000040000795c */ /* 0x000fe20000300000 */
.L_x_19:
[----:B------:R-:W-:Y:S01]  /*1790*/  IMAD.U32 R3, RZ, RZ, UR40 ;  /* 0x00000028ff037e24 */ /* 0x000fe2000f8e00ff */
[----:B------:R-:W-:-:S04]  /*17a0*/  MOV R0, UR44 ;  /* 0x0000002c00007c02 */ /* 0x000fc80008000f00 */
[----:B------:R-:W-:Y:S02]  /*17b0*/  LEA R3, R3, UR50, 0x3 ;  /* 0x0000003203037c11 */ /* 0x000fe4000f8e18ff */
[----:B------:R-:W-:-:S04]  /*17c0*/  SHF.L.U32 R0, R0, 0x1f, RZ ;  /* 0x0000001f00007819 */ /* 0x000fc800000006ff */
[----:B------:R3:W4:Y:S01]  /*17d0*/  SYNCS.PHASECHK.TRANS64.TRYWAIT P1, [R3+URZ], R0 ;  /* 0x00000000030075a7 */ /* 0x000722000802017f */
[----:B------:R-:W-:Y:S05]  /*17e0*/  @!P0 BRA `(.L_x_20) ;  /* 0x0000000000048947 */ /* 0x000fea0003800000 */
[----:B------:R-:W-:Y:S01]  /*17f0*/  BPT.TRAP 0x1 ;  /* 0x000000040000795c */ /* 0x000fe20000300000 */
.L_x_20:
[----:B----4-:R-:W-:Y:S05]  /*1800*/  @P1 BRA `(.L_x_21) ;  /* 0x0000000000081947 */ /* 0x010fea0003800000 */
[----:B------:R-:W4:Y:S02]  /*1810*/  SYNCS.PHASECHK.TRANS64.TRYWAIT P1, [R3+URZ], R0 ;  /* 0x00000000030075a7 */ /* 0x000f24000802017f */
[----:B----4-:R-:W-:Y:S05]  /*1820*/  @!P1 BRA `(.L_x_22) ;  /* 0x0000014400049947 */ /* 0x010fea0003800000 */
.L_x_21:
[----:B------:R-:W-:-:S04]  /*1830*/  UISETP.LT.AND UP0, UPT, UR51, 0x1, UPT ;  /* 0x000000013300788c */ /* 0x000fc8000bf01270 */
[----:B------:R-:W-:-:S06]  /*1840*/  USEL UR4, UR51, 0x1, UP0 ;  /* 0x0000000133047887 */ /* 0x000fcc0008000000 */
[----:B---34-:R-:W-:Y:S01]  /*1850*/  IMAD.U32 R0, RZ, RZ, UR4 ;  /* 0x00000004ff007e24 */ /* 0x018fe2000f8e00ff */
[----:B------:R-:W-:Y:S05]  /*1860*/  WARPSYNC.ALL ;  /* 0x0000000000007948 */ /* 0x000fea0003800000 */
[----:B------:R-:W-:-:S04]  /*1870*/  IADD3 R0, -R0, UR51, RZ ;  /* 0x0000003300007c10 */ /* 0x000fc8000fffe1ff */
[----:B------:R-:W-:Y:S01]  /*1880*/  ISETP.GE.AND P1, PT, R0, 0x1, PT ;  /* 0x000000010000780c */ /* 0x000fe20003f26270 */
[----:B------:R-:W-:Y:S01]  /*1890*/  UIADD3 UR4, UR50, 0x20400, URZ ;  /* 0x0002040032047890 */ /* 0x000fe2000fffe03f */
[----:B------:R-:W-:Y:S01]  /*18a0*/  WARPGROUP.ARRIVE ;  /* 0x00000000000079c5 */ /* 0x000fe20000000000 */
[----:B------:R-:W-:Y:S01]  /*18b0*/  ULOP3.LUT UR8, UR42, 0x10000, URZ, 0xfc, !UPT ;  /* 0x000100002a087892 */ /* 0x000fe2000f8efc3f */
[----:B------:R-:W-:Y:S01]  /*18c0*/  STL [R1+0x2d0], R22 ;  /* 0x0002d01601007387 */ /* 0x000fe20000100800 */
[----:B------:R-:W-:Y:S02]  /*18d0*/  USHF.R.U32.HI UR4, URZ, 0x4, UR4 ;  /* 0x000000043f047899 */ /* 0x000fe40008011604 */
[----:B------:R-:W-:Y:S01]  /*18e0*/  ULEA UR10, UR40, UR8, 0xb ;  /* 0x00000008280a7291 */ /* 0x000fe2000f8e583f */
[----:B-----5:R1:W-:Y:S01]  /*18f0*/  STL [R1+0x2cc], R17 ;  /* 0x0002cc1101007387 */ /* 0x0203e20000100800 */
[----:B------:R-:W-:Y:S01]  /*1900*/  ULOP3.LUT UR4, UR4, 0x3fff, URZ, 0xc0, !UPT ;  /* 0x00003fff04047892 */ /* 0x000fe2000f8ec03f */
[----:B------:R-:W-:Y:S01]  /*1910*/  UMOV UR5, 0x40000040 ;  /* 0x4000004000057882 */ /* 0x000fe20000000000 */
[----:B------:R-:W-:-:S02]  /*1920*/  UMOV UR7, 0x40000040 ;  /* 0x4000004000077882 */ /* 0x000fc40000000000 */
[----:B------:R-:W-:Y:S01]  /*1930*/  ULOP3.LUT UR9, UR4, 0x10000, URZ, 0xfc, !UPT ;  /* 0x0001000004097892 */ /* 0x000fe2000f8efc3f */
[----:B------:R-:W-:Y:S02]  /*1940*/  STL [R1+0x2c8], R16 ;  /* 0x0002c81001007387 */ /* 0x000fe40000100800 */
[----:B------:R-:W-:Y:S01]  /*1950*/  UMOV UR4, UR10 ;  /* 0x0000000a00047c82 */ /* 0x000fe20008000000 */
[----:B------:R-:W-:Y:S01]  /*1960*/  ULEA UR11, UR40, UR9, 0xb ;  /* 0x00000009280b7291 */ /* 0x000fe2000f8e583f */
[----:B------:R3:W-:Y:S04]  /*1970*/  STL [R1+0x2c4], R2 ;  /* 0x0002c40201007387 */ /* 0x0007e80000100800 */
[----:B------:R4:W-:Y:S02]  /*1980*/  STL [R1+0x2c0], R0 ;  /* 0x0002c00001007387 */ /* 0x0009e40000100800 */
[----:B------:R-:W-:-:S02]  /*1990*/  UMOV UR6, UR11 ;  /* 0x0000000b00067c82 */ /* 0x000fc40008000000 */
[----:B------:R-:W-:Y:S01]  /*19a0*/  HGMMA.64x256x16.F32.BF16 R24, gdesc[UR4], RZ, !UPT, gsb0 ;  /* 0x03e00000041879f0 */ /* 0x000fe2000c0018ff */
[----:B------:R-:W-:Y:S01]  /*19b0*/  UIADD3 UR4, UR10, 0x400, URZ ;  /* 0x000004000a047890 */ /* 0x000fe2000fffe03f */
[----:B------:R-:W-:Y:S01]  /*19c0*/  UMOV UR5, 0x40000040 ;  /* 0x4000004000057882 */ /* 0x000fe20000000000 */
[----:B------:R-:W-:Y:S02]  /*19d0*/  WARPGROUP.DEPBAR.LE gsb0, 0x0 ;  /* 0x00008000000079c5 */ /* 0x000fe40000010000 */
[----:B------:R-:W-:Y:S01]  /*19e0*/  STL.64 [R1], R24 ;  /* 0x0000001801007387 */ /* 0x000fe20000100a00 */
[----:B------:R-:W-:Y:S01]  /*19f0*/  IMAD.MOV.U32 R235, RZ, RZ, R47 ;  /* 0x000000ffffeb7224 */ /* 0x000fe200078e002f */
[----:B------:R-:W-:Y:S01]  /*1a00*/  MOV R234, R48 ;  /* 0x0000003000ea7202 */ /* 0x000fe20000000f00 */
[----:B------:R-:W-:Y:S01]  /*1a10*/  IMAD.MOV.U32 R233, RZ, RZ, R49 ;  /* 0x000000ffffe97224 */ /* 0x000fe200078e0031 */
[----:B------:R-:W-:Y:S01]  /*1a20*/  STL.64 [R1+0x8], R26 ;  /* 0x0000081a01007387 */ /* 0x000fe20000100a00 */
        /* <DEDUP_REMOVED lines=75> */
[----:B-1----:R-:W-:Y:S01]  /*1ee0*/  MOV R17, R135 ;  /* 0x0000008700117202 */ /* 0x002fe20000000f00 */
[----:B------:R-:W-:Y:S01]  /*1ef0*/  IMAD.MOV.U32 R191, RZ, RZ, R107 ;  /* 0x000000ffffbf7224 */ /* 0x000fe200078e006b */
[----:B------:R-:W-:Y:S01]  /*1f00*/  MOV R14, R138 ;  /* 0x0000008a000e7202 */ /* 0x000fe20000000f00 */
[----:B------:R-:W-:Y:S01]  /*1f10*/  IMAD.MOV.U32 R193, RZ, RZ, R109 ;  /* 0x000000ffffc17224 */ /* 0x000fe200078e006d */
[----:B------:R-:W-:Y:S01]  /*1f20*/  MOV R11, R141 ;  /* 0x0000008d000b7202 */ /* 0x000fe20000000f00 */
[----:B------:R-:W-:Y:S01]  /*1f30*/  IMAD.MOV.U32 R194, RZ, RZ, R110 ;  /* 0x000000ffffc27224 */ /* 0x000fe200078e006e */
[----:B------:R-:W-:Y:S01]  /*1f40*/  MOV R8, R144 ;  /* 0x0000009000087202 */ /* 0x000fe20000000f00 */
[----:B------:R-:W-:Y:S01]  /*1f50*/  IMAD.MOV.U32 R196, RZ, RZ, R112 ;  /* 0x000000ffffc47224 */ /* 0x000fe200078e0070 */
[----:B--2---:R-:W-:Y:S01]  /*1f60*/  MOV R5, R147 ;  /* 0x0000009300057202 */ /* 0x004fe20000000f00 */
[----:B------:R-:W-:Y:S01]  /*1f70*/  IMAD.MOV.U32 R197, RZ, RZ, R113 ;  /* 0x000000ffffc57224 */ /* 0x000fe200078e0071 */
[----:B---3--:R-:W-:Y:S01]  /*1f80*/  MOV R2, R150 ;  /* 0x0000009600027202 */ /* 0x008fe20000000f00 */
[----:B------:R-:W-:Y:S01]  /*1f90*/  IMAD.MOV.U32 R199, RZ, RZ, R115 ;  /* 0x000000ffffc77224 */ /* 0x000fe200078e0073 */
[----:B------:R1:W-:Y:S01]  /*1fa0*/  STL [R1+0x58], R46 ;  /* 0x0000582e01007387 */ /* 0x0003e20000100800 */
[----:B------:R-:W-:-:S02]  /*1fb0*/  IMAD.MOV.U32 R200, RZ, RZ, R116 ;  /* 0x000000ffffc87224 */ /* 0x000fc400078e0074 */
[----:B------:R-:W-:Y:S01]  /*1fc0*/  IMAD.MOV.U32 R202, RZ, RZ, R118 ;  /* 0x000000ffffca7224 */ /* 0x000fe200078e0076 */
[----:B------:R-:W-:Y:S01]  /*1fd0*/  STL [R1+0x58c], R161 ;  /* 0x00058ca101007387 */ /* 0x000fe20000100800 */
[----:B------:R-:W-:Y:S02]  /*1fe0*/  IMAD.MOV.U32 R203, RZ, RZ, R119 ;  /* 0x000000ffffcb7224 */ /* 0x000fe400078e0077 */
[----:B------:R-:W-:Y:S01]  /*1ff0*/  IMAD.MOV.U32 R205, RZ, RZ, R121 ;  /* 0x000000ffffcd7224 */ /* 0x000fe200078e0079 */
[----:B------:R-:W-:Y:S01]  /*2000*/  STL [R1+0x588], R158 ;  /* 0x0005889e01007387 */ /* 0x000fe20000100800 */
[----:B------:R-:W-:Y:S02]  /*2010*/  IMAD.MOV.U32 R206, RZ, RZ, R122 ;  /* 0x000000ffffce7224 */ /* 0x000fe400078e007a */
[----:B------:R-:W-:Y:S02]  /*2020*/  IMAD.MOV.U32 R208, RZ, RZ, R124 ;  /* 0x000000ffffd07224 */ /* 0x000fe400078e007c */
[----:B------:R-:W-:-:S02]  /*2030*/  IMAD.MOV.U32 R209, RZ, RZ, R125 ;  /* 0x000000ffffd17224 */ /* 0x000fc400078e007d */
[----:B------:R-:W-:Y:S02]  /*2040*/  IMAD.MOV.U32 R211, RZ, RZ, R127 ;  /* 0x000000ffffd37224 */ /* 0x000fe400078e007f */
[----:B------:R-:W-:Y:S02]  /*2050*/  IMAD.MOV.U32 R212, RZ, RZ, R128 ;  /* 0x000000ffffd47224 */ /* 0x000fe400078e0080 */
[----:B------:R-:W-:Y:S02]  /*2060*/  IMAD.MOV.U32 R22, RZ, RZ, R130 ;  /* 0x000000ffff167224 */ /* 0x000fe400078e0082 */
        /* <DEDUP_REMOVED lines=13> */
[----:B----4-:R-:W-:Y:S02]  /*2140*/  IMAD.MOV.U32 R0, RZ, RZ, R151 ;  /* 0x000000ffff007224 */ /* 0x010fe400078e0097 */
[----:B-1----:R-:W-:-:S06]  /*2150*/  WARPGROUP.ARRIVE ;  /* 0x00000000000079c5 */ /* 0x002fcc0000000000 */
[----:B------:R-:W-:Y:S03]  /*2160*/  HGMMA.64x256x16.F32.BF16 R24, gdesc[UR4], RZ, !UPT, gsb0 ;  /* 0x03e00000041879f0 */ /* 0x000fe6000c0018ff */
[----:B------:R-:W-:Y:S02]  /*2170*/  WARPGROUP.DEPBAR.LE gsb0, 0x0 ;  /* 0x00008000000079c5 */ /* 0x000fe40000010000 */
[----:B------:R-:W-:Y:S04]  /*2180*/  STL.64 [R1+0x580], R150 ;  /* 0x0005809601007387 */ /* 0x000fe80000100a00 */
        /* <DEDUP_REMOVED lines=20> */
[----:B------:R1:W-:Y:S04]  /*22d0*/  STL.64 [R1+0x4d8], R108 ;  /* 0x0004d86c01007387 */ /* 0x0003e80000100a00 */
[----:B-1----:R-:W2:Y:S04]  /*22e0*/  LDL.LU R108, [R1] ;  /* 0x00000000016c7983 */ /* 0x002ea80000300800 */
[----:B------:R-:W2:Y:S04]  /*22f0*/  LDL.LU R109, [R1+0x4] ;  /* 0x00000400016d7983 */ /* 0x000ea80000300800 */
        /* <DEDUP_REMOVED lines=20> */
[----:B------:R-:W2:Y:S01]  /*2440*/  LDL.LU R130, [R1+0x58] ;  /* 0x0000580001827983 */ /* 0x000ea20000300800 */
        /* <DEDUP_REMOVED lines=31> */
[----:B------:R-:W-:Y:S01]  /*2640*/  UIADD3 UR4, UR10, 0x2, URZ ;  /* 0x000000020a047890 */ /* 0x000fe2000fffe03f */
[----:B------:R-:W-:Y:S01]  /*2650*/  IMAD.MOV.U32 R214, RZ, RZ, R22 ;  /* 0x000000ffffd67224 */ /* 0x000fe200078e0016 */
[----:B------:R-:W-:Y:S01]  /*2660*/  UIADD3 UR6, UR11, 0x2, URZ ;  /* 0x000000020b067890 */ /* 0x000fe2000fffe03f */
[----:B------:R-:W-:Y:S01]  /*2670*/  IMAD.MOV.U32 R216, RZ, RZ, R20 ;  /* 0x000000ffffd87224 */ /* 0x000fe200078e0014 */
[----:B------:R-:W-:Y:S01]  /*2680*/  UMOV UR5, 0x40000040 ;  /* 0x4000004000057882 */ /* 0x000fe20000000000 */
[----:B------:R-:W-:Y:S01]  /*2690*/  IMAD.MOV.U32 R217, RZ, RZ, R19 ;  /* 0x000000ffffd97224 */ /* 0x000fe200078e0013 */
[----:B------:R-:W-:Y:S01]  /*26a0*/  UMOV UR7, 0x40000040 ;  /* 0x4000004000077882 */ /* 0x000fe20000000000 */
        /* <DEDUP_REMOVED lines=11> */
[----:B------:R-:W-:-:S06]  /*2760*/  IMAD.MOV.U32 R235, RZ, RZ, R0 ;  /* 0x000000ffffeb7224 */ /* 0x000fcc00078e0000 */
[----:B--2---:R-:W-:-:S06]  /*2770*/  WARPGROUP.ARRIVE ;  /* 0x00000000000079c5 */ /* 0x004fcc0000000000 */
[----:B------:R-:W-:Y:S03]  /*2780*/  HGMMA.64x256x16.F32.BF16 R108, gdesc[UR4], R108, gsb0 ;  /* 0x03e00000046c79f0 */ /* 0x000fe6000800186c */
[----:B------:R-:W-:Y:S02]  /*2790*/  WARPGROUP.DEPBAR.LE gsb0, 0x0 ;  /* 0x00008000000079c5 */ /* 0x000fe40000010000 */
[----:B------:R-:W-:Y:S04]  /*27a0*/  STL.64 [R1], R108 ;  /* 0x0000006c01007387 */ /* 0x000fe80000100a00 */
        /* <DEDUP_REMOVED lines=63> */
[----:B-1----:R-:W2:Y:S04]  /*2ba0*/  LDL.LU R161, [R1+0x58c] ;  /* 0x00058c0001a17983 */ /* 0x002ea80000300800 */
[----:B------:R-:W3:Y:S04]  /*2bb0*/  LDL.LU R158, [R1+0x588] ;  /* 0x00058800019e7983 */ /* 0x000ee80000300800 */
[----:B------:R-:W4:Y:S04]  /*2bc0*/  LDL.LU.64 R150, [R1+0x580] ;  /* 0x0005800001967983 */ /* 0x000f280000300a00 */
        /* <DEDUP_REMOVED lines=20> */
[----:B------:R-:W4:Y:S01]  /*2d10*/  LDL.LU.64 R108, [R1+0x4d8] ;  /* 0x0004d800016c7983 */ /* 0x000f220000300a00 */
[----:B------:R-:W-:Y:S01]  /*2d20*/  UIADD3 UR4, UR10, 0x402, URZ ;  /* 0x000004020a047890 */ /* 0x000fe2000fffe03f */
[----:B------:R-:W-:Y:S01]  /*2d30*/  UMOV UR5, 0x40000040 ;  /* 0x4000004000057882 */ /* 0x000fe20000000000 */
[----:B----4-:R-:W-:-:S07]  /*2d40*/  WARPGROUP.ARRIVE ;  /* 0x00000000000079c5 */ /* 0x010fce0000000000 */
[----:B------:R-:W-:Y:S03]  /*2d50*/  HGMMA.64x256x16.F32.BF16 R24, gdesc[UR4], R24, gsb0 ;  /* 0x03e00000041879f0 */ /* 0x000fe60008001818 */
        /* <DEDUP_REMOVED lines=65> */
[----:B-1----:R-:W4:Y:S04]  /*3170*/  LDL.LU.64 R24, [R1] ;  /* 0x0000000001187983 */ /* 0x002f280000300a00 */
        /* <DEDUP_REMOVED lines=63> */
[----:B------:R-:W-:-:S02]  /*3570*/  UIADD3 UR4, UR10, 0x4, URZ ;  /* 0x000000040a047890 */ /* 0x000fc4000fffe03f */
[----:B------:R-:W-:Y:S01]  /*3580*/  UIADD3 UR6, UR11, 0x4, URZ ;  /* 0x000000040b067890 */ /* 0x000fe2000fffe03f */
[----:B------:R-:W-:Y:S01]  /*3590*/  UMOV UR5, 0x40000040 ;  /* 0x4000004000057882 */ /* 0x000fe20000000000 */
[----:B------:R-:W-:Y:S01]  /*35a0*/  UMOV UR7, 0x40000040 ;  /* 0x4000004000077882 */ /* 0x000fe20000000000 */
[----:B----4-:R-:W-:-:S06]  /*35b0*/  WARPGROUP.ARRIVE ;  /* 0x00000000000079c5 */ /* 0x010fcc0000000000 */
[----:B------:R-:W-:Y:S03]  /*35c0*/  HGMMA.64x256x16.F32.BF16 R24, gdesc[UR4], R24, gsb0 ;  /* 0x03e00000041879f0 */ /* 0x000fe60008001818 */
        /* <DEDUP_REMOVED lines=45> */
[----:B------:R1:W-:Y:S01]  /*38a0*/  STL [R1+0x58], R46 ;  /* 0x0000582e01007387 */ /* 0x0003e20000100800 */
[----:B------:R-:W-:Y:S01]  /*38b0*/  IMAD.MOV.U32 R202, RZ, RZ, R118 ;  /* 0x000000ffffca7224 */ /* 0x000fe200078e0076 */
[----:B------:R-:W-:Y:S01]  /*38c0*/  MOV R200, R116 ;  /* 0x0000007400c87202 */ /* 0x000fe20000000f00 */
[----:B------:R-:W-:Y:S01]  /*38d0*/  IMAD.MOV.U32 R201, RZ, RZ, R117 ;  /* 0x000000ffffc97224 */ /* 0x000fe200078e0075 */
[----:B------:R-:W4:Y:S01]  /*38e0*/  LDL.LU.64 R150, [R1+0x4d0] ;  /* 0x0004d00001967983 */ /* 0x000f220000300a00 */
        /* <DEDUP_REMOVED lines=120> */
[----:B-1----:R-:W4:Y:S04]  /*4070*/  LDL.LU.64 R46, [R1+0x330] ;  /* 0x00033000012e7983 */ /* 0x002f280000300a00 */
        /* <DEDUP_REMOVED lines=12> */
[----:B------:R-:W-:-:S02]  /*4140*/  UMOV UR5, 0x40000040 ;  /* 0x4000004000057882 */ /* 0x000fc40000000000 */
[----:B--2---:R-:W-:Y:S04]  /*4150*/  STL [R1+0x2bc], R161 ;  /* 0x0002bca101007387 */ /* 0x004fe80000100800 */
[----:B---3--:R-:W-:Y:S01]  /*4160*/  STL [R1+0x2b8], R158 ;  /* 0x0002b89e01007387 */ /* 0x008fe20000100800 */
[----:B----4-:R-:W-:-:S06]  /*4170*/  WARPGROUP.ARRIVE ;  /* 0x00000000000079c5 */ /* 0x010fcc0000000000 */
        /* <DEDUP_REMOVED lines=83> */
[----:B------:R-:W-:Y:S01]  /*46b0*/  IMAD.MOV.U32 R223, RZ, RZ, R15 ;  /* 0x000000ffffdf7224 */ /* 0x000fe200078e000f */
[----:B------:R1:W5:Y:S01]  /*46c0*/  LDL.LU R22, [R1+0x2d0] ;  /* 0x0002d00001167983 */ /* 0x0003620000300800 */
[----:B------:R-:W-:-:S02]  /*46d0*/  IMAD.MOV.U32 R224, RZ, RZ, R14 ;  /* 0x000000ffffe07224 */ /* 0x000fc400078e000e */
[----:B------:R-:W-:Y:S01]  /*46e0*/  IMAD.MOV.U32 R226, RZ, RZ, R12 ;  /* 0x000000ffffe27224 */ /* 0x000fe200078e000c */
[----:B------:R1:W5:Y:S01]  /*46f0*/  LDL.LU R17, [R1+0x2cc] ;  /* 0x0002cc0001117983 */ /* 0x0003620000300800 */
[----:B------:R-:W-:Y:S02]  /*4700*/  IMAD.MOV.U32 R227, RZ, RZ, R11 ;  /* 0x000000ffffe37224 */ /* 0x000fe400078e000b */
[----:B------:R-:W-:Y:S01]  /*4710*/  IMAD.MOV.U32 R229, RZ, RZ, R9 ;  /* 0x000000ffffe57224 */ /* 0x000fe200078e0009 */
[----:B------:R1:W5:Y:S01]  /*4720*/  LDL.LU R16, [R1+0x2c8] ;  /* 0x0002c80001107983 */ /* 0x0003620000300800 */
[----:B------:R-:W-:Y:S02]  /*4730*/  IMAD.MOV.U32 R230, RZ, RZ, R8 ;  /* 0x000000ffffe67224 */ /* 0x000fe400078e0008 */
[----:B------:R-:W-:Y:S01]  /*4740*/  IMAD.MOV.U32 R232, RZ, RZ, R6 ;  /* 0x000000ffffe87224 */ /* 0x000fe200078e0006 */
[----:B------:R1:W5:Y:S01]  /*4750*/  LDL.LU R2, [R1+0x2c4] ;  /* 0x0002c40001027983 */ /* 0x0003620000300800 */
[----:B------:R-:W-:-:S02]  /*4760*/  IMAD.MOV.U32 R233, RZ, RZ, R5 ;  /* 0x000000ffffe97224 */ /* 0x000fc400078e0005 */
[----:B------:R-:W-:Y:S01]  /*4770*/  IMAD.MOV.U32 R235, RZ, RZ, R3 ;  /* 0x000000ffffeb7224 */ /* 0x000fe200078e0003 */
[----:B------:R1:W5:Y:S05]  /*4780*/  LDL.LU R0, [R1+0x2c0] ;  /* 0x0002c00001007983 */ /* 0x00036a0000300800 */
        /* <DEDUP_REMOVED lines=67> */
[----:B--2---:R1:W5:Y:S04]  /*4bc0*/  LDL.LU R161, [R1+0x2bc] ;  /* 0x0002bc0001a17983 */ /* 0x0043680000300800 */
[----:B------:R1:W5:Y:S04]  /*4bd0*/  LDL.LU R158, [R1+0x2b8] ;  /* 0x0002b800019e7983 */ /* 0x0003680000300800 */
[----:B------:R-:W2:Y:S04]  /*4be0*/  LDL.LU.64 R150, [R1+0x2b0] ;  /* 0x0002b00001967983 */ /* 0x000ea80000300a00 */
        /* <DEDUP_REMOVED lines=20> */
[----:B------:R-:W2:Y:S01]  /*4d30*/  LDL.LU.64 R108, [R1+0x208] ;  /* 0x00020800016c7983 */ /* 0x000ea20000300a00 */
[----:B------:R-:W-:Y:S01]  /*4d40*/  UIADD3 UR4, UR10, 0x406, URZ ;  /* 0x000004060a047890 */ /* 0x000fe2000fffe03f */
[----:B------:R-:W-:Y:S01]  /*4d50*/  UMOV UR5, 0x40000040 ;  /* 0x4000004000057882 */ /* 0x000fe20000000000 */
[----:B--2---:R-:W-:-:S07]  /*4d60*/  WARPGROUP.ARRIVE ;  /* 0x00000000000079c5 */ /* 0x004fce0000000000 */
[----:B------:R-:W-:Y:S03]  /*4d70*/  HGMMA.64x256x16.F32.BF16 R24, gdesc[UR4], R24, gsb0 ;  /* 0x03e00000041879f0 */ /* 0x000fe60008001818 */
[----:B------:R-:W-:Y:S02]  /*4d80*/  WARPGROUP.DEPBAR.LE gsb0, 0x0 ;  /* 0x00008000000079c5 */ /* 0x000fe40000010000 */
[----:B-1----:R-:W-:Y:S05]  /*4d90*/  @!P1 BRA `(.L_x_23) ;  /* 0x0000004000cc9947 */ /* 0x002fea0003800000 */
[----:B------:R-:W-:Y:S01]  /*4da0*/  UIADD3 UR11, UR40, 0x1, URZ ;  /* 0x00000001280b7890 */ /* 0x000fe2000fffe03f */
[----:B-----5:R-:W-:Y:S01]  /*4db0*/  R2UR UR13, R0 ;  /* 0x00000000000d72ca */ /* 0x020fe200000e0000 */
[----:B------:R-:W-:Y:S02]  /*4dc0*/  UMOV UR10, UR40 ;  /* 0x00000028000a7c82 */ /* 0x000fe40008000000 */
[----:B------:R-:W-:-:S04]  /*4dd0*/  UISETP.NE.AND UP0, UPT, UR11, 0x3, UPT ;  /* 0x000000030b00788c */ /* 0x000fc8000bf05270 */
[----:B------:R-:W-:Y:S02]  /*4de0*/  USEL UR12, URZ, 0x1, UP0 ;  /* 0x000000013f0c7887 */ /* 0x000fe40008000000 */
[----:B------:R-:W-:Y:S02]  /*4df0*/  USEL UR11, UR11, URZ, UP0 ;  /* 0x0000003f0b0b7287 */ /* 0x000fe40008000000 */
[----:B------:R-:W-:-:S12]  /*4e00*/  ULOP3.LUT UR12, UR44, UR12, URZ, 0x3c, !UPT ;  /* 0x0000000c2c0c7292 */ /* 0x000fd8000f8e3c3f */
.L_x_30:
[----:B-----5:R-:W-:Y:S05]  /*4e10*/  @!P0 BRA `(.L_x_24) ;  /* 0x0000000000048947 */ /* 0x020fea0003800000 */
[----:B------:R-:W-:Y:S01]  /*4e20*/  BPT.TRAP 0x1 ;  /* 0x000000040000795c */ /* 0x000fe20000300000 */
.L_x_24:
[----:B------:R-:W-:Y:S01]  /*4e30*/  ULEA UR4, UR11, UR50, 0x3 ;  /* 0x000000320b047291 */ /* 0x000fe2000f8e183f */
[----:B------:R-:W-:-:S05]  /*4e40*/  IMAD.U32 R0, RZ, RZ, UR12 ;  /* 0x0000000cff007e24 */ /* 0x000fca000f8e00ff */
[----:B------:R-:W-:-:S04]  /*4e50*/  SHF.L.U32 R0, R0, 0x1f, RZ ;  /* 0x0000001f00007819 */ /* 0x000fc800000006ff */
[----:B------:R1:W2:Y:S01]  /*4e60*/  SYNCS.PHASECHK.TRANS64.TRYWAIT P1, [UR4], R0 ;  /* 0x00000000ff0075a7 */ /* 0x0002a20008020144 */
[----:B------:R-:W-:Y:S05]  /*4e70*/  @!P0 BRA `(.L_x_25) ;  /* 0x0000000000048947 */ /* 0x000fea0003800000 */
[----:B------:R-:W-:Y:S01]  /*4e80*/  BPT.TRAP 0x1 ;  /* 0x000000040000795c */ /* 0x000fe20000300000 */
.L_x_25:
[----:B--2---:R-:W-:Y:S05]  /*4e90*/  @P1 BRA `(.L_x_26) ;  /* 0x0000000000081947 */ /* 0x004fea0003800000 */
[----:B------:R-:W2:Y:S02]  /*4ea0*/  SYNCS.PHASECHK.TRANS64.TRYWAIT P1, [UR4], R0 ;  /* 0x00000000ff0075a7 */ /* 0x000ea40008020144 */
[----:B--2---:R-:W-:Y:S05]  /*4eb0*/  @!P1 BRA `(.L_x_27) ;  /* 0x0000010c00749947 */ /* 0x004fea0003800000 */
.L_x_26:
        /* <DEDUP_REMOVED lines=64> */
[----:B---3--:R-:W3:Y:S04]  /*52c0*/  LDL.LU.64 R24, [R1] ;  /* 0x0000000001187983 */ /* 0x008ee80000300a00 */
[----:B------:R-:W3:Y:S04]  /*52d0*/  LDL.LU.64 R26, [R1+0x8] ;  /* 0x00000800011a7983 */ /* 0x000ee80000300a00 */
        /* <DEDUP_REMOVED lines=61> */
[----:B------:R-:W3:Y:S01]  /*56b0*/  LDL.LU.64 R150, [R1+0x1f8] ;  /* 0x0001f80001967983 */ /* 0x000ee20000300a00 */
[----:B------:R-:W-:-:S02]  /*56c0*/  ULEA UR14, UR11, UR8, 0xb ;  /* 0x000000080b0e7291 */ /* 0x000fc4000f8e583f */
[----:B------:R-:W-:Y:S01]  /*56d0*/  ULEA UR15, UR11, UR9, 0xb ;  /* 0x000000090b0f7291 */ /* 0x000fe2000f8e583f */
[----:B------:R-:W-:Y:S01]  /*56e0*/  STL [R1+0x2cc], R22 ;  /* 0x0002cc1601007387 */ /* 0x000fe20000100800 */
[----:B------:R-:W-:Y:S01]  /*56f0*/  UMOV UR5, 0x40000040 ;  /* 0x4000004000057882 */ /* 0x000fe20000000000 */
[----:B------:R-:W-:Y:S02]  /*5700*/  UMOV UR7, 0x40000040 ;  /* 0x4000004000077882 */ /* 0x000fe40000000000 */
[----:B------:R-:W-:Y:S01]  /*5710*/  UMOV UR4, UR14 ;  /* 0x0000000e00047c82 */ /* 0x000fe20008000000 */
[----:B------:R-:W-:Y:S01]  /*5720*/  STL [R1+0x2c8], R17 ;  /* 0x0002c81101007387 */ /* 0x000fe20000100800 */
[----:B------:R-:W-:-:S03]  /*5730*/  UMOV UR6, UR15 ;  /* 0x0000000f00067c82 */ /* 0x000fc60008000000 */
[----:B------:R-:W-:Y:S04]  /*5740*/  STL [R1+0x2c4], R16 ;  /* 0x0002c41001007387 */ /* 0x000fe80000100800 */
[----:B------:R4:W-:Y:S01]  /*5750*/  STL [R1+0x2c0], R2 ;  /* 0x0002c00201007387 */ /* 0x0009e20000100800 */
[----:B---3--:R-:W-:-:S06]  /*5760*/  WARPGROUP.ARRIVE ;  /* 0x00000000000079c5 */ /* 0x008fcc0000000000 */
[----:B------:R-:W-:Y:S03]  /*5770*/  HGMMA.64x256x16.F32.BF16 R24, gdesc[UR4], R24, gsb0 ;  /* 0x03e00000041879f0 */ /* 0x000fe60008001818 */
[----:B------:R-:W-:Y:S02]  /*5780*/  WARPGROUP.DEPBAR.LE gsb0, 0x0 ;  /* 0x00008000000079c5 */ /* 0x000fe40000010000 */
[----:B------:R-:W-:Y:S01]  /*5790*/  STL.64 [R1], R24 ;  /* 0x0000001801007387 */ /* 0x000fe20000100a00 */
[----:B----4-:R-:W-:Y:S01]  /*57a0*/  MOV R2, R150 ;  /* 0x0000009600027202 */ /* 0x010fe20000000f00 */
[----:B-12---:R-:W-:Y:S01]  /*57b0*/  IMAD.MOV.U32 R0, RZ, RZ, R151 ;  /* 0x000000ffff007224 */ /* 0x006fe200078e0097 */
[----:B------:R-:W-:Y:S01]  /*57c0*/  MOV R4, R148 ;  /* 0x0000009400047202 */ /* 0x000fe20000000f00 */
[----:B------:R-:W-:Y:S01]  /*57d0*/  STL.64 [R1+0x8], R26 ;  /* 0x0000081a01007387 */ /* 0x000fe20000100a00 */
[----:B------:R-:W-:Y:S01]  /*57e0*/  IMAD.MOV.U32 R3, RZ, RZ, R149 ;  /* 0x000000ffff037224 */ /* 0x000fe200078e0095 */
[----:B------:R-:W-:Y:S01]  /*57f0*/  MOV R6, R146 ;  /* 0x0000009200067202 */ /* 0x000fe20000000f00 */
[----:B------:R-:W-:Y:S01]  /*5800*/  IMAD.MOV.U32 R5, RZ, RZ, R147 ;  /* 0x000000ffff057224 */ /* 0x000fe200078e0093 */
[----:B------:R-:W-:Y:S01]  /*5810*/  STL.64 [R1+0x10], R28 ;  /* 0x0000101c01007387 */ /* 0x000fe20000100a00 */
[----:B------:R-:W-:Y:S01]  /*5820*/  MOV R8, R144 ;  /* 0x0000009000087202 */ /* 0x000fe20000000f00 */
[----:B------:R-:W-:Y:S01]  /*5830*/  IMAD.MOV.U32 R7, RZ, RZ, R145 ;  /* 0x000000ffff077224 */ /* 0x000fe200078e0091 */
[----:B------:R-:W-:Y:S01]  /*5840*/  MOV R10, R142 ;  /* 0x0000008e000a7202 */ /* 0x000fe20000000f00 */
        /* <DEDUP_REMOVED lines=36> */
[----:B------:R-:W2:Y:S01]  /*5a90*/  LDL.LU.64 R150, [R1+0x780] ;  /* 0x0007800001967983 */ /* 0x000ea20000300a00 */
        /* <DEDUP_REMOVED lines=120> */
[----:B-1----:R-:W2:Y:S04]  /*6220*/  LDL.LU.64 R46, [R1+0x5e0] ;  /* 0x0005e000012e7983 */ /* 0x002ea80000300a00 */
        /* <DEDUP_REMOVED lines=12> */
[----:B------:R-:W-:-:S02]  /*62f0*/  UMOV UR5, 0x40000040 ;  /* 0x4000004000057882 */ /* 0x000fc40000000000 */
[----:B------:R-:W-:Y:S04]  /*6300*/  STL [R1+0x584], R161 ;  /* 0x000584a101007387 */ /* 0x000fe80000100800 */
[----:B------:R-:W-:Y:S01]  /*6310*/  STL [R1+0x580], R158 ;  /* 0x0005809e01007387 */ /* 0x000fe20000100800 */
[----:B--2---:R-:W-:-:S06]  /*6320*/  WARPGROUP.ARRIVE ;  /* 0x00000000000079c5 */ /* 0x004fcc0000000000 */
        /* <DEDUP_REMOVED lines=93> */
[----:B------:R-:W-:-:S02]  /*6900*/  UIADD3 UR4, UR14, 0x2, URZ ;  /* 0x000000020e047890 */ /* 0x000fc4000fffe03f */
[----:B------:R-:W-:Y:S01]  /*6910*/  UIADD3 UR6, UR15, 0x2, URZ ;  /* 0x000000020f067890 */ /* 0x000fe2000fffe03f */
[----:B------:R-:W-:Y:S01]  /*6920*/  UMOV UR5, 0x40000040 ;  /* 0x4000004000057882 */ /* 0x000fe20000000000 */
[----:B------:R-:W-:Y:S01]  /*6930*/  UMOV UR7, 0x40000040 ;  /* 0x4000004000077882 */ /* 0x000fe20000000000 */
        /* <DEDUP_REMOVED lines=238> */
[----:B------:R-:W-:Y:S01]  /*7820*/  STL.64 [R1+0x38], R38 ;  /* 0x0000382601007387 */ /* 0x000fe20000100a00 */
[----:B------:R-:W-:-:S03]  /*7830*/  IMAD.MOV.U32 R3, RZ, RZ, R150 ;  /* 0x000000ffff037224 */ /* 0x000fc600078e0096 */
[----:B------:R-:W-:Y:S01]  /*7840*/  STL.64 [R1+0x40], R40 ;  /* 0x0000402801007387 */ /* 0x000fe20000100a00 */
[----:B------:R-:W-:-:S03]  /*7850*/  MOV R0, R151 ;  /* 0x0000009700007202 */ /* 0x000fc60000000f00 */
[----:B------:R-:W-:Y:S01]  /*7860*/  STL.64 [R1+0x48], R42 ;  /* 0x0000482a01007387 */ /* 0x000fe20000100a00 */
[----:B------:R-:W-:Y:S01]  /*7870*/  IMAD.MOV.U32 R5, RZ, RZ, R148 ;  /* 0x000000ffff057224 */ /* 0x000fe200078e0094 */
[----:B------:R-:W-:Y:S02]  /*7880*/  MOV R4, R149 ;  /* 0x0000009500047202 */ /* 0x000fe40000000f00 */
[----:B------:R-:W-:Y:S01]  /*7890*/  STL.64 [R1+0x50], R44 ;  /* 0x0000502c01007387 */ /* 0x000fe20000100a00 */
[----:B------:R-:W-:Y:S01]  /*78a0*/  IMAD.MOV.U32 R7, RZ, RZ, R146 ;  /* 0x000000ffff077224 */ /* 0x000fe200078e0092 */
[----:B------:R-:W-:Y:S02]  /*78b0*/  MOV R6, R147 ;  /* 0x0000009300067202 */ /* 0x000fe40000000f00 */
[----:B------:R1:W-:Y:S01]  /*78c0*/  STL [R1+0x58], R46 ;  /* 0x0000582e01007387 */ /* 0x0003e20000100800 */
[----:B------:R-:W-:Y:S01]  /*78d0*/  IMAD.MOV.U32 R9, RZ, RZ, R144 ;  /* 0x000000ffff097224 */ /* 0x000fe200078e0090 */
[----:B------:R-:W-:-:S02]  /*78e0*/  MOV R8, R145 ;  /* 0x0000009100087202 */ /* 0x000fc40000000f00 */
[----:B------:R-:W4:Y:S01]  /*78f0*/  LDL.LU.64 R150, [R1+0x4c8] ;  /* 0x0004c80001967983 */ /* 0x000f220000300a00 */
[----:B------:R-:W-:Y:S01]  /*7900*/  IMAD.MOV.U32 R11, RZ, RZ, R142 ;  /* 0x000000ffff0b7224 */ /* 0x000fe200078e008e */
[----:B------:R-:W-:Y:S02]  /*7910*/  MOV R10, R143 ;  /* 0x0000008f000a7202 */ /* 0x000fe40000000f00 */
[----:B------:R-:W4:Y:S01]  /*7920*/  LDL.LU.64 R148, [R1+0x4c0] ;  /* 0x0004c00001947983 */ /* 0x000f220000300a00 */
[----:B------:R-:W-:Y:S01]  /*7930*/  IMAD.MOV.U32 R13, RZ, RZ, R140 ;  /* 0x000000ffff0d7224 */ /* 0x000fe200078e008c */
[----:B------:R-:W-:Y:S02]  /*7940*/  MOV R12, R141 ;  /* 0x0000008d000c7202 */ /* 0x000fe40000000f00 */
[----:B------:R-:W4:Y:S01]  /*7950*/  LDL.LU.64 R146, [R1+0x4b8] ;  /* 0x0004b80001927983 */ /* 0x000f220000300a00 */
        /* <DEDUP_REMOVED lines=138> */
[----:B------:R-:W-:-:S03]  /*8200*/  MOV R22, R47 ;  /* 0x0000002f00167202 */ /* 0x000fc60000000f00 */
        /* <DEDUP_REMOVED lines=109> */
[----:B------:R-:W-:Y:S01]  /*88e0*/  UIADD3 UR4, UR14, 0x6, URZ ;  /* 0x000000060e047890 */ /* 0x000fe2000fffe03f */
[----:B------:R1:W5:Y:S01]  /*88f0*/  LDL.LU R22, [R1+0x2cc] ;  /* 0x0002cc0001167983 */ /* 0x0003620000300800 */
[----:B------:R-:W-:Y:S01]  /*8900*/  UIADD3 UR6, UR15, 0x6, URZ ;  /* 0x000000060f067890 */ /* 0x000fe2000fffe03f */
[----:B------:R-:W-:Y:S01]  /*8910*/  UMOV UR5, 0x40000040 ;  /* 0x4000004000057882 */ /* 0x000fe20000000000 */
[----:B------:R-:W-:Y:S01]  /*8920*/  UMOV UR7, 0x40000040 ;  /* 0x4000004000077882 */ /* 0x000fe20000000000 */
[----:B------:R1:W5:Y:S04]  /*8930*/  LDL.LU R17, [R1+0x2c8] ;  /* 0x0002c80001117983 */ /* 0x0003680000300800 */
[----:B------:R1:W5:Y:S04]  /*8940*/  LDL.LU R16, [R1+0x2c4] ;  /* 0x0002c40001107983 */ /* 0x0003680000300800 */
[----:B------:R1:W5:Y:S01]  /*8950*/  LDL.LU R2, [R1+0x2c0] ;  /* 0x0002c00001027983 */ /* 0x0003620000300800 */
        /* <DEDUP_REMOVED lines=97> */
[----:B------:R-:W-:Y:S01]  /*8f70*/  BPT.TRAP 0x1 ;  /* 0x000000040000795c */ /* 0x000fe20000300000 */
.L_x_28:
[----:B------:R-:W-:Y:S02]  /*8f80*/  UISETP.GT.U32.AND UP0, UPT, UR46, 0x1, UPT ;  /* 0x000000012e00788c */ /* 0x000fe4000bf04070 */
[----:B------:R-:W-:-:S04]  /*8f90*/  ULEA UR4, UR10, UR50, 0x3 ;  /* 0x000000320a047291 */ /* 0x000fc8000f8e183f */
[----:B------:R-:W-:Y:S01]  /*8fa0*/  UIADD3 UR4, UR4, 0x18, URZ ;  /* 0x0000001804047890 */ /* 0x000fe2000fffe03f */
[----:B------:R-:W-:-:S03]  /*8fb0*/  PLOP3.LUT P1, PT, PT, PT, UP0, 0x80, 0x0 ;  /* 0x000000000000781c */ /* 0x000fc60003f2f008 */
[----:B------:R-:W-:-:S09]  /*8fc0*/  UPRMT UR4, URZ, 0x654, UR4 ;  /* 0x000006543f047896 */ /* 0x000fd20008000004 */
[----:B------:R-:W-:Y:S01]  /*8fd0*/  SYNCS.ARRIVE.TRANS64.RED.A1T0 RZ, [UR4], RZ ;  /* 0x000000ffffff79a7 */ /* 0x000fe20008100404 */
[----:B------:R-:W-:Y:S05]  /*8fe0*/  @P1 BRA `(.L_x_29) ;  /* 0x0000000000041947 */ /* 0x000fea0003800000 */
[----:B------:R-:W-:Y:S01]  /*8ff0*/  BPT.TRAP 0x1 ;  /* 0x000000040000795c */ /* 0x000fe20000300000 */
.L_x_29:
[----:B------:R-:W-:Y:S02]  /*9000*/  UISETP.GT.AND UP2, UPT, UR13, 0x1, UPT ;  /* 0x000000010d00788c */ /* 0x000fe4000bf44270 */
[----:B------:R-:W-:Y:S02]  /*9010*/  UIADD3 UR11, UR11, 0x1, URZ ;  /* 0x000000010b0b7890 */ /* 0x000fe4000fffe03f */
[----:B------:R-:W-:Y:S02]  /*9020*/  UIADD3 UR10, UR10, 0x1, URZ ;  /* 0x000000010a0a7890 */ /* 0x000fe4000fffe03f */
[----:B------:R-:W-:Y:S01]  /*9030*/  PLOP3.LUT P1, PT, PT, PT, UP2, 0x80, 0x0 ;  /* 0x000000000000781c */ /* 0x000fe20003f2f028 */
[----:B------:R-:W-:Y:S02]  /*9040*/  UISETP.NE.AND UP0, UPT, UR11, 0x3, UPT ;  /* 0x000000030b00788c */ /* 0x000fe4000bf05270 */
[----:B------:R-:W-:Y:S02]  /*9050*/  UIADD3 UR4, UR13, -0x1, URZ ;  /* 0xffffffff0d047890 */ /* 0x000fe4000fffe03f */
[----:B------:R-:W-:-:S02]  /*9060*/  UISETP.NE.AND UP1, UPT, UR10, 0x3, UPT ;  /* 0x000000030a00788c */ /* 0x000fc4000bf25270 */
[----:B------:R-:W-:Y:S02]  /*9070*/  USEL UR5, URZ, 0x1, UP0 ;  /* 0x000000013f057887 */ /* 0x000fe40008000000 */
[----:B------:R-:W-:Y:S02]  /*9080*/  USEL UR11, UR11, URZ, UP0 ;  /* 0x0000003f0b0b7287 */ /* 0x000fe40008000000 */
[----:B------:R-:W-:Y:S02]  /*9090*/  USEL UR10, UR10, URZ, UP1 ;  /* 0x0000003f0a0a7287 */ /* 0x000fe40008800000 */
[----:B------:R-:W-:Y:S01]  /*90a0*/  ULOP3.LUT UR12, UR12, UR5, URZ, 0x3c, !UPT ;  /* 0x000000050c0c7292 */ /* 0x000fe2000f8e3c3f */
[----:B------:R-:W-:Y:S01]  /*90b0*/  UMOV UR13, UR4 ;  /* 0x00000004000d7c82 */ /* 0x000fe20008000000 */
[----:B------:R-:W-:Y:S10]  /*90c0*/  @P1 BRA `(.L_x_30) ;  /* 0xffffffbc00501947 */ /* 0x000ff4000383ffff */
.L_x_23:
[----:B-----5:R-:W1:Y:S02]  /*90d0*/  LDC R0, c[0x0][0x28c] ;  /* 0x0000a300ff007b82 */ /* 0x020e640000000800 */
[----:B-1----:R-:W-:-:S13]  /*90e0*/  ISETP.GE.AND P1, PT, R0, 0x1, PT ;  /* 0x000000010000780c */ /* 0x002fda0003f26270 */
[----:B------:R-:W-:Y:S05]  /*90f0*/  @!P1 BRA `(.L_x_31) ;  /* 0x0000000000409947 */ /* 0x000fea0003800000 */
[----:B------:R-:W-:Y:S05]  /*9100*/  @!P0 BRA `(.L_x_32) ;  /* 0x0000000000048947 */ /* 0x000fea0003800000 */
[----:B------:R-:W-:Y:S01]  /*9110*/  BPT.TRAP 0x1 ;  /* 0x000000040000795c */ /* 0x000fe20000300000 */
.L_x_32:
[----:B------:R-:W-:-:S04]  /*9120*/  UISETP.LT.AND UP0, UPT, UR51, 0x1, UPT ;  /* 0x000000013300788c */ /* 0x000fc8000bf01270 */
[----:B------:R-:W-:Y:S02]  /*9130*/  USEL UR6, UR51, 0x1, UP0 ;  /* 0x0000000133067887 */ /* 0x000fe40008000000 */
[----:B------:R-:W-:Y:S02]  /*9140*/  UISETP.GT.U32.AND UP0, UPT, UR46, 0x1, UPT ;  /* 0x000000012e00788c */ /* 0x000fe4000bf04070 */
[----:B------:R-:W-:-:S04]  /*9150*/  UIADD3 UR6, UR40, UR51, -UR6 ;  /* 0x0000003328067290 */ /* 0x000fc8000fffe806 */
[----:B------:R-:W-:Y:S01]  /*9160*/  UIMAD.WIDE.U32 UR4, UR6, -0x55555555, URZ ;  /* 0xaaaaaaab060478a5 */ /* 0x000fe2000f8e003f */
[----:B------:R-:W-:-:S03]  /*9170*/  PLOP3.LUT P0, PT, PT, PT, UP0, 0x80, 0x0 ;  /* 0x000000000000781c */ /* 0x000fc60003f0f008 */
[----:B------:R-:W-:-:S04]  /*9180*/  USHF.R.U32.HI UR4, URZ, 0x1, UR5 ;  /* 0x000000013f047899 */ /* 0x000fc80008011605 */
[----:B------:R-:W-:-:S04]  /*9190*/  UIMAD UR6, UR4, -0x3, UR6 ;  /* 0xfffffffd040678a4 */ /* 0x000fc8000f8e0206 */
[----:B------:R-:W-:-:S04]  /*91a0*/  ULEA UR6, UR6, UR50, 0x3 ;  /* 0x0000003206067291 */ /* 0x000fc8000f8e183f */
[----:B------:R-:W-:-:S04]  /*91b0*/  UIADD3 UR6, UR6, 0x18, URZ ;  /* 0x0000001806067890 */ /* 0x000fc8000fffe03f */
[----:B------:R-:W-:-:S09]  /*91c0*/  UPRMT UR6, URZ, 0x654, UR6 ;  /* 0x000006543f067896 */ /* 0x000fd20008000006 */
[----:B------:R-:W-:Y:S01]  /*91d0*/  SYNCS.ARRIVE.TRANS64.RED.A1T0 RZ, [UR6], RZ ;  /* 0x000000ffffff79a7 */ /* 0x000fe20008100406 */
[----:B------:R-:W-:Y:S05]  /*91e0*/  @P0 BRA `(.L_x_31) ;  /* 0x0000000000040947 */ /* 0x000fea0003800000 */
[----:B------:R-:W-:Y:S01]  /*91f0*/  BPT.TRAP 0x1 ;  /* 0x000000040000795c */ /* 0x000fe20000300000 */
.L_x_31:
[----:B------:R-:W-:Y:S01]  /*9200*/  UIADD3 UR58, UR51, UR40, URZ ;  /* 0x00000028333a7290 */ /* 0x000fe2000fffe03f */
[----:B------:R-:W-:Y:S01]  /*9210*/  R2UR UR42, R2 ;  /* 0x00000000022a72ca */ /* 0x000fe200000e0000 */
[----:B------:R-:W-:Y:S02]  /*9220*/  UIADD3 UR7, UR50, 0x200, URZ ;  /* 0x0000020032077890 */ /* 0x000fe4000fffe03f */
[----:B------:R-:W-:Y:S02]  /*9230*/  UISETP.GT.U32.AND UP0, UPT, UR58, 0x2, UPT ;  /* 0x000000023a00788c */ /* 0x000fe4000bf04070 */
[----:B------:R-:W-:Y:S02]  /*9240*/  UISETP.GE.U32.AND UP1, UPT, UR51, 0x3, UPT ;  /* 0x000000033300788c */ /* 0x000fe4000bf26070 */
[----:B------:R-:W-:Y:S02]  /*9250*/  UISETP.LT.U32.AND UP0, UPT, UR51, 0x3, UP0 ;  /* 0x000000033300788c */ /* 0x000fe40008701070 */
[----:B------:R-:W-:-:S02]  /*9260*/  USHF.L.U32 UR41, UR41, 0x8, URZ ;  /* 0x0000000829297899 */ /* 0x000fc4000800063f */
[----:B------:R-:W-:Y:S02]  /*9270*/  USEL UR6, URZ, 0x1, !UP0 ;  /* 0x000000013f067887 */ /* 0x000fe4000c000000 */
[----:B------:R-:W-:Y:S02]  /*9280*/  ULOP3.LUT UP0, URZ, UR7, 0x1bf, URZ, 0xc0, !UPT ;  /* 0x000001bf073f7892 */ /* 0x000fe4000f80c03f */
[----:B------:R-:W-:Y:S02]  /*9290*/  ULOP3.LUT UR44, UR44, UR6, URZ, 0x3c, !UPT ;  /* 0x000000062c2c7292 */ /* 0x000fe4000f8e3c3f */
[----:B------:R-:W-:Y:S02]  /*92a0*/  @UP1 UIMAD.WIDE.U32 UR4, UR58, -0x55555555, URZ ;  /* 0xaaaaaaab3a0418a5 */ /* 0x000fe4000f8e003f */
[----:B------:R-:W-:Y:S01]  /*92b0*/  PLOP3.LUT P0, PT, PT, PT, UP0, 0x80, 0x0 ;  /* 0x000000000000781c */ /* 0x000fe20003f0f008 */
[----:B------:R-:W-:Y:S02]  /*92c0*/  USHF.L.U32 UR42, UR42, 0x8, URZ ;  /* 0x000000082a2a7899 */ /* 0x000fe4000800063f */
[----:B------:R-:W-:-:S04]  /*92d0*/  @UP1 USHF.R.U32.HI UR4, URZ, 0x1, UR5 ;  /* 0x000000013f041899 */ /* 0x000fc80008011605 */
[----:B------:R-:W-:-:S06]  /*92e0*/  @UP1 ULOP3.LUT UR44, UR44, 0x1, UR4, 0x78, !UPT ;  /* 0x000000012c2c1892 */ /* 0x000fcc000f8e7804 */
[----:B------:R-:W-:Y:S06]  /*92f0*/  @!P0 BRA `(.L_x_33) ;  /* 0x00000000007c8947 */ /* 0x000fec0003800000 */
[----:B------:R-:W-:Y:S01]  /*9300*/  MOV R18, 0x0 ;  /* 0x0000000000127802 */ /* 0x000fe20000000f00 */
[----:B------:R-:W-:Y:S01]  /*9310*/  ULDC.64 UR4, c[0x4][0x80] ;  /* 0x0100200000047ab9 */ /* 0x000fe20000000a00 */
[----:B------:R-:W-:Y:S01]  /*9320*/  ULDC.64 UR6, c[0x4][0x88] ;  /* 0x0100220000067ab9 */ /* 0x000fe20000000a00 */
[----:B------:R-:W-:Y:S01]  /*9330*/  ULDC.64 UR8, c[0x4][0x10] ;  /* 0x0100040000087ab9 */ /* 0x000fe20000000a00 */
[----:B------:R1:W2:Y:S01]  /*9340*/  LDC.64 R2, c[0x4][R18] ;  /* 0x0100000012027b82 */ /* 0x0002a20000000a00 */
[----:B------:R-:W-:Y:S01]  /*9350*/  IMAD.U32 R4, RZ, RZ, UR4 ;  /* 0x00000004ff047e24 */ /* 0x000fe2000f8e00ff */
[----:B------:R-:W-:Y:S01]  /*9360*/  MOV R5, UR5 ;  /* 0x0000000500057c02 */ /* 0x000fe20008000f00 */
[----:B------:R-:W-:Y:S01]  /*9370*/  IMAD.U32 R6, RZ, RZ, UR6 ;  /* 0x00000006ff067e24 */ /* 0x000fe2000f8e00ff */
[----:B------:R-:W-:Y:S01]  /*9380*/  MOV R7, UR7 ;  /* 0x0000000700077c02 */ /* 0x000fe20008000f00 */
[----:B------:R-:W-:Y:S01]  /*9390*/  IMAD.U32 R10, RZ, RZ, UR8 ;  /* 0x00000008ff0a7e24 */ /* 0x000fe2000f8e00ff */
[----:B------:R-:W-:Y:S01]  /*93a0*/  MOV R11, UR9 ;  /* 0x00000009000b7c02 */ /* 0x000fe20008000f00 */
[----:B------:R-:W-:Y:S01]  /*93b0*/  IMAD.MOV.U32 R8, RZ, RZ, 0x70 ;  /* 0x00000070ff087424 */ /* 0x000fe200078e00ff */
[----:B------:R-:W-:Y:S01]  /*93c0*/  MOV R12, 0x1 ;  /* 0x00000001000c7802 */ /* 0x000fe20000000f00 */
[----:B-1----:R-:W-:-:S07]  /*93d0*/  IMAD.MOV.U32 R13, RZ, RZ, RZ ;  /* 0x000000ffff0d7224 */ /* 0x002fce00078e00ff */
[----:B------:R-:W-:-:S07]  /*93e0*/  LEPC R20, `(.L_x_34) ;  /* 0x000000001014794e */ /* 0x000fce0000000000 */
[----:B--2---:R-:W-:Y:S05]  /*93f0*/  CALL.ABS.NOINC R2 ;  /* 0x0000000002007343 */ /* 0x004fea0003c00000 */
.L_x_34:
[----:B------:R1:W2:Y:S01]  /*9400*/  LDC.64 R2, c[0x4][R18] ;  /* 0x0100000012027b82 */ /* 0x0002a20000000a00 */
[----:B------:R-:W-:Y:S01]  /*9410*/  ULDC.64 UR4, c[0x4][0x80] ;  /* 0x0100200000047ab9 */ /* 0x000fe20000000a00 */
[----:B------:R-:W-:Y:S01]  /*9420*/  ULDC.64 UR6, c[0x4][0x88] ;  /* 0x0100220000067ab9 */ /* 0x000fe20000000a00 */
[----:B------:R-:W-:Y:S01]  /*9430*/  ULDC.64 UR8, c[0x4][0x10] ;  /* 0x0100040000087ab9 */ /* 0x000fe20000000a00 */
[----:B------:R-:W-:Y:S01]  /*9440*/  MOV R4, UR4 ;  /* 0x0000000400047c02 */ /* 0x000fe20008000f00 */
[----:B------:R-:W-:Y:S01]  /*9450*/  IMAD.U32 R5, RZ, RZ, UR5 ;  /* 0x00000005ff057e24 */ /* 0x000fe2000f8e00ff */
[----:B------:R-:W-:Y:S01]  /*9460*/  MOV R6, UR6 ;  /* 0x0000000600067c02 */ /* 0x000fe20008000f00 */
[----:B------:R-:W-:Y:S01]  /*9470*/  IMAD.U32 R7, RZ, RZ, UR7 ;  /* 0x00000007ff077e24 */ /* 0x000fe2000f8e00ff */
[----:B------:R-:W-:Y:S01]  /*9480*/  MOV R10, UR8 ;  /* 0x00000008000a7c02 */ /* 0x000fe20008000f00 */
[----:B------:R-:W-:Y:S01]  /*9490*/  IMAD.U32 R11, RZ, RZ, UR9 ;  /* 0x00000009ff0b7e24 */ /* 0x000fe2000f8e00ff */
[----:B------:R-:W-:Y:S01]  /*94a0*/  MOV R8, 0x70 ;  /* 0x0000007000087802 */ /* 0x000fe20000000f00 */
[----:B------:R-:W-:Y:S01]  /*94b0*/  IMAD.MOV.U32 R12, RZ, RZ, 0x1 ;  /* 0x00000001ff0c7424 */ /* 0x000fe200078e00ff */
[----:B-1----:R-:W-:-:S07]  /*94c0*/  MOV R13, RZ ;  /* 0x000000ff000d7202 */ /* 0x002fce0000000f00 */
[----:B------:R-:W-:-:S07]  /*94d0*/  LEPC R20, `(.L_x_33) ;  /* 0x000000001014794e */ /* 0x000fce0000000000 */
[----:B--2---:R-:W-:Y:S05]  /*94e0*/  CALL.ABS.NOINC R2 ;  /* 0x0000000002007343 */ /* 0x004fea0003c00000 */
.L_x_33:
[----:B------:R-:W-:Y:S02]  /*94f0*/  ULDC.64 UR4, c[0x0][0x590] ;  /* 0x0001640000047ab9 */ /* 0x000fe40000000a00 */
[----:B------:R-:W-:Y:S01]  /*9500*/  IMAD.U32 R157, RZ, RZ, UR4 ;  /* 0x00000004ff9d7e24 */ /* 0x000fe2000f8e00ff */
[----:B------:R-:W-:-:S04]  /*9510*/  MOV R159, UR5 ;  /* 0x00000005009f7c02 */ /* 0x000fc80008000f00 */
[----:B------:R-:W-:-:S04]  /*9520*/  ISETP.NE.U32.AND P0, PT, R157, RZ, PT ;  /* 0x000000ff9d00720c */ /* 0x000fc80003f05070 */
[----:B------:R-:W-:-:S13]  /*9530*/  ISETP.NE.AND.EX P0, PT, R159, RZ, PT, P0 ;  /* 0x000000ff9f00720c */ /* 0x000fda0003f05300 */
[----:B------:R-:W-:Y:S05]  /*9540*/  @!P0 BRA `(.L_x_35) ;  /* 0x0000000000348947 */ /* 0x000fea0003800000 */
[----:B------:R-:W-:Y:S02]  /*9550*/  ULDC.64 UR4, c[0x0][0x588] ;  /* 0x0001620000047ab9 */ /* 0x000fe40000000a00 */
[----:B------:R-:W-:-:S04]  /*9560*/  ISETP.NE.U32.AND P1, PT, RZ, UR4, PT ;  /* 0x00000004ff007c0c */ /* 0x000fc8000bf25070 */
[----:B------:R-:W-:-:S13]  /*9570*/  ISETP.NE.AND.EX P1, PT, RZ, UR5, PT, P1 ;  /* 0x00000005ff007c0c */ /* 0x000fda000bf25310 */
[----:B------:R-:W-:Y:S05]  /*9580*/  @!P1 BRA `(.L_x_36) ;  /* 0x0000000000189947 */ /* 0x000fea0003800000 */
[----:B------:R-:W1:Y:S01]  /*9590*/  LDC.64 R4, c[0x0][0x588] ;  /* 0x00016200ff047b82 */ /* 0x000e620000000a00 */
[----:B------:R-:W-:-:S04]  /*95a0*/  IMAD R2, R157, UR43, RZ ;  /* 0x0000002b9d027c24 */ /* 0x000fc8000f8e02ff */
[----:B-1----:R-:W-:-:S05]  /*95b0*/  IMAD.WIDE R2, R2, 0x4, R4 ;  /* 0x0000000402027825 */ /* 0x002fca00078e0204 */
[----:B------:R1:W5:Y:S01]  /*95c0*/  LDG.E R16, desc[UR56][R2.64] ;  /* 0x0000003802107981 */ /* 0x000362000c1e1900 */
[----:B------:R-:W-:Y:S01]  /*95d0*/  IMAD.MOV.U32 R158, RZ, RZ, 0x1 ;  /* 0x00000001ff9e7424 */ /* 0x000fe200078e00ff */
[----:B------:R-:W-:Y:S06]  /*95e0*/  BRA `(.L_x_35) ;  /* 0x00000000000c7947 */ /* 0x000fec0003800000 */
.L_x_36:
[----:B------:R-:W-:Y:S01]  /*95f0*/  ULDC UR4, c[0x0][0x580] ;  /* 0x0001600000047ab9 */ /* 0x000fe20000000800 */
[----:B------:R-:W-:Y:S01]  /*9600*/  MOV R158, 0x1 ;  /* 0x00000001009e7802 */ /* 0x000fe20000000f00 */
[----:B------:R-:W-:-:S07]  /*9610*/  IMAD.U32 R16, RZ, RZ, UR4 ;  /* 0x00000004ff107e24 */ /* 0x000fce000f8e00ff */
.L_x_35:
[----:B-1----:R-:W1:Y:S02]  /*9620*/  LDC.64 R2, c[0x0][0x5b0] ;  /* 0x00016c00ff027b82 */ /* 0x002e640000000a00 */
[----:B-1----:R-:W-:-:S04]  /*9630*/  ISETP.NE.U32.AND P1, PT, R2, RZ, PT ;  /* 0x000000ff0200720c */ /* 0x002fc80003f25070 */
        /* <DEDUP_REMOVED lines=10> */
[----:B------:R-:W-:Y:S05]  /*96e0*/  BRA `(.L_x_37) ;  /* 0x0000000000087947 */ /* 0x000fea0003800000 */
.L_x_38:
[----:B------:R-:W-:Y:S02]  /*96f0*/  ULDC UR4, c[0x0][0x5a0] ;  /* 0x0001680000047ab9 */ /* 0x000fe40000000800 */
[----:B------:R-:W-:-:S07]  /*9700*/  MOV R17, UR4 ;  /* 0x0000000400117c02 */ /* 0x000fce0008000f00 */
.L_x_37:
[----:B------:R-:W-:Y:S01]  /*9710*/  ULDC.64 UR4, c[0x0][0x588] ;  /* 0x0001620000047ab9 */ /* 0x000fe20000000a00 */
[----:B------:R-:W-:Y:S01]  /*9720*/  ISETP.NE.U32.AND P1, PT, R157, RZ, PT ;  /* 0x000000ff9d00720c */ /* 0x000fe20003f25070 */
[----:B------:R-:W-:Y:S02]  /*9730*/  UISETP.NE.U32.AND UP0, UPT, UR4, URZ, UPT ;  /* 0x0000003f0400728c */ /* 0x000fe4000bf05070 */
[----:B------:R-:W-:Y:S01]  /*9740*/  ISETP.NE.U32.AND P3, PT, RZ, UR4, PT ;  /* 0x00000004ff007c0c */ /* 0x000fe2000bf65070 */
[----:B------:R-:W-:Y:S01]  /*9750*/  IMAD.MOV.U32 R0, RZ, RZ, 0x1 ;  /* 0x00000001ff007424 */ /* 0x000fe200078e00ff */
[----:B------:R-:W-:Y:S01]  /*9760*/  ISETP.NE.AND.EX P4, PT, R159, RZ, PT, P1 ;  /* 0x000000ff9f00720c */ /* 0x000fe20003f85310 */
[----:B------:R-:W-:Y:S02]  /*9770*/  UISETP.NE.AND.EX UP0, UPT, UR5, URZ, UPT, UP0 ;  /* 0x0000003f0500728c */ /* 0x000fe4000bf05300 */
[----:B------:R-:W-:Y:S02]  /*9780*/  ISETP.NE.AND.EX P3, PT, RZ, UR5, PT, P3 ;  /* 0x00000005ff007c0c */ /* 0x000fe4000bf65330 */
[----:B------:R-:W-:-:S02]  /*9790*/  MOV R162, 0x1 ;  /* 0x0000000100a27802 */ /* 0x000fc40000000f00 */
[----:B------:R-:W-:-:S04]  /*97a0*/  PLOP3.LUT P2, PT, PT, PT, UP0, 0x80, 0x0 ;  /* 0x000000000000781c */ /* 0x000fc80003f4f008 */
[----:B------:R-:W-:-:S05]  /*97b0*/  PLOP3.LUT P2, PT, P2, PT, PT, 0x8, 0x0 ;  /* 0x000000000000781c */ /* 0x000fca000174e170 */
[----:B------:R-:W-:Y:S08]  /*97c0*/  @P3 BRA P4, `(.L_x_39) ;  /* 0x0000000000283947 */ /* 0x000ff00002000000 */
[----:B------:R-:W-:Y:S04]  /*97d0*/  BSSY B0, `(.L_x_40) ;  /* 0x0000008000007945 */ /* 0x000fe80003800000 */
[----:B------:R-:W-:Y:S05]  /*97e0*/  @!P0 BRA `(.L_x_41) ;  /* 0x0000000000148947 */ /* 0x000fea0003800000 */
[----:B------:R-:W-:Y:S02]  /*97f0*/  LOP3.LUT P4, RZ, R158, 0xff, RZ, 0xc0, !PT ;  /* 0x000000ff9eff7812 */ /* 0x000fe4000788c0ff */
[----:B------:R-:W-:-:S11]  /*9800*/  PLOP3.LUT P3, PT, P2, PT, PT, 0x80, 0x0 ;  /* 0x000000000000781c */ /* 0x000fd6000176f070 */
[----:B------:R-:W-:Y:S05]  /*9810*/  @!P4 BRA `(.L_x_42) ;  /* 0x00000000000cc947 */ /* 0x000fea0003800000 */
[----:B-----5:R-:W-:Y:S01]  /*9820*/  FSETP.EQ.AND P3, PT, R16, RZ, PT ;  /* 0x000000ff1000720b */ /* 0x020fe20003f62000 */
[----:B------:R-:W-:-:S12]  /*9830*/  BRA `(.L_x_42) ;  /* 0x0000000000047947 */ /* 0x000fd80003800000 */
.L_x_41:
[----:B-----5:R-:W-:-:S13]  /*9840*/  FSETP.EQ.AND P3, PT, R16, RZ, PT ;  /* 0x000000ff1000720b */ /* 0x020fda0003f62000 */
.L_x_42:
[----:B------:R-:W-:Y:S05]  /*9850*/  BSYNC B0 ;  /* 0x0000000000007941 */ /* 0x000fea0003800000 */
.L_x_40:
[----:B------:R-:W-:-:S07]  /*9860*/  SEL R0, RZ, 0x1, P3 ;  /* 0x00000001ff007807 */ /* 0x000fce0001800000 */
.L_x_39:
[----:B------:R-:W-:Y:S04]  /*9870*/  BSSY B0, `(.L_x_43) ;  /* 0x0000007000007945 */ /* 0x000fe80003800000 */
[----:B------:R-:W-:Y:S05]  /*9880*/  @!P0 BRA `(.L_x_44) ;  /* 0x0000000000108947 */ /* 0x000fea0003800000 */
[----:B------:R-:W-:-:S13]  /*9890*/  LOP3.LUT P0, RZ, R158, 0xff, RZ, 0xc0, !PT ;  /* 0x000000ff9eff7812 */ /* 0x000fda000780c0ff */
[----:B------:R-:W-:Y:S05]  /*98a0*/  @!P0 BRA `(.L_x_45) ;  /* 0x00000000000c8947 */ /* 0x000fea0003800000 */
[----:B-----5:R-:W-:Y:S01]  /*98b0*/  FSETP.EQ.AND P2, PT, R16, RZ, PT ;  /* 0x000000ff1000720b */ /* 0x020fe20003f42000 */
[----:B------:R-:W-:-:S12]  /*98c0*/  BRA `(.L_x_45) ;  /* 0x0000000000047947 */ /* 0x000fd80003800000 */
.L_x_44:
[----:B-----5:R-:W-:-:S13]  /*98d0*/  FSETP.EQ.AND P2, PT, R16, RZ, PT ;  /* 0x000000ff1000720b */ /* 0x020fda0003f42000 */
.L_x_45:
[----:B------:R-:W-:Y:S05]  /*98e0*/  BSYNC B0 ;  /* 0x0000000000007941 */ /* 0x000fea0003800000 */
.L_x_43:
[----:B------:R-:W-:Y:S01]  /*98f0*/  PRMT R0, R0, 0x9910, RZ ;  /* 0x0000991000007816 */ /* 0x000fe200000000ff */
[----:B------:R-:W-:Y:S01]  /*9900*/  BSSY B0, `(.L_x_46) ;  /* 0x0000026000007945 */ /* 0x000fe20003800000 */
[----:B------:R-:W-:Y:S02]  /*9910*/  CS2R R8, SRZ ;  /* 0x0000000000087805 */ /* 0x000fe4000001ff00 */
[----:B------:R-:W-:Y:S02]  /*9920*/  CS2R R10, SRZ ;  /* 0x00000000000a7805 */ /* 0x000fe4000001ff00 */
[----:B------:R-:W-:Y:S01]  /*9930*/  ISETP.NE.AND P3, PT, R0, RZ, PT ;  /* 0x000000ff0000720c */ /* 0x000fe20003f65270 */
[----:B------:R-:W-:Y:S01]  /*9940*/  IMAD.MOV.U32 R0, RZ, RZ, RZ ;  /* 0x000000ffff007224 */ /* 0x000fe200078e00ff */
[----:B------:R-:W-:Y:S02]  /*9950*/  CS2R R4, SRZ ;  /* 0x0000000000047805 */ /* 0x000fe4000001ff00 */
[----:B------:R-:W-:-:S09]  /*9960*/  CS2R R6, SRZ ;  /* 0x0000000000067805 */ /* 0x000fd2000001ff00 */
[----:B------:R-:W-:Y:S05]  /*9970*/  @!P3 BRA `(.L_x_47) ;  /* 0x000000000078b947 */ /* 0x000fea0003800000 */
[----:B------:R-:W-:-:S06]  /*9980*/  UISETP.NE.AND UP0, UPT, UR48, 0x3, UPT ;  /* 0x000000033000788c */ /* 0x000fcc000bf05270 */
[----:B------:R-:W-:-:S13]  /*9990*/  PLOP3.LUT P0, PT, PT, PT, UP0, 0x80, 0x0 ;  /* 0x000000000000781c */ /* 0x000fda0003f0f008 */
[----:B------:R-:W-:Y:S05]  /*99a0*/  @!P0 BRA `(.L_x_48) ;  /* 0x0000000000048947 */ /* 0x000fea0003800000 */
[----:B------:R-:W-:Y:S01]  /*99b0*/  BPT.TRAP 0x1 ;  /* 0x000000040000795c */ /* 0x000fe20000300000 */
.L_x_48:
[----:B------:R-:W-:-:S04]  /*99c0*/  SHF.L.U32 R0, RZ, 0x1f, RZ ;  /* 0x0000001fff007819 */ /* 0x000fc800000006ff */
[----:B------:R-:W2:Y:S02]  /*99d0*/  SYNCS.PHASECHK.TRANS64.TRYWAIT P0, [UR50+0x30], R0 ;  /* 0x00003000ff0075a7 */ /* 0x000ea40008000172 */
[----:B--2---:R-:W-:Y:S05]  /*99e0*/  @!P0 BRA `(.L_x_49) ;  /* 0x000000c000c08947 */ /* 0x004fea0003800000 */
.L_x_368:
[----:B-1----:R-:W-:Y:S02]  /*99f0*/  MOV R0, 0x1 ;  /* 0x0000000100007802 */ /* 0x002fe40000000f00 */
[----:B------:R-:W-:Y:S02]  /*9a00*/  CS2R R8, SRZ ;  /* 0x0000000000087805 */ /* 0x000fe4000001ff00 */
[----:B------:R-:W-:Y:S02]  /*9a10*/  CS2R R10, SRZ ;  /* 0x00000000000a7805 */ /* 0x000fe4000001ff00 */
[----:B------:R-:W-:Y:S02]  /*9a20*/  CS2R R4, SRZ ;  /* 0x0000000000047805 */ /* 0x000fe4000001ff00 */
[----:B------:R-:W-:Y:S01]  /*9a30*/  CS2R R6, SRZ ;  /* 0x0000000000067805 */ /* 0x000fe2000001ff00 */
[----:B------:R-:W-:Y:S06]  /*9a40*/  @P2 BRA `(.L_x_47) ;  /* 0x0000000000442947 */ /* 0x000fec0003800000 */
[----:B------:R-:W1:Y:S01]  /*9a50*/  S2R R12, SR_TID.X ;  /* 0x00000000000c7919 */ /* 0x000e620000002100 */
[----:B------:R-:W-:Y:S05]  /*9a60*/  WARPSYNC.ALL ;  /* 0x0000000000007948 */ /* 0x000fea0003800000 */
[C---:B-1----:R-:W-:Y:S01]  /*9a70*/  IMAD.SHL.U32 R2, R12.reuse, 0x10, RZ ;  /* 0x000000100c027824 */ /* 0x042fe200078e00ff */
[----:B------:R-:W-:-:S04]  /*9a80*/  SHF.L.U32 R3, R12, 0x5, RZ ;  /* 0x000000050c037819 */ /* 0x000fc800000006ff */
[----:B------:R-:W-:Y:S02]  /*9a90*/  LOP3.LUT R2, R2, 0xe00, RZ, 0xc0, !PT ;  /* 0x00000e0002027812 */ /* 0x000fe400078ec0ff */
[----:B------:R-:W-:Y:S02]  /*9aa0*/  LOP3.LUT R8, R3, 0xc0, RZ, 0xc0, !PT ;  /* 0x000000c003087812 */ /* 0x000fe400078ec0ff */
[----:B------:R-:W-:-:S04]  /*9ab0*/  LOP3.LUT R2, R2, 0x20, R3, 0xf8, !PT ;  /* 0x0000002002027812 */ /* 0x000fc800078ef803 */
[----:B------:R-:W-:Y:S02]  /*9ac0*/  LOP3.LUT R2, R2, 0x100, R3, 0xf8, !PT ;  /* 0x0000010002027812 */ /* 0x000fe400078ef803 */
[----:B------:R-:W-:-:S04]  /*9ad0*/  SHF.R.U32.HI R3, RZ, 0x1, R12 ;  /* 0x00000001ff037819 */ /* 0x000fc8000001160c */
[----:B------:R-:W-:Y:S01]  /*9ae0*/  LOP3.LUT R8, R8, 0x8, R3, 0xf8, !PT ;  /* 0x0000000808087812 */ /* 0x000fe200078ef803 */
[----:B------:R-:W-:-:S05]  /*9af0*/  IMAD.SHL.U32 R3, R12, 0x4, RZ ;  /* 0x000000040c037824 */ /* 0x000fca00078e00ff */
[----:B------:R-:W-:-:S04]  /*9b00*/  LOP3.LUT R8, R8, 0x18, R3, 0x78, !PT ;  /* 0x0000001808087812 */ /* 0x000fc800078e7803 */
[----:B------:R-:W-:-:S04]  /*9b10*/  LOP3.LUT R8, R2, R8, RZ, 0xfc, !PT ;  /* 0x0000000802087212 */ /* 0x000fc800078efcff */
[----:B------:R-:W-:-:S04]  /*9b20*/  LEA R8, R8, UR50, 0x1 ;  /* 0x0000003208087c11 */ /* 0x000fc8000f8e08ff */
[----:B------:R-:W-:Y:S02]  /*9b30*/  LEA R4, R22, R8, 0x1 ;  /* 0x0000000816047211 */ /* 0x000fe400078e08ff */
[----:B------:R-:W2:Y:S04]  /*9b40*/  LDSM.16.M88.4 R8, [R8+0x200] ;  /* 0x000200000808783b */ /* 0x000ea80000000200 */
[----:B------:R-:W3:Y:S02]  /*9b50*/  LDSM.16.M88.4 R4, [R4+0x200] ;  /* 0x000200000404783b */ /* 0x000ee40000000200 */
.L_x_47:
[----:B------:R-:W-:Y:S05]  /*9b60*/  BSYNC B0 ;  /* 0x0000000000007941 */ /* 0x000fea0003800000 */
.L_x_46:
[----:B------:R-:W4:Y:S04]  /*9b70*/  LDL.LU R18, [R1] ;  /* 0x0000000001127983 */ /* 0x000f280000300800 */
[----:B------:R-:W3:Y:S04]  /*9b80*/  LDL.LU R15, [R1+0x4] ;  /* 0x00000400010f7983 */ /* 0x000ee80000300800 */
        /* <DEDUP_REMOVED lines=13> */
[----:B------:R-:W3:Y:S01]  /*9c60*/  LDL.LU R160, [R1+0x3c] ;  /* 0x00003c0001a07983 */ /* 0x000ee20000300800 */
[----:B------:R-:W1:Y:S01]  /*9c70*/  S2R R19, SR_TID.X ;  /* 0x0000000000137919 */ /* 0x000e620000002100 */
[----:B--2---:R-:W-:-:S02]  /*9c80*/  SHF.L.U32 R20, R8, 0x10, RZ ;  /* 0x0000001008147819 */ /* 0x004fc400000006ff */
[----:B------:R-:W-:-:S03]  /*9c90*/  LOP3.LUT R8, R8, 0xffff0000, RZ, 0xc0, !PT ;  /* 0xffff000008087812 */ /* 0x000fc600078ec0ff */
[----:B-----5:R-:W-:Y:S01]  /*9ca0*/  FMUL R20, R16, R20 ;  /* 0x0000001410147220 */ /* 0x020fe20000400000 */
[C---:B-1----:R-:W-:Y:S01]  /*9cb0*/  IMAD.SHL.U32 R2, R19.reuse, 0x10, RZ ;  /* 0x0000001013027824 */ /* 0x042fe200078e00ff */
[----:B------:R-:W-:-:S04]  /*9cc0*/  SHF.L.U32 R12, R19, 0x5, RZ ;  /* 0x00000005130c7819 */ /* 0x000fc800000006ff */
[----:B------:R-:W-:-:S04]  /*9cd0*/  LOP3.LUT R2, R2, 0xe00, RZ, 0xc0, !PT ;  /* 0x00000e0002027812 */ /* 0x000fc800078ec0ff */
[----:B------:R-:W-:-:S04]  /*9ce0*/  LOP3.LUT R2, R2, 0x20, R12, 0xf8, !PT ;  /* 0x0000002002027812 */ /* 0x000fc800078ef80c */
[----:B------:R-:W-:Y:S02]  /*9cf0*/  LOP3.LUT R3, R2, 0x100, R12, 0xf8, !PT ;  /* 0x0000010002037812 */ /* 0x000fe400078ef80c */
[----:B------:R-:W-:Y:S02]  /*9d00*/  LOP3.LUT R2, R12, 0xc0, RZ, 0xc0, !PT ;  /* 0x000000c00c027812 */ /* 0x000fe400078ec0ff */
[----:B------:R-:W-:-:S04]  /*9d10*/  SHF.R.U32.HI R12, RZ, 0x1, R19 ;  /* 0x00000001ff0c7819 */ /* 0x000fc80000011613 */
[----:B------:R-:W-:Y:S01]  /*9d20*/  LOP3.LUT R2, R2, 0x8, R12, 0xf8, !PT ;  /* 0x0000000802027812 */ /* 0x000fe200078ef80c */
[----:B------:R-:W-:Y:S02]  /*9d30*/  IMAD.SHL.U32 R12, R19, 0x4, RZ ;  /* 0x00000004130c7824 */ /* 0x000fe400078e00ff */
[----:B------:R-:W-:-:S03]  /*9d40*/  FMUL R19, R16, R8 ;  /* 0x0000000810137220 */ /* 0x000fc60000400000 */
[----:B------:R-:W-:-:S04]  /*9d50*/  LOP3.LUT R2, R2, 0x18, R12, 0x78, !PT ;  /* 0x0000001802027812 */ /* 0x000fc800078e780c */
[----:B------:R-:W-:Y:S01]  /*9d60*/  LOP3.LUT R3, R3, R2, RZ, 0xfc, !PT ;  /* 0x0000000203037212 */ /* 0x000fe200078efcff */
[----:B------:R-:W-:-:S04]  /*9d70*/  IMAD.U32 R12, R11, 0x10000, RZ ;  /* 0x000100000b0c7824 */ /* 0x000fc800078e00ff */
[----:B------:R-:W-:Y:S01]  /*9d80*/  FMUL R12, R16, R12 ;  /* 0x0000000c100c7220 */ /* 0x000fe20000400000 */
[----:B------:R-:W-:Y:S05]  /*9d90*/  WARPSYNC.ALL ;  /* 0x0000000000007948 */ /* 0x000fea0003800000 */
[----:B------:R-:W-:Y:S01]  /*9da0*/  ISETP.GT.U32.AND P0, PT, R161, 0x3e, PT ;  /* 0x0000003ea100780c */ /* 0x000fe20003f04070 */
[----:B------:R-:W-:Y:S01]  /*9db0*/  BSSY B0, `(.L_x_50) ;  /* 0x0000045000007945 */ /* 0x000fe20003800000 */
[----:B----4-:R-:W-:Y:S01]  /*9dc0*/  FFMA R2, R17, R18, R20 ;  /* 0x0000001211027223 */ /* 0x010fe20000000014 */
[C---:B------:R-:W-:Y:S01]  /*9dd0*/  IMAD.U32 R18, R9.reuse, 0x10000, RZ ;  /* 0x0001000009127824 */ /* 0x040fe200078e00ff */
[----:B------:R-:W-:Y:S01]  /*9de0*/  LOP3.LUT R9, R9, 0xffff0000, RZ, 0xc0, !PT ;  /* 0xffff000009097812 */ /* 0x000fe200078ec0ff */
[----:B---3--:R-:W-:-:S02]  /*9df0*/  FFMA R152, R17, R15, R19 ;  /* 0x0000000f11987223 */ /* 0x008fc40000000013 */
[C---:B------:R-:W-:Y:S02]  /*9e00*/  FMUL R18, R16.reuse, R18 ;  /* 0x0000001210127220 */ /* 0x040fe40000400000 */
[----:B------:R-:W-:Y:S01]  /*9e10*/  FMUL R15, R16, R9 ;  /* 0x00000009100f7220 */ /* 0x000fe20000400000 */
[----:B------:R-:W-:Y:S01]  /*9e20*/  F2FP.BF16.F32.PACK_AB R152, R152, R2 ;  /* 0x000000029898723e */ /* 0x000fe200000010ff */
[C---:B------:R-:W-:Y:S01]  /*9e30*/  FFMA R2, R17.reuse, R14, R18 ;  /* 0x0000000e11027223 */ /* 0x040fe20000000012 */
[C---:B------:R-:W-:Y:S02]  /*9e40*/  SHF.L.U32 R14, R10.reuse, 0x10, RZ ;  /* 0x000000100a0e7819 */ /* 0x040fe400000006ff */
[----:B------:R-:W-:Y:S01]  /*9e50*/  LOP3.LUT R10, R10, 0xffff0000, RZ, 0xc0, !PT ;  /* 0xffff00000a0a7812 */ /* 0x000fe200078ec0ff */
[----:B------:R-:W-:Y:S02]  /*9e60*/  FFMA R153, R17, R13, R15 ;  /* 0x0000000d11997223 */ /* 0x000fe4000000000f */
[----:B------:R-:W-:-:S02]  /*9e70*/  FMUL R14, R16, R14 ;  /* 0x0000000e100e7220 */ /* 0x000fc40000400000 */
[C---:B------:R-:W-:Y:S01]  /*9e80*/  FMUL R13, R16.reuse, R10 ;  /* 0x0000000a100d7220 */ /* 0x040fe20000400000 */
[----:B------:R-:W-:Y:S02]  /*9e90*/  LOP3.LUT R10, R11, 0xffff0000, RZ, 0xc0, !PT ;  /* 0xffff00000b0a7812 */ /* 0x000fe400078ec0ff */
[----:B------:R-:W-:Y:S01]  /*9ea0*/  F2FP.BF16.F32.PACK_AB R153, R153, R2 ;  /* 0x000000029999723e */ /* 0x000fe200000010ff */
[C---:B------:R-:W-:Y:S01]  /*9eb0*/  FFMA R2, R17.reuse, R168, R14 ;  /* 0x000000a811027223 */ /* 0x040fe2000000000e */
[----:B------:R-:W-:Y:S01]  /*9ec0*/  FFMA R154, R17, R154, R13 ;  /* 0x0000009a119a7223 */ /* 0x000fe2000000000d */
[----:B------:R-:W-:Y:S01]  /*9ed0*/  FMUL R10, R16, R10 ;  /* 0x0000000a100a7220 */ /* 0x000fe20000400000 */
[----:B------:R-:W-:-:S03]  /*9ee0*/  SHF.L.U32 R9, R4, 0x10, RZ ;  /* 0x0000001004097819 */ /* 0x000fc600000006ff */
[----:B------:R-:W-:Y:S01]  /*9ef0*/  F2FP.BF16.F32.PACK_AB R154, R154, R2 ;  /* 0x000000029a9a723e */ /* 0x000fe200000010ff */
[C---:B------:R-:W-:Y:S01]  /*9f00*/  FFMA R2, R17.reuse, R155, R12 ;  /* 0x0000009b11027223 */ /* 0x040fe2000000000c */
[----:B------:R-:W-:Y:S01]  /*9f10*/  FFMA R155, R17, R21, R10 ;  /* 0x00000015119b7223 */ /* 0x000fe2000000000a */
[----:B------:R-:W-:Y:S02]  /*9f20*/  LOP3.LUT R4, R4, 0xffff0000, RZ, 0xc0, !PT ;  /* 0xffff000004047812 */ /* 0x000fe400078ec0ff */
[----:B------:R-:W-:Y:S02]  /*9f30*/  LEA R21, R3, UR50, 0x1 ;  /* 0x0000003203157c11 */ /* 0x000fe4000f8e08ff */
[----:B------:R-:W-:Y:S01]  /*9f40*/  F2FP.BF16.F32.PACK_AB R155, R155, R2 ;  /* 0x000000029b9b723e */ /* 0x000fe200000010ff */
[C---:B------:R-:W-:Y:S01]  /*9f50*/  FMUL R9, R16.reuse, R9 ;  /* 0x0000000910097220 */ /* 0x040fe20000400000 */
[----:B------:R-:W-:-:S03]  /*9f60*/  FMUL R8, R16, R4 ;  /* 0x0000000410087220 */ /* 0x000fc60000400000 */
[----:B------:R1:W-:Y:S01]  /*9f70*/  STSM.16.M88.4 [R21+0x200], R152 ;  /* 0x0002009815007844 */ /* 0x0003e20000000200 */
[----:B------:R-:W-:Y:S01]  /*9f80*/  FFMA R2, R17, R167, R9 ;  /* 0x000000a711027223 */ /* 0x000fe20000000009 */
[C---:B------:R-:W-:Y:S02]  /*9f90*/  SHF.L.U32 R3, R6.reuse, 0x10, RZ ;  /* 0x0000001006037819 */ /* 0x040fe400000006ff */
[----:B------:R-:W-:Y:S02]  /*9fa0*/  LOP3.LUT R4, R6, 0xffff0000, RZ, 0xc0, !PT ;  /* 0xffff000006047812 */ /* 0x000fe400078ec0ff */
[----:B------:R-:W-:Y:S01]  /*9fb0*/  LOP3.LUT R11, R7, 0xffff0000, RZ, 0xc0, !PT ;  /* 0xffff0000070b7812 */ /* 0x000fe200078ec0ff */
[----:B-1----:R-:W-:-:S05]  /*9fc0*/  FFMA R152, R17, R23, R8 ;  /* 0x0000001711987223 */ /* 0x002fca0000000008 */
[----:B------:R-:W-:Y:S01]  /*9fd0*/  F2FP.BF16.F32.PACK_AB R152, R152, R2 ;  /* 0x000000029898723e */ /* 0x000fe200000010ff */
[C---:B------:R-:W-:Y:S01]  /*9fe0*/  IMAD.U32 R2, R5.reuse, 0x10000, RZ ;  /* 0x0001000005027824 */ /* 0x040fe200078e00ff */
[----:B------:R-:W-:Y:S01]  /*9ff0*/  LOP3.LUT R5, R5, 0xffff0000, RZ, 0xc0, !PT ;  /* 0xffff000005057812 */ /* 0x000fe200078ec0ff */
[----:B------:R-:W-:Y:S02]  /*a000*/  IMAD.U32 R23, R7, 0x10000, RZ ;  /* 0x0001000007177824 */ /* 0x000fe400078e00ff */
[C---:B------:R-:W-:Y:S01]  /*a010*/  FMUL R4, R16.reuse, R4 ;  /* 0x0000000410047220 */ /* 0x040fe20000400000 */
[C---:B------:R-:W-:Y:S01]  /*a020*/  FMUL R7, R16.reuse, R2 ;  /* 0x0000000210077220 */ /* 0x040fe20000400000 */
[C---:B------:R-:W-:Y:S01]  /*a030*/  FMUL R6, R16.reuse, R5 ;  /* 0x0000000510067220 */ /* 0x040fe20000400000 */
[C---:B------:R-:W-:Y:S01]  /*a040*/  FMUL R5, R16.reuse, R3 ;  /* 0x0000000310057220 */ /* 0x040fe20000400000 */
[C---:B------:R-:W-:Y:S01]  /*a050*/  FMUL R3, R16.reuse, R23 ;  /* 0x0000001710037220 */ /* 0x040fe20000400000 */
[----:B------:R-:W-:Y:S01]  /*a060*/  FMUL R2, R16, R11 ;  /* 0x0000000b10027220 */ /* 0x000fe20000400000 */
[C---:B------:R-:W-:Y:S01]  /*a070*/  FFMA R156, R17.reuse, R156, R7 ;  /* 0x0000009c119c7223 */ /* 0x040fe20000000007 */
[C---:B------:R-:W-:Y:S01]  /*a080*/  FFMA R153, R17.reuse, R166, R6 ;  /* 0x000000a611997223 */ /* 0x040fe20000000006 */
[C---:B------:R-:W-:Y:S01]  /*a090*/  FFMA R23, R17.reuse, R165, R5 ;  /* 0x000000a511177223 */ /* 0x040fe20000000005 */
[C---:B------:R-:W-:Y:S01]  /*a0a0*/  FFMA R154, R17.reuse, R164, R4 ;  /* 0x000000a4119a7223 */ /* 0x040fe20000000004 */
[C---:B------:R-:W-:Y:S01]  /*a0b0*/  FFMA R11, R17.reuse, R163, R3 ;  /* 0x000000a3110b7223 */ /* 0x040fe20000000003 */
[----:B------:R-:W-:Y:S01]  /*a0c0*/  FFMA R155, R17, R160, R2 ;  /* 0x000000a0119b7223 */ /* 0x000fe20000000002 */
[----:B------:R-:W-:-:S02]  /*a0d0*/  F2FP.BF16.F32.PACK_AB R153, R153, R156 ;  /* 0x0000009c9999723e */ /* 0x000fc400000010ff */
[----:B------:R-:W-:Y:S02]  /*a0e0*/  F2FP.BF16.F32.PACK_AB R154, R154, R23 ;  /* 0x000000179a9a723e */ /* 0x000fe400000010ff */
[----:B------:R-:W-:Y:S02]  /*a0f0*/  F2FP.BF16.F32.PACK_AB R155, R155, R11 ;  /* 0x0000000b9b9b723e */ /* 0x000fe400000010ff */
[----:B------:R-:W-:-:S05]  /*a100*/  LEA R156, R22, R21, 0x1 ;  /* 0x00000015169c7211 */ /* 0x000fca00078e08ff */
[----:B------:R1:W-:Y:S01]  /*a110*/  STSM.16.M88.4 [R156+0x200], R152 ;  /* 0x000200989c007844 */ /* 0x0003e20000000200 */
[----:B------:R-:W-:Y:S01]  /*a120*/  @!PT LDS RZ, [RZ] ;  /* 0x00000000fffff984 */ /* 0x000fe20000000800 */
[----:B------:R-:W-:Y:S01]  /*a130*/  @!PT LDS RZ, [RZ] ;  /* 0x00000000fffff984 */ /* 0x000fe20000000800 */
[----:B------:R-:W-:Y:S01]  /*a140*/  @!PT LDS RZ, [RZ] ;  /* 0x00000000fffff984 */ /* 0x000fe20000000800 */
[----:B------:R-:W-:Y:S01]  /*a150*/  @!PT LDS RZ, [RZ] ;  /* 0x00000000fffff984 */ /* 0x000fe20000000800 */
[----:B------:R2:W-:Y:S06]  /*a160*/  MEMBAR.ALL.CTA ;  /* 0x0000000000007992 */ /* 0x0005ec0000008000 */
[----:B--2---:R-:W2:Y:S02]  /*a170*/  FENCE.VIEW.ASYNC.S ;  /* 0x00000000000073c6 */ /* 0x004ea40000000000 */
[----:B--2---:R-:W-:Y:S06]  /*a180*/  BAR.SYNC.DEFER_BLOCKING 0x1, 0x100 ;  /* 0x0044000000007b1d */ /* 0x004fec0000010000 */
[----:B------:R-:W-:Y:S05]  /*a190*/  @P0 BRA `(.L_x_51) ;  /* 0x0000000000180947 */ /* 0x000fea0003800000 */
[----:B------:R-:W-:Y:S02]  /*a1a0*/  UIADD3 UR4, UP0, UR60, 0x4f0, URZ ;  /* 0x000004f03c047890 */ /* 0x000fe4000ff1e03f */
[----:B------:R-:W-:Y:S02]  /*a1b0*/  UIADD3 UR40, UR50, 0x200, URZ ;  /* 0x0000020032287890 */ /* 0x000fe4000fffe03f */
[----:B------:R-:W-:-:S09]  /*a1c0*/  UIADD3.X UR5, URZ, UR61, URZ, UP0, !UPT ;  /* 0x0000003d3f057290 */ /* 0x000fd200087fe43f */
[----:B------:R2:W-:Y:S01]  /*a1d0*/  UTMASTG.3D [UR40], [UR4] ;  /* 0x00000028040073b5 */ /* 0x0005e20008010000 */
[----:B------:R0:W-:Y:S01]  /*a1e0*/  UTMACMDFLUSH ;  /* 0x00000000000079b7 */ /* 0x0001e20000000000 */
[----:B--2---:R-:W-:-:S04]  /*a1f0*/  DEPBAR.LE SB0, 0x1 ;  /* 0x000080400000791a */ /* 0x004fc80000000000 */
.L_x_51:
[----:B------:R-:W-:Y:S05]  /*a200*/  BSYNC B0 ;  /* 0x0000000000007941 */ /* 0x000fea0003800000 */
.L_x_50:
[----:B------:R-:W-:Y:S01]  /*a210*/  BAR.SYNC.DEFER_BLOCKING 0x1, 0x100 ;  /* 0x0044000000007b1d */ /* 0x000fe20000010000 */
[----:B------:R-:W-:Y:S01]  /*a220*/  ISETP.NE.AND P4, PT, RZ, UR36, PT ;  /* 0x00000024ff007c0c */ /* 0x000fe2000bf85270 */
[----:B------:R-:W-:-:S05]  /*a230*/  VIADD R23, R21, 0x200 ;  /* 0x0000020015177836 */ /* 0x000fca0000000000 */
[----:B-1----:R-:W-:-:S07]  /*a240*/  LEA R152, R22, R23, 0x1 ;  /* 0x0000001716987211 */ /* 0x002fce00078e08ff */
[----:B------:R-:W-:Y:S05]  /*a250*/  @!P4 BRA `(.L_x_52) ;  /* 0x000000000038c947 */ /* 0x000fea0003800000 */
[----:B------:R-:W-:Y:S04]  /*a260*/  BSSY B0, `(.L_x_53) ;  /* 0x000000a000007945 */ /* 0x000fe80003800000 */
[----:B------:R-:W-:Y:S05]  /*a270*/  @!P3 BRA `(.L_x_54) ;  /* 0x000000000020b947 */ /* 0x000fea0003800000 */
[----:B------:R-:W-:-:S06]  /*a280*/  UISETP.NE.AND UP0, UPT, UR48, 0x3, UPT ;  /* 0x000000033000788c */ /* 0x000fcc000bf05270 */
[----:B------:R-:W-:-:S13]  /*a290*/  PLOP3.LUT P4, PT, PT, PT, UP0, 0x80, 0x0 ;  /* 0x000000000000781c */ /* 0x000fda0003f8f008 */
[----:B------:R-:W-:Y:S05]  /*a2a0*/  @!P4 BRA `(.L_x_55) ;  /* 0x000000000004c947 */ /* 0x000fea0003800000 */
[----:B------:R-:W-:Y:S01]  /*a2b0*/  BPT.TRAP 0x1 ;  /* 0x000000040000795c */ /* 0x000fe20000300000 */
.L_x_55:
[----:B------:R-:W-:-:S04]  /*a2c0*/  ULEA UR4, UR52, UR50, 0x3 ;  /* 0x0000003234047291 */ /* 0x000fc8000f8e183f */
[----:B------:R-:W-:-:S04]  /*a2d0*/  UIADD3 UR4, UR4, 0x50, URZ ;  /* 0x0000005004047890 */ /* 0x000fc8000fffe03f */
[----:B------:R-:W-:-:S09]  /*a2e0*/  UPRMT UR4, UR49, 0x654, UR4 ;  /* 0x0000065431047896 */ /* 0x000fd20008000004 */
[----:B------:R-:W-:Y:S03]  /*a2f0*/  SYNCS.ARRIVE.TRANS64.RED.A1T0 RZ, [UR4], RZ ;  /* 0x000000ffffff79a7 */ /* 0x000fe60008100404 */
.L_x_54:
[----:B------:R-:W-:Y:S05]  /*a300*/  BSYNC B0 ;  /* 0x0000000000007941 */ /* 0x000fea0003800000 */
.L_x_53:
[----:B------:R-:W-:-:S04]  /*a310*/  UIADD3 UR52, UR52, 0x1, URZ ;  /* 0x0000000134347890 */ /* 0x000fc8000fffe03f */
[----:B------:R-:W-:-:S04]  /*a320*/  UISETP.NE.AND UP0, UPT, UR52, 0x4, UPT ;  /* 0x000000043400788c */ /* 0x000fc8000bf05270 */
[----:B------:R-:W-:-:S12]  /*a330*/  USEL UR52, UR52, URZ, UP0 ;  /* 0x0000003f34347287 */ /* 0x000fd80008000000 */
.L_x_52:
[----:B------:R-:W-:Y:S04]  /*a340*/  BSSY B0, `(.L_x_56) ;  /* 0x0000033000007945 */ /* 0x000fe80003800000 */
[----:B------:R-:W-:Y:S05]  /*a350*/  @!P3 BRA `(.L_x_57) ;  /* 0x0000000000c4b947 */ /* 0x000fea0003800000 */
[----:B------:R-:W-:-:S06]  /*a360*/  UISETP.NE.AND UP0, UPT, UR48, 0x3, UPT ;  /* 0x000000033000788c */ /* 0x000fcc000bf05270 */
[----:B------:R-:W-:-:S13]  /*a370*/  PLOP3.LUT P4, PT, PT, PT, UP0, 0x80, 0x0 ;  /* 0x000000000000781c */ /* 0x000fda0003f8f008 */
[----:B------:R-:W-:Y:S05]  /*a380*/  @!P4 BRA `(.L_x_58) ;  /* 0x000000000004c947 */ /* 0x000fea0003800000 */
[----:B------:R-:W-:Y:S01]  /*a390*/  BPT.TRAP 0x1 ;  /* 0x000000040000795c */ /* 0x000fe20000300000 */
.L_x_58:
[----:B------:R-:W-:Y:S01]  /*a3a0*/  LEA R11, R0, UR50, 0x3 ;  /* 0x00000032000b7c11 */ /* 0x000fe2000f8e18ff */
[----:B------:R-:W-:Y:S01]  /*a3b0*/  BSSY B1, `(.L_x_59) ;  /* 0x0000004000017945 */ /* 0x000fe20003800000 */
[----:B------:R-:W-:-:S04]  /*a3c0*/  SHF.L.U32 R153, RZ, 0x1f, RZ ;  /* 0x0000001fff997819 */ /* 0x000fc800000006ff */
[----:B------:R-:W1:Y:S02]  /*a3d0*/  SYNCS.PHASECHK.TRANS64.TRYWAIT P4, [R11+URZ+0x30], R153 ;  /* 0x000030990b0075a7 */ /* 0x000e64000808017f */
[----:B-1----:R-:W-:Y:S05]  /*a3e0*/  @!P4 BRA `(.L_x_60) ;  /* 0x000000b80058c947 */ /* 0x002fea0003800000 */
.L_x_369:
[----:B------:R-:W-:Y:S05]  /*a3f0*/  BSYNC B1 ;  /* 0x0000000000017941 */ /* 0x000fea0003800000 */
.L_x_59:
[----:B------:R-:W-:Y:S05]  /*a400*/  @P2 BRA `(.L_x_61) ;  /* 0x0000000000942947 */ /* 0x000fea0003800000 */
[----:B------:R-:W-:Y:S01]  /*a410*/  IMAD R8, R0, 0x2000, R23 ;  /* 0x0000200000087824 */ /* 0x000fe200078e0217 */
[----:B------:R-:W-:Y:S05]  /*a420*/  WARPSYNC.ALL ;  /* 0x0000000000007948 */ /* 0x000fea0003800000 */
[----:B------:R-:W-:Y:S02]  /*a430*/  LEA R4, R22, R8, 0x1 ;  /* 0x0000000816047211 */ /* 0x000fe400078e08ff */
[----:B-1----:R-:W1:Y:S04]  /*a440*/  LDSM.16.M88.4 R8, [R8] ;  /* 0x000000000808783b */ /* 0x002e680000000200 */
[----:B------:R-:W2:Y:S01]  /*a450*/  LDSM.16.M88.4 R4, [R4] ;  /* 0x000000000404783b */ /* 0x000ea20000000200 */
[----:B-1----:R-:W-:Y:S01]  /*a460*/  IMAD.U32 R20, R8, 0x10000, RZ ;  /* 0x0001000008147824 */ /* 0x002fe200078e00ff */
[C---:B------:R-:W-:Y:S01]  /*a470*/  SHF.L.U32 R18, R9.reuse, 0x10, RZ ;  /* 0x0000001009127819 */ /* 0x040fe200000006ff */
[----:B------:R-:W-:Y:S01]  /*a480*/  IMAD.U32 R14, R10, 0x10000, RZ ;  /* 0x000100000a0e7824 */ /* 0x000fe200078e00ff */
[----:B------:R-:W-:Y:S01]  /*a490*/  LOP3.LUT R8, R8, 0xffff0000, RZ, 0xc0, !PT ;  /* 0xffff000008087812 */ /* 0x000fe200078ec0ff */
[----:B--2---:R-:W-:Y:S01]  /*a4a0*/  IMAD.U32 R2, R4, 0x10000, RZ ;  /* 0x0001000004027824 */ /* 0x004fe200078e00ff */
[----:B------:R-:W-:Y:S01]  /*a4b0*/  LOP3.LUT R9, R9, 0xffff0000, RZ, 0xc0, !PT ;  /* 0xffff000009097812 */ /* 0x000fe200078ec0ff */
[----:B------:R-:W-:Y:S01]  /*a4c0*/  IMAD.U32 R154, R6, 0x10000, RZ ;  /* 0x00010000069a7824 */ /* 0x000fe200078e00ff */
[----:B------:R-:W-:Y:S01]  /*a4d0*/  SHF.L.U32 R3, R5, 0x10, RZ ;  /* 0x0000001005037819 */ /* 0x000fe200000006ff */
[----:B------:R-:W-:Y:S01]  /*a4e0*/  FMUL R19, R16, R8 ;  /* 0x0000000810137220 */ /* 0x000fe20000400000 */
[----:B------:R-:W-:Y:S01]  /*a4f0*/  LOP3.LUT R10, R10, 0xffff0000, RZ, 0xc0, !PT ;  /* 0xffff00000a0a7812 */ /* 0x000fe200078ec0ff */
[C---:B------:R-:W-:Y:S01]  /*a500*/  FMUL R15, R16.reuse, R9 ;  /* 0x00000009100f7220 */ /* 0x040fe20000400000 */
[----:B------:R-:W-:Y:S01]  /*a510*/  SHF.L.U32 R12, R11, 0x10, RZ ;  /* 0x000000100b0c7819 */ /* 0x000fe200000006ff */
[----:B------:R-:W-:Y:S01]  /*a520*/  FMUL R9, R16, R2 ;  /* 0x0000000210097220 */ /* 0x000fe20000400000 */
[----:B------:R-:W-:Y:S01]  /*a530*/  LOP3.LUT R4, R4, 0xffff0000, RZ, 0xc0, !PT ;  /* 0xffff000004047812 */ /* 0x000fe200078ec0ff */
[C---:B------:R-:W-:Y:S01]  /*a540*/  FMUL R13, R16.reuse, R10 ;  /* 0x0000000a100d7220 */ /* 0x040fe20000400000 */
[----:B------:R-:W-:Y:S01]  /*a550*/  LOP3.LUT R5, R5, 0xffff0000, RZ, 0xc0, !PT ;  /* 0xffff000005057812 */ /* 0x000fe200078ec0ff */
[C---:B------:R-:W-:Y:S01]  /*a560*/  FMUL R20, R16.reuse, R20 ;  /* 0x0000001410147220 */ /* 0x040fe20000400000 */
[----:B------:R-:W-:Y:S01]  /*a570*/  LOP3.LUT R11, R11, 0xffff0000, RZ, 0xc0, !PT ;  /* 0xffff00000b0b7812 */ /* 0x000fe200078ec0ff */
[----:B------:R-:W-:Y:S01]  /*a580*/  FMUL R8, R16, R4 ;  /* 0x0000000410087220 */ /* 0x000fe20000400000 */
[----:B------:R-:W-:Y:S01]  /*a590*/  LOP3.LUT R153, R6, 0xffff0000, RZ, 0xc0, !PT ;  /* 0xffff000006997812 */ /* 0x000fe200078ec0ff */
[C---:B------:R-:W-:Y:S01]  /*a5a0*/  FMUL R6, R16.reuse, R5 ;  /* 0x0000000510067220 */ /* 0x040fe20000400000 */
[C---:B------:R-:W-:Y:S01]  /*a5b0*/  SHF.L.U32 R160, R7.reuse, 0x10, RZ ;  /* 0x0000001007a07819 */ /* 0x040fe200000006ff */
[C---:B------:R-:W-:Y:S01]  /*a5c0*/  FMUL R18, R16.reuse, R18 ;  /* 0x0000001210127220 */ /* 0x040fe20000400000 */
[----:B------:R-:W-:Y:S01]  /*a5d0*/  LOP3.LUT R155, R7, 0xffff0000, RZ, 0xc0, !PT ;  /* 0xffff0000079b7812 */ /* 0x000fe200078ec0ff */
[C---:B------:R-:W-:Y:S01]  /*a5e0*/  FMUL R7, R16.reuse, R3 ;  /* 0x0000000310077220 */ /* 0x040fe20000400000 */
[C---:B------:R-:W-:Y:S01]  /*a5f0*/  FMUL R14, R16.reuse, R14 ;  /* 0x0000000e100e7220 */ /* 0x040fe20000400000 */
[C---:B------:R-:W-:Y:S01]  /*a600*/  FMUL R12, R16.reuse, R12 ;  /* 0x0000000c100c7220 */ /* 0x040fe20000400000 */
[C---:B------:R-:W-:Y:S01]  /*a610*/  FMUL R10, R16.reuse, R11 ;  /* 0x0000000b100a7220 */ /* 0x040fe20000400000 */
[C---:B------:R-:W-:Y:S01]  /*a620*/  FMUL R5, R16.reuse, R154 ;  /* 0x0000009a10057220 */ /* 0x040fe20000400000 */
[C---:B------:R-:W-:Y:S01]  /*a630*/  FMUL R4, R16.reuse, R153 ;  /* 0x0000009910047220 */ /* 0x040fe20000400000 */
[C---:B------:R-:W-:Y:S01]  /*a640*/  FMUL R3, R16.reuse, R160 ;  /* 0x000000a010037220 */ /* 0x040fe20000400000 */
[----:B------:R-:W-:-:S07]  /*a650*/  FMUL R2, R16, R155 ;  /* 0x0000009b10027220 */ /* 0x000fce0000400000 */
.L_x_61:
[----:B------:R-:W-:-:S07]  /*a660*/  VIADD R0, R0, 0x1 ;  /* 0x0000000100007836 */ /* 0x000fce0000000000 */
.L_x_57:
[----:B------:R-:W-:Y:S05]  /*a670*/  BSYNC B0 ;  /* 0x0000000000007941 */ /* 0x000fea0003800000 */
.L_x_56:
[C---:B-1----:R-:W-:Y:S01]  /*a680*/  FFMA R11, R17.reuse, R24, R20 ;  /* 0x00000018110b7223 */ /* 0x042fe20000000014 */
[C---:B------:R-:W-:Y:S01]  /*a690*/  FFMA R24, R17.reuse, R25, R19 ;  /* 0x0000001911187223 */ /* 0x040fe20000000013 */
[C---:B------:R-:W-:Y:S01]  /*a6a0*/  FFMA R25, R17.reuse, R27, R15 ;  /* 0x0000001b11197223 */ /* 0x040fe2000000000f */
[C---:B------:R-:W-:Y:S01]  /*a6b0*/  FFMA R28, R17.reuse, R28, R14 ;  /* 0x0000001c111c7223 */ /* 0x040fe2000000000e */
[C---:B------:R-:W-:Y:S01]  /*a6c0*/  FFMA R30, R17.reuse, R30, R12 ;  /* 0x0000001e111e7223 */ /* 0x040fe2000000000c */
[C---:B------:R-:W-:Y:S01]  /*a6d0*/  FFMA R27, R17.reuse, R31, R10 ;  /* 0x0000001f111b7223 */ /* 0x040fe2000000000a */
[----:B------:R-:W-:Y:S01]  /*a6e0*/  F2FP.BF16.F32.PACK_AB R24, R24, R11 ;  /* 0x0000000b1818723e */ /* 0x000fe200000010ff */
[C---:B------:R-:W-:Y:S01]  /*a6f0*/  FFMA R11, R17.reuse, R26, R18 ;  /* 0x0000001a110b7223 */ /* 0x040fe20000000012 */
[----:B------:R-:W-:Y:S01]  /*a700*/  FFMA R26, R17, R29, R13 ;  /* 0x0000001d111a7223 */ /* 0x000fe2000000000d */
[----:B------:R-:W-:Y:S05]  /*a710*/  WARPSYNC.ALL ;  /* 0x0000000000007948 */ /* 0x000fea0003800000 */
[----:B------:R-:W-:Y:S01]  /*a720*/  F2FP.BF16.F32.PACK_AB R25, R25, R11 ;  /* 0x0000000b1919723e */ /* 0x000fe200000010ff */
[C---:B------:R-:W-:Y:S01]  /*a730*/  FFMA R32, R17.reuse, R32, R9 ;  /* 0x0000002011207223 */ /* 0x040fe20000000009 */
[----:B------:R-:W-:Y:S01]  /*a740*/  F2FP.BF16.F32.PACK_AB R26, R26, R28 ;  /* 0x0000001c1a1a723e */ /* 0x000fe200000010ff */
[----:B------:R-:W-:Y:S01]  /*a750*/  FFMA R34, R17, R34, R7 ;  /* 0x0000002211227223 */ /* 0x000fe20000000007 */
[----:B------:R-:W-:Y:S01]  /*a760*/  F2FP.BF16.F32.PACK_AB R27, R27, R30 ;  /* 0x0000001e1b1b723e */ /* 0x000fe200000010ff */
[C---:B------:R-:W-:Y:S01]  /*a770*/  FFMA R36, R17.reuse, R36, R5 ;  /* 0x0000002411247223 */ /* 0x040fe20000000005 */
[C---:B------:R-:W-:Y:S01]  /*a780*/  FFMA R38, R17.reuse, R38, R3 ;  /* 0x0000002611267223 */ /* 0x040fe20000000003 */
[----:B------:R-:W-:Y:S02]  /*a790*/  BSSY B0, `(.L_x_62) ;  /* 0x000001c000007945 */ /* 0x000fe40003800000 */
[----:B------:R1:W-:Y:S02]  /*a7a0*/  STSM.16.M88.4 [R21+0x2200], R24 ;  /* 0x0022001815007844 */ /* 0x0003e40000000200 */
[C---:B-1----:R-:W-:Y:S01]  /*a7b0*/  FFMA R24, R17.reuse, R33, R8 ;  /* 0x0000002111187223 */ /* 0x042fe20000000008 */
[C---:B------:R-:W-:Y:S01]  /*a7c0*/  FFMA R25, R17.reuse, R35, R6 ;  /* 0x0000002311197223 */ /* 0x040fe20000000006 */
[C---:B------:R-:W-:Y:S01]  /*a7d0*/  FFMA R26, R17.reuse, R37, R4 ;  /* 0x00000025111a7223 */ /* 0x040fe20000000004 */
[----:B------:R-:W-:-:S02]  /*a7e0*/  FFMA R27, R17, R39, R2 ;  /* 0x00000027111b7223 */ /* 0x000fc40000000002 */
[----:B------:R-:W-:Y:S02]  /*a7f0*/  F2FP.BF16.F32.PACK_AB R24, R24, R32 ;  /* 0x000000201818723e */ /* 0x000fe400000010ff */
[----:B------:R-:W-:Y:S02]  /*a800*/  F2FP.BF16.F32.PACK_AB R25, R25, R34 ;  /* 0x000000221919723e */ /* 0x000fe400000010ff */
[----:B------:R-:W-:Y:S02]  /*a810*/  F2FP.BF16.F32.PACK_AB R26, R26, R36 ;  /* 0x000000241a1a723e */ /* 0x000fe400000010ff */
[----:B------:R-:W-:-:S05]  /*a820*/  F2FP.BF16.F32.PACK_AB R27, R27, R38 ;  /* 0x000000261b1b723e */ /* 0x000fca00000010ff */
        /* <DEDUP_REMOVED lines=11> */
[----:B------:R-:W-:Y:S02]  /*a8e0*/  UIADD3 UR4, UR50, 0x2200, URZ ;  /* 0x0000220032047890 */ /* 0x000fe4000fffe03f */
[----:B------:R-:W-:Y:S01]  /*a8f0*/  UIADD3.X UR9, URZ, UR61, URZ, UP0, !UPT ;  /* 0x0000003d3f097290 */ /* 0x000fe200087fe43f */
[----:B------:R-:W-:Y:S01]  /*a900*/  UMOV UR5, UR41 ;  /* 0x0000002900057c82 */ /* 0x000fe20008000000 */
[----:B------:R-:W-:-:S07]  /*a910*/  UMOV UR7, UR43 ;  /* 0x0000002b00077c82 */ /* 0x000fce0008000000 */
[----:B------:R2:W-:Y:S01]  /*a920*/  UTMASTG.3D [UR4], [UR8] ;  /* 0x00000004080073b5 */ /* 0x0005e20008010000 */
[----:B------:R0:W-:Y:S01]  /*a930*/  UTMACMDFLUSH ;  /* 0x00000000000079b7 */ /* 0x0001e20000000000 */
[----:B--2---:R-:W-:-:S04]  /*a940*/  DEPBAR.LE SB0, 0x1 ;  /* 0x000080400000791a */ /* 0x004fc80000000000 */
.L_x_63:
[----:B------:R-:W-:Y:S05]  /*a950*/  BSYNC B0 ;  /* 0x0000000000007941 */ /* 0x000fea0003800000 */
.L_x_62:
[----:B------:R-:W-:Y:S01]  /*a960*/  IADD3 R34, R21, 0x2200, RZ ;  /* 0x0000220015227810 */ /* 0x000fe20007ffe0ff */
[----:B------:R-:W-:Y:S04]  /*a970*/  BAR.SYNC.DEFER_BLOCKING 0x1, 0x100 ;  /* 0x0044000000007b1d */ /* 0x000fe80000010000 */
[----:B------:R-:W-:Y:S02]  /*a980*/  IMAD R34, R22, 0x2, R34 ;  /* 0x0000000216227824 */ /* 0x000fe400078e0222 */
[----:B------:R-:W-:Y:S04]  /*a990*/  BSSY B0, `(.L_x_64) ;  /* 0x000000a000007945 */ /* 0x000fe80003800000 */
[----:B------:R-:W-:Y:S05]  /*a9a0*/  @!P3 BRA `(.L_x_65) ;  /* 0x000000000020b947 */ /* 0x000fea0003800000 */
[----:B------:R-:W-:-:S06]  /*a9b0*/  UISETP.NE.AND UP0, UPT, UR48, 0x3, UPT ;  /* 0x000000033000788c */ /* 0x000fcc000bf05270 */
[----:B------:R-:W-:-:S13]  /*a9c0*/  PLOP3.LUT P4, PT, PT, PT, UP0, 0x80, 0x0 ;  /* 0x000000000000781c */ /* 0x000fda0003f8f008 */
[----:B------:R-:W-:Y:S05]  /*a9d0*/  @!P4 BRA `(.L_x_66) ;  /* 0x000000000004c947 */ /* 0x000fea0003800000 */
[----:B------:R-:W-:Y:S01]  /*a9e0*/  BPT.TRAP 0x1 ;  /* 0x000000040000795c */ /* 0x000fe20000300000 */
.L_x_66:
[----:B------:R-:W-:-:S04]  /*a9f0*/  ULEA UR4, UR52, UR50, 0x3 ;  /* 0x0000003234047291 */ /* 0x000fc8000f8e183f */
[----:B------:R-:W-:-:S04]  /*aa00*/  UIADD3 UR4, UR4, 0x50, URZ ;  /* 0x0000005004047890 */ /* 0x000fc8000fffe03f */
[----:B------:R-:W-:-:S09]  /*aa10*/  UPRMT UR4, UR49, 0x654, UR4 ;  /* 0x0000065431047896 */ /* 0x000fd20008000004 */
[----:B------:R-:W-:Y:S03]  /*aa20*/  SYNCS.ARRIVE.TRANS64.RED.A1T0 RZ, [UR4], RZ ;  /* 0x000000ffffff79a7 */ /* 0x000fe60008100404 */
.L_x_65:
[----:B------:R-:W-:Y:S05]  /*aa30*/  BSYNC B0 ;  /* 0x0000000000007941 */ /* 0x000fea0003800000 */
.L_x_64:
[----:B------:R-:W-:Y:S01]  /*aa40*/  UIADD3 UR52, UR52, 0x1, URZ ;  /* 0x0000000134347890 */ /* 0x000fe2000fffe03f */
[----:B------:R-:W-:Y:S01]  /*aa50*/  BSSY B0, `(.L_x_67) ;  /* 0x0000039000007945 */ /* 0x000fe20003800000 */
[----:B------:R-:W-:Y:S02]  /*aa60*/  MOV R11, RZ ;  /* 0x000000ff000b7202 */ /* 0x000fe40000000f00 */
[----:B------:R-:W-:-:S04]  /*aa70*/  UISETP.NE.AND UP0, UPT, UR52, 0x4, UPT ;  /* 0x000000043400788c */ /* 0x000fc8000bf05270 */
[----:B------:R-:W-:Y:S01]  /*aa80*/  USEL UR52, UR52, URZ, UP0 ;  /* 0x0000003f34347287 */ /* 0x000fe20008000000 */
[----:B------:R-:W-:Y:S11]  /*aa90*/  @!P3 BRA `(.L_x_68) ;  /* 0x0000000000d0b947 */ /* 0x000ff60003800000 */
[----:B------:R-:W-:-:S06]  /*aaa0*/  UISETP.NE.AND UP0, UPT, UR48, 0x3, UPT ;  /* 0x000000033000788c */ /* 0x000fcc000bf05270 */
[----:B------:R-:W-:-:S13]  /*aab0*/  PLOP3.LUT P4, PT, PT, PT, UP0, 0x80, 0x0 ;  /* 0x000000000000781c */ /* 0x000fda0003f8f008 */
[----:B------:R-:W-:Y:S05]  /*aac0*/  @!P4 BRA `(.L_x_69) ;  /* 0x000000000004c947 */ /* 0x000fea0003800000 */
[----:B------:R-:W-:Y:S01]  /*aad0*/  BPT.TRAP 0x1 ;  /* 0x000000040000795c */ /* 0x000fe20000300000 */
.L_x_69:
[----:B------:R-:W-:Y:S01]  /*aae0*/  LEA R11, R0, UR50, 0x3 ;  /* 0x00000032000b7c11 */ /* 0x000fe2000f8e18ff */
[----:B------:R-:W-:Y:S01]  /*aaf0*/  BSSY B1, `(.L_x_70) ;  /* 0x0000004000017945 */ /* 0x000fe20003800000 */
[----:B-1----:R-:W-:-:S04]  /*ab00*/  SHF.L.U32 R24, RZ, 0x1f, RZ ;  /* 0x0000001fff187819 */ /* 0x002fc800000006ff */
[----:B------:R-:W1:Y:S02]  /*ab10*/  SYNCS.PHASECHK.TRANS64.TRYWAIT P4, [R11+URZ+0x30], R24 ;  /* 0x000030180b0075a7 */ /* 0x000e64000808017f */
[----:B-1----:R-:W-:Y:S05]  /*ab20*/  @!P4 BRA `(.L_x_71) ;  /* 0x000000b0009cc947 */ /* 0x002fea0003800000 */
.L_x_370:
[----:B------:R-:W-:Y:S05]  /*ab30*/  BSYNC B1 ;  /* 0x0000000000017941 */ /* 0x000fea0003800000 */
.L_x_70:
        /* <DEDUP_REMOVED lines=38> */
.L_x_72:
[----:B------:R-:W-:-:S05]  /*ada0*/  VIADD R0, R0, 0x1 ;  /* 0x0000000100007836 */ /* 0x000fca0000000000 */
[----:B------:R-:W-:-:S04]  /*adb0*/  ISETP.NE.AND P4, PT, R0, 0x4, PT ;  /* 0x000000040000780c */ /* 0x000fc80003f85270 */
[----:B------:R-:W-:Y:S02]  /*adc0*/  SEL R0, R0, RZ, P4 ;  /* 0x000000ff00007207 */ /* 0x000fe40002000000 */
[----:B-1----:R-:W-:-:S07]  /*add0*/  SEL R11, RZ, 0x1, P4 ;  /* 0x00000001ff0b7807 */ /* 0x002fce0002000000 */
.L_x_68:
[----:B------:R-:W-:Y:S05]  /*ade0*/  BSYNC B0 ;  /* 0x0000000000007941 */ /* 0x000fea0003800000 */
.L_x_67:
[----:B-1----:R-:W2:Y:S04]  /*adf0*/  LDL.LU R25, [R1+0x40] ;  /* 0x0000400001197983 */ /* 0x002ea80000300800 */
[----:B------:R-:W3:Y:S04]  /*ae00*/  LDL.LU R24, [R1+0x44] ;  /* 0x0000440001187983 */ /* 0x000ee80000300800 */
[----:B------:R-:W4:Y:S04]  /*ae10*/  LDL.LU R30, [R1+0x48] ;  /* 0x00004800011e7983 */ /* 0x000f280000300800 */
[----:B------:R-:W5:Y:S04]  /*ae20*/  LDL.LU R153, [R1+0x4c] ;  /* 0x00004c0001997983 */ /* 0x000f680000300800 */
        /* <DEDUP_REMOVED lines=11> */
[----:B------:R-:W5:Y:S01]  /*aee0*/  LDL.LU R31, [R1+0x7c] ;  /* 0x00007c00011f7983 */ /* 0x000f620000300800 */
[----:B------:R-:W-:Y:S05]  /*aef0*/  WARPSYNC.ALL ;  /* 0x0000000000007948 */ /* 0x000fea0003800000 */
[----:B------:R-:W-:Y:S01]  /*af00*/  BSSY B0, `(.L_x_73) ;  /* 0x000002c000007945 */ /* 0x000fe20003800000 */
[C---:B--2---:R-:W-:Y:S01]  /*af10*/  FFMA R25, R17.reuse, R25, R20 ;  /* 0x0000001911197223 */ /* 0x044fe20000000014 */
[C---:B---3--:R-:W-:Y:S01]  /*af20*/  FFMA R24, R17.reuse, R24, R19 ;  /* 0x0000001811187223 */ /* 0x048fe20000000013 */
[----:B----4-:R-:W-:-:S04]  /*af30*/  FFMA R30, R17, R30, R18 ;  /* 0x0000001e111e7223 */ /* 0x010fc80000000012 */
[----:B------:R-:W-:Y:S01]  /*af40*/  F2FP.BF16.F32.PACK_AB R24, R24, R25 ;  /* 0x000000191818723e */ /* 0x000fe200000010ff */
[C---:B-----5:R-:W-:Y:S01]  /*af50*/  FFMA R25, R17.reuse, R153, R15 ;  /* 0x0000009911197223 */ /* 0x060fe2000000000f */
[----:B------:R-:W-:-:S04]  /*af60*/  FFMA R29, R17, R29, R14 ;  /* 0x0000001d111d7223 */ /* 0x000fc8000000000e */
[----:B------:R-:W-:Y:S01]  /*af70*/  F2FP.BF16.F32.PACK_AB R25, R25, R30 ;  /* 0x0000001e1919723e */ /* 0x000fe200000010ff */
[C---:B------:R-:W-:Y:S01]  /*af80*/  FFMA R26, R17.reuse, R26, R13 ;  /* 0x0000001a111a7223 */ /* 0x040fe2000000000d */
[----:B------:R-:W-:-:S04]  /*af90*/  FFMA R28, R17, R28, R12 ;  /* 0x0000001c111c7223 */ /* 0x000fc8000000000c */
[----:B------:R-:W-:Y:S01]  /*afa0*/  F2FP.BF16.F32.PACK_AB R26, R26, R29 ;  /* 0x0000001d1a1a723e */ /* 0x000fe200000010ff */
[----:B------:R-:W-:-:S05]  /*afb0*/  FFMA R27, R17, R27, R10 ;  /* 0x0000001b111b7223 */ /* 0x000fca000000000a */
[----:B------:R-:W-:-:S05]  /*afc0*/  F2FP.BF16.F32.PACK_AB R27, R27, R28 ;  /* 0x0000001c1b1b723e */ /* 0x000fca00000010ff */
[----:B------:R1:W-:Y:S01]  /*afd0*/  STSM.16.M88.4 [R21+0x4200], R24 ;  /* 0x0042001815007844 */ /* 0x0003e20000000200 */
[C---:B------:R-:W-:Y:S01]  /*afe0*/  FFMA R30, R17.reuse, R37, R7 ;  /* 0x00000025111e7223 */ /* 0x040fe20000000007 */
[C---:B------:R-:W-:Y:S01]  /*aff0*/  FFMA R29, R17.reuse, R35, R5 ;  /* 0x00000023111d7223 */ /* 0x040fe20000000005 */
[C---:B-1----:R-:W-:Y:S01]  /*b000*/  FFMA R25, R17.reuse, R39, R9 ;  /* 0x0000002711197223 */ /* 0x042fe20000000009 */
[C---:B------:R-:W-:Y:S01]  /*b010*/  FFMA R24, R17.reuse, R38, R8 ;  /* 0x0000002611187223 */ /* 0x040fe20000000008 */
[C---:B------:R-:W-:Y:S01]  /*b020*/  FFMA R26, R17.reuse, R33, R4 ;  /* 0x00000021111a7223 */ /* 0x040fe20000000004 */
[----:B------:R-:W-:-:S03]  /*b030*/  FFMA R28, R17, R32, R3 ;  /* 0x00000020111c7223 */ /* 0x000fc60000000003 */
[----:B------:R-:W-:Y:S01]  /*b040*/  F2FP.BF16.F32.PACK_AB R24, R24, R25 ;  /* 0x000000191818723e */ /* 0x000fe200000010ff */
[C---:B------:R-:W-:Y:S01]  /*b050*/  FFMA R25, R17.reuse, R36, R6 ;  /* 0x0000002411197223 */ /* 0x040fe20000000006 */
[----:B------:R-:W-:Y:S01]  /*b060*/  FFMA R27, R17, R31, R2 ;  /* 0x0000001f111b7223 */ /* 0x000fe20000000002 */
[----:B------:R-:W-:-:S03]  /*b070*/  F2FP.BF16.F32.PACK_AB R26, R26, R29 ;  /* 0x0000001d1a1a723e */ /* 0x000fc600000010ff */
        /* <DEDUP_REMOVED lines=20> */
.L_x_74:
[----:B------:R-:W-:Y:S05]  /*b1c0*/  BSYNC B0 ;  /* 0x0000000000007941 */ /* 0x000fea0003800000 */
.L_x_73:
        /* <DEDUP_REMOVED lines=9> */
.L_x_77:
[----:B------:R-:W-:-:S04]  /*b260*/  ULEA UR4, UR52, UR50, 0x3 ;  /* 0x0000003234047291 */ /* 0x000fc8000f8e183f */
[----:B------:R-:W-:-:S04]  /*b270*/  UIADD3 UR4, UR4, 0x50, URZ ;  /* 0x0000005004047890 */ /* 0x000fc8000fffe03f */
[----:B------:R-:W-:-:S09]  /*b280*/  UPRMT UR4, UR49, 0x654, UR4 ;  /* 0x0000065431047896 */ /* 0x000fd20008000004 */
[----:B------:R-:W-:Y:S03]  /*b290*/  SYNCS.ARRIVE.TRANS64.RED.A1T0 RZ, [UR4], RZ ;  /* 0x000000ffffff79a7 */ /* 0x000fe60008100404 */
.L_x_76:
[----:B------:R-:W-:Y:S05]  /*b2a0*/  BSYNC B0 ;  /* 0x0000000000007941 */ /* 0x000fea0003800000 */
.L_x_75:
[----:B------:R-:W-:Y:S01]  /*b2b0*/  UIADD3 UR4, UR52, 0x1, URZ ;  /* 0x0000000134047890 */ /* 0x000fe2000fffe03f */
[----:B------:R-:W-:Y:S03]  /*b2c0*/  BSSY B0, `(.L_x_78) ;  /* 0x0000039000007945 */ /* 0x000fe60003800000 */
[----:B------:R-:W-:-:S04]  /*b2d0*/  UISETP.NE.AND UP0, UPT, UR4, 0x4, UPT ;  /* 0x000000040400788c */ /* 0x000fc8000bf05270 */
[----:B------:R-:W-:Y:S01]  /*b2e0*/  USEL UR8, UR4, URZ, UP0 ;  /* 0x0000003f04087287 */ /* 0x000fe20008000000 */
[----:B------:R-:W-:Y:S11]  /*b2f0*/  @!P3 BRA `(.L_x_79) ;  /* 0x0000000000d4b947 */ /* 0x000ff60003800000 */
[----:B------:R-:W-:-:S06]  /*b300*/  UISETP.NE.AND UP0, UPT, UR48, 0x3, UPT ;  /* 0x000000033000788c */ /* 0x000fcc000bf05270 */
[----:B------:R-:W-:-:S13]  /*b310*/  PLOP3.LUT P4, PT, PT, PT, UP0, 0x80, 0x0 ;  /* 0x000000000000781c */ /* 0x000fda0003f8f008 */
[----:B------:R-:W-:Y:S05]  /*b320*/  @!P4 BRA `(.L_x_80) ;  /* 0x000000000004c947 */ /* 0x000fea0003800000 */
[----:B------:R-:W-:Y:S01]  /*b330*/  BPT.TRAP 0x1 ;  /* 0x000000040000795c */ /* 0x000fe20000300000 */
.L_x_80:
[----:B-1----:R-:W-:Y:S01]  /*b340*/  LEA R24, R0, UR50, 0x3 ;  /* 0x0000003200187c11 */ /* 0x002fe2000f8e18ff */
[----:B------:R-:W-:Y:S01]  /*b350*/  BSSY B1, `(.L_x_81) ;  /* 0x0000004000017945 */ /* 0x000fe20003800000 */
[----:B------:R-:W-:-:S04]  /*b360*/  SHF.L.U32 R25, R11, 0x1f, RZ ;  /* 0x0000001f0b197819 */ /* 0x000fc800000006ff */
[----:B------:R-:W1:Y:S02]  /*b370*/  SYNCS.PHASECHK.TRANS64.TRYWAIT P4, [R24+URZ+0x30], R25 ;  /* 0x00003019180075a7 */ /* 0x000e64000808017f */
[----:B-1----:R-:W-:Y:S05]  /*b380*/  @!P4 BRA `(.L_x_82) ;  /* 0x000000a80098c947 */ /* 0x002fea0003800000 */
.L_x_371:
[----:B------:R-:W-:Y:S05]  /*b390*/  BSYNC B1 ;  /* 0x0000000000017941 */ /* 0x000fea0003800000 */
.L_x_81:
[----:B------:R-:W-:Y:S05]  /*b3a0*/  @P2 BRA `(.L_x_83) ;  /* 0x0000000000942947 */ /* 0x000fea0003800000 */
[----:B------:R-:W-:Y:S01]  /*b3b0*/  LEA R19, R0, R23, 0xd ;  /* 0x0000001700137211 */ /* 0x000fe200078e68ff */
[----:B------:R-:W-:Y:S05]  /*b3c0*/  WARPSYNC.ALL ;  /* 0x0000000000007948 */ /* 0x000fea0003800000 */
[----:B------:R-:W-:Y:S01]  /*b3d0*/  IMAD R12, R22, 0x2, R19 ;  /* 0x00000002160c7824 */ /* 0x000fe200078e0213 */
[----:B------:R-:W2:Y:S05]  /*b3e0*/  LDSM.16.M88.4 R4, [R19] ;  /* 0x000000001304783b */ /* 0x000eaa0000000200 */
[----:B------:R-:W1:Y:S01]  /*b3f0*/  LDSM.16.M88.4 R12, [R12] ;  /* 0x000000000c0c783b */ /* 0x000e620000000200 */
[----:B--2---:R-:W-:Y:S01]  /*b400*/  SHF.L.U32 R20, R4, 0x10, RZ ;  /* 0x0000001004147819 */ /* 0x004fe200000006ff */
[----:B------:R-:W-:Y:S01]  /*b410*/  IMAD.U32 R18, R5, 0x10000, RZ ;  /* 0x0001000005127824 */ /* 0x000fe200078e00ff */
[----:B------:R-:W-:Y:S01]  /*b420*/  SHF.L.U32 R2, R6, 0x10, RZ ;  /* 0x0000001006027819 */ /* 0x000fe200000006ff */
[----:B------:R-:W-:Y:S01]  /*b430*/  IMAD.U32 R3, R7, 0x10000, RZ ;  /* 0x0001000007037824 */ /* 0x000fe200078e00ff */
[----:B------:R-:W-:Y:S01]  /*b440*/  LOP3.LUT R4, R4, 0xffff0000, RZ, 0xc0, !PT ;  /* 0xffff000004047812 */ /* 0x000fe200078ec0ff */
[----:B-1----:R-:W-:Y:S01]  /*b450*/  IMAD.U32 R25, R13, 0x10000, RZ ;  /* 0x000100000d197824 */ /* 0x002fe200078e00ff */
[----:B------:R-:W-:Y:S01]  /*b460*/  LOP3.LUT R5, R5, 0xffff0000, RZ, 0xc0, !PT ;  /* 0xffff000005057812 */ /* 0x000fe200078ec0ff */
[----:B------:R-:W-:Y:S01]  /*b470*/  IMAD.U32 R29, R15, 0x10000, RZ ;  /* 0x000100000f1d7824 */ /* 0x000fe200078e00ff */
[----:B------:R-:W-:Y:S01]  /*b480*/  LOP3.LUT R6, R6, 0xffff0000, RZ, 0xc0, !PT ;  /* 0xffff000006067812 */ /* 0x000fe200078ec0ff */
[C---:B------:R-:W-:Y:S01]  /*b490*/  FMUL R19, R16.reuse, R4 ;  /* 0x0000000410137220 */ /* 0x040fe20000400000 */
[----:B------:R-:W-:Y:S01]  /*b4a0*/  LOP3.LUT R7, R7, 0xffff0000, RZ, 0xc0, !PT ;  /* 0xffff000007077812 */ /* 0x000fe200078ec0ff */
[----:B------:R-:W-:Y:S01]  /*b4b0*/  FMUL R20, R16, R20 ;  /* 0x0000001410147220 */ /* 0x000fe20000400000 */
[----:B------:R-:W-:Y:S01]  /*b4c0*/  SHF.L.U32 R9, R12, 0x10, RZ ;  /* 0x000000100c097819 */ /* 0x000fe200000006ff */
[----:B------:R-:W-:Y:S01]  /*b4d0*/  FMUL R18, R16, R18 ;  /* 0x0000001210127220 */ /* 0x000fe20000400000 */
        /* <DEDUP_REMOVED lines=18> */
.L_x_83:
[----:B------:R-:W-:-:S04]  /*b600*/  IADD3 R0, R0, 0x1, RZ ;  /* 0x0000000100007810 */ /* 0x000fc80007ffe0ff */
[----:B------:R-:W-:-:S04]  /*b610*/  ISETP.NE.AND P4, PT, R0, 0x4, PT ;  /* 0x000000040000780c */ /* 0x000fc80003f85270 */
[----:B-1----:R-:W-:Y:S02]  /*b620*/  SEL R24, RZ, 0x1, P4 ;  /* 0x00000001ff187807 */ /* 0x002fe40002000000 */
[----:B------:R-:W-:Y:S02]  /*b630*/  SEL R0, R0, RZ, P4 ;  /* 0x000000ff00007207 */ /* 0x000fe40002000000 */
[----:B------:R-:W-:-:S07]  /*b640*/  LOP3.LUT R11, R11, R24, RZ, 0x3c, !PT ;  /* 0x000000180b0b7212 */ /* 0x000fce00078e3cff */
.L_x_79:
[----:B------:R-:W-:Y:S05]  /*b650*/  BSYNC B0 ;  /* 0x0000000000007941 */ /* 0x000fea0003800000 */
.L_x_78:
[C---:B------:R-:W-:Y:S01]  /*b660*/  FFMA R40, R17.reuse, R40, R20 ;  /* 0x0000002811287223 */ /* 0x040fe20000000014 */
[C---:B-1----:R-:W-:Y:S01]  /*b670*/  FFMA R24, R17.reuse, R41, R19 ;  /* 0x0000002911187223 */ /* 0x042fe20000000013 */
[C---:B------:R-:W-:Y:S01]  /*b680*/  FFMA R42, R17.reuse, R42, R18 ;  /* 0x0000002a112a7223 */ /* 0x040fe20000000012 */
[C---:B------:R-:W-:Y:S01]  /*b690*/  FFMA R25, R17.reuse, R43, R15 ;  /* 0x0000002b11197223 */ /* 0x040fe2000000000f */
[C---:B------:R-:W-:Y:S01]  /*b6a0*/  FFMA R26, R17.reuse, R44, R14 ;  /* 0x0000002c111a7223 */ /* 0x040fe2000000000e */
[C---:B------:R-:W-:Y:S01]  /*b6b0*/  FFMA R45, R17.reuse, R45, R13 ;  /* 0x0000002d112d7223 */ /* 0x040fe2000000000d */
[C---:B------:R-:W-:Y:S01]  /*b6c0*/  FFMA R27, R17.reuse, R46, R12 ;  /* 0x0000002e111b7223 */ /* 0x040fe2000000000c */
[C---:B------:R-:W-:Y:S01]  /*b6d0*/  FFMA R47, R17.reuse, R47, R10 ;  /* 0x0000002f112f7223 */ /* 0x040fe2000000000a */
[----:B------:R-:W-:Y:S01]  /*b6e0*/  F2FP.BF16.F32.PACK_AB R24, R24, R40 ;  /* 0x000000281818723e */ /* 0x000fe200000010ff */
[----:B------:R-:W-:Y:S01]  /*b6f0*/  FFMA R48, R17, R48, R9 ;  /* 0x0000003011307223 */ /* 0x000fe20000000009 */
[----:B------:R-:W-:Y:S01]  /*b700*/  F2FP.BF16.F32.PACK_AB R25, R25, R42 ;  /* 0x0000002a1919723e */ /* 0x000fe200000010ff */
[----:B------:R-:W-:Y:S01]  /*b710*/  FFMA R49, R17, R49, R8 ;  /* 0x0000003111317223 */ /* 0x000fe20000000008 */
[----:B------:R-:W-:Y:S01]  /*b720*/  F2FP.BF16.F32.PACK_AB R26, R45, R26 ;  /* 0x0000001a2d1a723e */ /* 0x000fe200000010ff */
[----:B------:R-:W-:Y:S01]  /*b730*/  FFMA R50, R17, R50, R7 ;  /* 0x0000003211327223 */ /* 0x000fe20000000007 */
[----:B------:R-:W-:Y:S01]  /*b740*/  F2FP.BF16.F32.PACK_AB R27, R47, R27 ;  /* 0x0000001b2f1b723e */ /* 0x000fe200000010ff */
[C---:B------:R-:W-:Y:S01]  /*b750*/  FFMA R51, R17.reuse, R51, R6 ;  /* 0x0000003311337223 */ /* 0x040fe20000000006 */
[C---:B------:R-:W-:Y:S01]  /*b760*/  FFMA R52, R17.reuse, R52, R5 ;  /* 0x0000003411347223 */ /* 0x040fe20000000005 */
[C---:B------:R-:W-:Y:S01]  /*b770*/  FFMA R53, R17.reuse, R53, R4 ;  /* 0x0000003511357223 */ /* 0x040fe20000000004 */
[C---:B------:R-:W-:Y:S01]  /*b780*/  FFMA R54, R17.reuse, R54, R3 ;  /* 0x0000003611367223 */ /* 0x040fe20000000003 */
[----:B------:R-:W-:Y:S01]  /*b790*/  FFMA R55, R17, R55, R2 ;  /* 0x0000003711377223 */ /* 0x000fe20000000002 */
[----:B------:R-:W-:Y:S05]  /*b7a0*/  WARPSYNC.ALL ;  /* 0x0000000000007948 */ /* 0x000fea0003800000 */
[----:B------:R1:W-:Y:S01]  /*b7b0*/  STSM.16.M88.4 [R21+0x6200], R24 ;  /* 0x0062001815007844 */ /* 0x0003e20000000200 */
[----:B------:R-:W-:Y:S01]  /*b7c0*/  BSSY B0, `(.L_x_84) ;  /* 0x0000017000007945 */ /* 0x000fe20003800000 */
[----:B-1----:R-:W-:-:S02]  /*b7d0*/  F2FP.BF16.F32.PACK_AB R24, R49, R48 ;  /* 0x000000303118723e */ /* 0x002fc400000010ff */
        /* <DEDUP_REMOVED lines=15> */
[----:B------:R-:W-:Y:S02]  /*b8d0*/  UIADD3 UR4, UR50, 0x6200, URZ ;  /* 0x0000620032047890 */ /* 0x000fe4000fffe03f */
[----:B------:R-:W-:Y:S01]  /*b8e0*/  UIADD3.X UR11, URZ, UR61, URZ, UP0, !UPT ;  /* 0x0000003d3f0b7290 */ /* 0x000fe200087fe43f */
[----:B------:R-:W-:-:S08]  /*b8f0*/  UMOV UR7, UR43 ;  /* 0x0000002b00077c82 */ /* 0x000fd00008000000 */
[----:B------:R2:W-:Y:S01]  /*b900*/  UTMASTG.3D [UR4], [UR10] ;  /* 0x000000040a0073b5 */ /* 0x0005e20008010000 */
[----:B------:R0:W-:Y:S01]  /*b910*/  UTMACMDFLUSH ;  /* 0x00000000000079b7 */ /* 0x0001e20000000000 */
[----:B--2---:R-:W-:-:S04]  /*b920*/  DEPBAR.LE SB0, 0x1 ;  /* 0x000080400000791a */ /* 0x004fc80000000000 */
.L_x_85:
[----:B------:R-:W-:Y:S05]  /*b930*/  BSYNC B0 ;  /* 0x0000000000007941 */ /* 0x000fea0003800000 */
.L_x_84:
[----:B-1----:R-:W-:Y:S01]  /*b940*/  VIADD R25, R21, 0x6200 ;  /* 0x0000620015197836 */ /* 0x002fe20000000000 */
[----:B------:R-:W-:Y:S04]  /*b950*/  BAR.SYNC.DEFER_BLOCKING 0x1, 0x100 ;  /* 0x0044000000007b1d */ /* 0x000fe80000010000 */
[----:B------:R-:W-:Y:S02]  /*b960*/  LEA R32, R22, R25, 0x1 ;  /* 0x0000001916207211 */ /* 0x000fe400078e08ff */
[----:B------:R-:W-:Y:S04]  /*b970*/  BSSY B0, `(.L_x_86) ;  /* 0x000000a000007945 */ /* 0x000fe80003800000 */
[----:B------:R-:W-:Y:S05]  /*b980*/  @!P3 BRA `(.L_x_87) ;  /* 0x000000000020b947 */ /* 0x000fea0003800000 */
[----:B------:R-:W-:-:S06]  /*b990*/  UISETP.NE.AND UP0, UPT, UR48, 0x3, UPT ;  /* 0x000000033000788c */ /* 0x000fcc000bf05270 */
[----:B------:R-:W-:-:S13]  /*b9a0*/  PLOP3.LUT P4, PT, PT, PT, UP0, 0x80, 0x0 ;  /* 0x000000000000781c */ /* 0x000fda0003f8f008 */
[----:B------:R-:W-:Y:S05]  /*b9b0*/  @!P4 BRA `(.L_x_88) ;  /* 0x000000000004c947 */ /* 0x000fea0003800000 */
[----:B------:R-:W-:Y:S01]  /*b9c0*/  BPT.TRAP 0x1 ;  /* 0x000000040000795c */ /* 0x000fe20000300000 */
.L_x_88:
[----:B------:R-:W-:-:S04]  /*b9d0*/  ULEA UR4, UR8, UR50, 0x3 ;  /* 0x0000003208047291 */ /* 0x000fc8000f8e183f */
[----:B------:R-:W-:-:S04]  /*b9e0*/  UIADD3 UR4, UR4, 0x50, URZ ;  /* 0x0000005004047890 */ /* 0x000fc8000fffe03f */
[----:B------:R-:W-:-:S09]  /*b9f0*/  UPRMT UR4, UR49, 0x654, UR4 ;  /* 0x0000065431047896 */ /* 0x000fd20008000004 */
[----:B------:R-:W-:Y:S03]  /*ba00*/  SYNCS.ARRIVE.TRANS64.RED.A1T0 RZ, [UR4], RZ ;  /* 0x000000ffffff79a7 */ /* 0x000fe60008100404 */
.L_x_87:
[----:B------:R-:W-:Y:S05]  /*ba10*/  BSYNC B0 ;  /* 0x0000000000007941 */ /* 0x000fea0003800000 */
.L_x_86:
        /* <DEDUP_REMOVED lines=9> */
.L_x_91:
[C---:B------:R-:W-:Y:S01]  /*bab0*/  LEA R25, R0.reuse, UR50, 0x3 ;  /* 0x0000003200197c11 */ /* 0x040fe2000f8e18ff */
[----:B------:R-:W-:Y:S01]  /*bac0*/  VIADD R24, R0, 0x1 ;  /* 0x0000000100187836 */ /* 0x000fe20000000000 */
[----:B------:R-:W-:Y:S01]  /*bad0*/  SHF.L.U32 R26, R11, 0x1f, RZ ;  /* 0x0000001f0b1a7819 */ /* 0x000fe200000006ff */
[----:B------:R-:W-:Y:S03]  /*bae0*/  BSSY B1, `(.L_x_92) ;  /* 0x0000004000017945 */ /* 0x000fe60003800000 */
[----:B------:R-:W1:Y:S01]  /*baf0*/  SYNCS.PHASECHK.TRANS64.TRYWAIT P5, [R25+URZ+0x30], R26 ;  /* 0x0000301a190075a7 */ /* 0x000e6200080a017f */
[----:B------:R-:W-:Y:S01]  /*bb00*/  ISETP.NE.AND P4, PT, R24, 0x4, PT ;  /* 0x000000041800780c */ /* 0x000fe20003f85270 */
[----:B-1----:R-:W-:-:S12]  /*bb10*/  @!P5 BRA `(.L_x_93) ;  /* 0x000000a000c8d947 */ /* 0x002fd80003800000 */
.L_x_372:
[----:B------:R-:W-:Y:S05]  /*bb20*/  BSYNC B1 ;  /* 0x0000000000017941 */ /* 0x000fea0003800000 */
.L_x_92:
[----:B------:R-:W-:Y:S05]  /*bb30*/  @P2 BRA `(.L_x_94) ;  /* 0x0000000000942947 */ /* 0x000fea0003800000 */
[----:B------:R-:W-:Y:S01]  /*bb40*/  LEA R3, R0, R23, 0xd ;  /* 0x0000001700037211 */ /* 0x000fe200078e68ff */
[----:B------:R-:W-:Y:S05]  /*bb50*/  WARPSYNC.ALL ;  /* 0x0000000000007948 */ /* 0x000fea0003800000 */
[----:B------:R-:W-:Y:S01]  /*bb60*/  IMAD R12, R22, 0x2, R3 ;  /* 0x00000002160c7824 */ /* 0x000fe200078e0203 */
[----:B------:R-:W2:Y:S05]  /*bb70*/  LDSM.16.M88.4 R4, [R3] ;  /* 0x000000000304783b */ /* 0x000eaa0000000200 */
[----:B------:R-:W3:Y:S01]  /*bb80*/  LDSM.16.M88.4 R12, [R12] ;  /* 0x000000000c0c783b */ /* 0x000ee20000000200 */
[C---:B--2---:R-:W-:Y:S01]  /*bb90*/  SHF.L.U32 R19, R4.reuse, 0x10, RZ ;  /* 0x0000001004137819 */ /* 0x044fe200000006ff */
[C---:B------:R-:W-:Y:S01]  /*bba0*/  IMAD.U32 R45, R5.reuse, 0x10000, RZ ;  /* 0x00010000052d7824 */ /* 0x040fe200078e00ff */
[----:B------:R-:W-:Y:S01]  /*bbb0*/  LOP3.LUT R47, R5, 0xffff0000, RZ, 0xc0, !PT ;  /* 0xffff0000052f7812 */ /* 0x000fe200078ec0ff */
[----:B------:R-:W-:Y:S01]  /*bbc0*/  IMAD.U32 R35, R7, 0x10000, RZ ;  /* 0x0001000007237824 */ /* 0x000fe200078e00ff */
[----:B------:R-:W-:Y:S01]  /*bbd0*/  LOP3.LUT R43, R4, 0xffff0000, RZ, 0xc0, !PT ;  /* 0xffff0000042b7812 */ /* 0x000fe200078ec0ff */
[----:B---3--:R-:W-:Y:S01]  /*bbe0*/  IMAD.U32 R3, R15, 0x10000, RZ ;  /* 0x000100000f037824 */ /* 0x008fe200078e00ff */
[----:B------:R-:W-:Y:S01]  /*bbf0*/  SHF.L.U32 R39, R6, 0x10, RZ ;  /* 0x0000001006277819 */ /* 0x000fe200000006ff */
[----:B------:R-:W-:Y:S01]  /*bc00*/  FMUL R20, R16, R19 ;  /* 0x0000001310147220 */ /* 0x000fe20000400000 */
[----:B------:R-:W-:Y:S01]  /*bc10*/  LOP3.LUT R41, R6, 0xffff0000, RZ, 0xc0, !PT ;  /* 0xffff000006297812 */ /* 0x000fe200078ec0ff */
[----:B------:R-:W-:Y:S01]  /*bc20*/  FMUL R19, R16, R43 ;  /* 0x0000002b10137220 */ /* 0x000fe20000400000 */
[----:B------:R-:W-:Y:S01]  /*bc30*/  LOP3.LUT R37, R7, 0xffff0000, RZ, 0xc0, !PT ;  /* 0xffff000007257812 */ /* 0x000fe200078ec0ff */
[C---:B------:R-:W-:Y:S01]  /*bc40*/  IMAD.U32 R7, R13.reuse, 0x10000, RZ ;  /* 0x000100000d077824 */ /* 0x040fe200078e00ff */
        /* <DEDUP_REMOVED lines=10> */
[----:B-1----:R-:W-:Y:S01]  /*bcf0*/  LOP3.LUT R25, R15, 0xffff0000, RZ, 0xc0, !PT ;  /* 0xffff00000f197812 */ /* 0x002fe200078ec0ff */
        /* <DEDUP_REMOVED lines=9> */
.L_x_94:
[----:B------:R-:W-:-:S04]  /*bd90*/  SEL R0, RZ, 0x1, P4 ;  /* 0x00000001ff007807 */ /* 0x000fc80002000000 */
[----:B------:R-:W-:Y:S02]  /*bda0*/  LOP3.LUT R11, R11, R0, RZ, 0x3c, !PT ;  /* 0x000000000b0b7212 */ /* 0x000fe400078e3cff */
[----:B------:R-:W-:-:S07]  /*bdb0*/  SEL R0, R24, RZ, P4 ;  /* 0x000000ff18007207 */ /* 0x000fce0002000000 */
.L_x_90:
[----:B------:R-:W-:Y:S05]  /*bdc0*/  BSYNC B0 ;  /* 0x0000000000007941 */ /* 0x000fea0003800000 */
.L_x_89:
[----:B------:R-:W2:Y:S04]  /*bdd0*/  LDL.LU R28, [R1+0x80] ;  /* 0x00008000011c7983 */ /* 0x000ea80000300800 */
[----:B-1----:R-:W3:Y:S04]  /*bde0*/  LDL.LU R25, [R1+0x84] ;  /* 0x0000840001197983 */ /* 0x002ee80000300800 */
        /* <DEDUP_REMOVED lines=26> */
[C---:B------:R-:W-:Y:S01]  /*bf90*/  FFMA R24, R17.reuse, R41, R10 ;  /* 0x0000002911187223 */ /* 0x040fe2000000000a */
[----:B------:R-:W-:-:S04]  /*bfa0*/  FFMA R26, R17, R26, R9 ;  /* 0x0000001a111a7223 */ /* 0x000fc80000000009 */
[----:B------:R-:W-:Y:S01]  /*bfb0*/  F2FP.BF16.F32.PACK_AB R31, R24, R31 ;  /* 0x0000001f181f723e */ /* 0x000fe200000010ff */
[----:B------:R-:W-:-:S04]  /*bfc0*/  FFMA R27, R17, R27, R8 ;  /* 0x0000001b111b7223 */ /* 0x000fc80000000008 */
[----:B------:R1:W-:Y:S01]  /*bfd0*/  STSM.16.M88.4 [R21+0x200], R28 ;  /* 0x0002001c15007844 */ /* 0x0003e20000000200 */
[----:B------:R-:W-:Y:S01]  /*bfe0*/  FFMA R25, R17, R40, R7 ;  /* 0x0000002811197223 */ /* 0x000fe20000000007 */
[----:B------:R-:W-:Y:S01]  /*bff0*/  F2FP.BF16.F32.PACK_AB R24, R27, R26 ;  /* 0x0000001a1b18723e */ /* 0x000fe200000010ff */
[C---:B------:R-:W-:Y:S01]  /*c000*/  FFMA R26, R17.reuse, R39, R6 ;  /* 0x00000027111a7223 */ /* 0x040fe20000000006 */
[----:B------:R-:W-:-:S04]  /*c010*/  FFMA R27, R17, R38, R5 ;  /* 0x00000026111b7223 */ /* 0x000fc80000000005 */
[----:B------:R-:W-:Y:S01]  /*c020*/  F2FP.BF16.F32.PACK_AB R25, R26, R25 ;  /* 0x000000191a19723e */ /* 0x000fe200000010ff */
[C---:B------:R-:W-:Y:S01]  /*c030*/  FFMA R36, R17.reuse, R36, R4 ;  /* 0x0000002411247223 */ /* 0x040fe20000000004 */
[----:B------:R-:W-:-:S04]  /*c040*/  FFMA R35, R17, R35, R3 ;  /* 0x0000002311237223 */ /* 0x000fc80000000003 */
[----:B------:R-:W-:Y:S01]  /*c050*/  F2FP.BF16.F32.PACK_AB R26, R36, R27 ;  /* 0x0000001b241a723e */ /* 0x000fe200000010ff */
[----:B------:R-:W-:-:S05]  /*c060*/  FFMA R38, R17, R37, R2 ;  /* 0x0000002511267223 */ /* 0x000fca0000000002 */
[----:B------:R-:W-:-:S05]  /*c070*/  F2FP.BF16.F32.PACK_AB R27, R38, R35 ;  /* 0x00000023261b723e */ /* 0x000fca00000010ff */
[----:B------:R1:W-:Y:S01]  /*c080*/  STSM.16.M88.4 [R152], R24 ;  /* 0x0000001898007844 */ /* 0x0003e20000000200 */
        /* <DEDUP_REMOVED lines=17> */
.L_x_96:
[----:B------:R-:W-:Y:S05]  /*c1a0*/  BSYNC B0 ;  /* 0x0000000000007941 */ /* 0x000fea0003800000 */
.L_x_95:
[----:B------:R-:W-:Y:S06]  /*c1b0*/  BAR.SYNC.DEFER_BLOCKING 0x1, 0x100 ;  /* 0x0044000000007b1d */ /* 0x000fec0000010000 */
[----:B------:R-:W-:Y:S04]  /*c1c0*/  BSSY B0, `(.L_x_97) ;  /* 0x000000a000007945 */ /* 0x000fe80003800000 */
[----:B------:R-:W-:Y:S05]  /*c1d0*/  @!P3 BRA `(.L_x_98) ;  /* 0x000000000020b947 */ /* 0x000fea0003800000 */
[----:B------:R-:W-:-:S06]  /*c1e0*/  UISETP.NE.AND UP0, UPT, UR48, 0x3, UPT ;  /* 0x000000033000788c */ /* 0x000fcc000bf05270 */
[----:B------:R-:W-:-:S13]  /*c1f0*/  PLOP3.LUT P4, PT, PT, PT, UP0, 0x80, 0x0 ;  /* 0x000000000000781c */ /* 0x000fda0003f8f008 */
[----:B------:R-:W-:Y:S05]  /*c200*/  @!P4 BRA `(.L_x_99) ;  /* 0x000000000004c947 */ /* 0x000fea0003800000 */
[----:B------:R-:W-:Y:S01]  /*c210*/  BPT.TRAP 0x1 ;  /* 0x000000040000795c */ /* 0x000fe20000300000 */
.L_x_99:
[----:B------:R-:W-:-:S04]  /*c220*/  ULEA UR4, UR8, UR50, 0x3 ;  /* 0x0000003208047291 */ /* 0x000fc8000f8e183f */
[----:B------:R-:W-:-:S04]  /*c230*/  UIADD3 UR4, UR4, 0x50, URZ ;  /* 0x0000005004047890 */ /* 0x000fc8000fffe03f */
[----:B------:R-:W-:-:S09]  /*c240*/  UPRMT UR4, UR49, 0x654, UR4 ;  /* 0x0000065431047896 */ /* 0x000fd20008000004 */
[----:B------:R-:W-:Y:S03]  /*c250*/  SYNCS.ARRIVE.TRANS64.RED.A1T0 RZ, [UR4], RZ ;  /* 0x000000ffffff79a7 */ /* 0x000fe60008100404 */
.L_x_98:
[----:B------:R-:W-:Y:S05]  /*c260*/  BSYNC B0 ;  /* 0x0000000000007941 */ /* 0x000fea0003800000 */
.L_x_97:
        /* <DEDUP_REMOVED lines=9> */
.L_x_102:
[C---:B-1----:R-:W-:Y:S01]  /*c300*/  LEA R26, R0.reuse, UR50, 0x3 ;  /* 0x00000032001a7c11 */ /* 0x042fe2000f8e18ff */
[----:B------:R-:W-:Y:S01]  /*c310*/  BSSY B1, `(.L_x_103) ;  /* 0x0000007000017945 */ /* 0x000fe20003800000 */
[----:B------:R-:W-:Y:S02]  /*c320*/  SHF.L.U32 R27, R11, 0x1f, RZ ;  /* 0x0000001f0b1b7819 */ /* 0x000fe400000006ff */
[----:B------:R-:W-:Y:S02]  /*c330*/  IADD3 R25, R0, 0x1, RZ ;  /* 0x0000000100197810 */ /* 0x000fe40007ffe0ff */
[----:B------:R-:W1:Y:S02]  /*c340*/  SYNCS.PHASECHK.TRANS64.TRYWAIT P5, [R26+URZ+0x30], R27 ;  /* 0x0000301b1a0075a7 */ /* 0x000e6400080a017f */
[----:B------:R-:W-:-:S04]  /*c350*/  ISETP.NE.AND P4, PT, R25, 0x4, PT ;  /* 0x000000041900780c */ /* 0x000fc80003f85270 */
[----:B------:R-:W-:Y:S01]  /*c360*/  SEL R24, RZ, 0x1, P4 ;  /* 0x00000001ff187807 */ /* 0x000fe20002000000 */
[----:B-1----:R-:W-:Y:S08]  /*c370*/  @!P5 BRA `(.L_x_104) ;  /* 0x0000009800c4d947 */ /* 0x002ff00003800000 */
.L_x_373:
[----:B------:R-:W-:Y:S05]  /*c380*/  BSYNC B1 ;  /* 0x0000000000017941 */ /* 0x000fea0003800000 */
.L_x_103:
[----:B------:R-:W-:Y:S05]  /*c390*/  @P2 BRA `(.L_x_105) ;  /* 0x0000000000942947 */ /* 0x000fea0003800000 */
[----:B------:R-:W-:Y:S01]  /*c3a0*/  IMAD R35, R0, 0x2000, R23 ;  /* 0x0000200000237824 */ /* 0x000fe200078e0217 */
[----:B------:R-:W-:Y:S05]  /*c3b0*/  WARPSYNC.ALL ;  /* 0x0000000000007948 */ /* 0x000fea0003800000 */
[----:B------:R-:W-:Y:S01]  /*c3c0*/  LEA R12, R22, R35, 0x1 ;  /* 0x00000023160c7211 */ /* 0x000fe200078e08ff */
[----:B------:R-:W2:Y:S05]  /*c3d0*/  LDSM.16.M88.4 R4, [R35] ;  /* 0x000000002304783b */ /* 0x000eaa0000000200 */
[----:B------:R-:W3:Y:S01]  /*c3e0*/  LDSM.16.M88.4 R12, [R12] ;  /* 0x000000000c0c783b */ /* 0x000ee20000000200 */
[----:B--2---:R-:W-:Y:S01]  /*c3f0*/  SHF.L.U32 R9, R5, 0x10, RZ ;  /* 0x0000001005097819 */ /* 0x004fe200000006ff */
[----:B------:R-:W-:Y:S01]  /*c400*/  IMAD.U32 R3, R4, 0x10000, RZ ;  /* 0x0001000004037824 */ /* 0x000fe200078e00ff */
[----:B------:R-:W-:Y:S01]  /*c410*/  SHF.L.U32 R31, R7, 0x10, RZ ;  /* 0x00000010071f7819 */ /* 0x000fe200000006ff */
[----:B-1----:R-:W-:Y:S01]  /*c420*/  IMAD.U32 R27, R6, 0x10000, RZ ;  /* 0x00010000061b7824 */ /* 0x002fe200078e00ff */
[----:B------:R-:W-:Y:S01]  /*c430*/  LOP3.LUT R5, R5, 0xffff0000, RZ, 0xc0, !PT ;  /* 0xffff000005057812 */ /* 0x000fe200078ec0ff */
[----:B---3--:R-:W-:Y:S01]  /*c440*/  IMAD.U32 R35, R12, 0x10000, RZ ;  /* 0x000100000c237824 */ /* 0x008fe200078e00ff */
[----:B------:R-:W-:Y:S01]  /*c450*/  LOP3.LUT R7, R7, 0xffff0000, RZ, 0xc0, !PT ;  /* 0xffff000007077812 */ /* 0x000fe200078ec0ff */
[----:B------:R-:W-:Y:S01]  /*c460*/  IMAD.U32 R43, R14, 0x10000, RZ ;  /* 0x000100000e2b7824 */ /* 0x000fe200078e00ff */
[----:B------:R-:W-:Y:S01]  /*c470*/  LOP3.LUT R19, R4, 0xffff0000, RZ, 0xc0, !PT ;  /* 0xffff000004137812 */ /* 0x000fe200078ec0ff */
[----:B------:R-:W-:Y:S01]  /*c480*/  FMUL R20, R16, R3 ;  /* 0x0000000310147220 */ /* 0x000fe20000400000 */
[----:B------:R-:W-:Y:S01]  /*c490*/  LOP3.LUT R29, R6, 0xffff0000, RZ, 0xc0, !PT ;  /* 0xffff0000061d7812 */ /* 0x000fe200078ec0ff */
[----:B------:R-:W-:Y:S01]  /*c4a0*/  FMUL R18, R16, R9 ;  /* 0x0000000910127220 */ /* 0x000fe20000400000 */
[----:B------:R-:W-:Y:S01]  /*c4b0*/  LOP3.LUT R37, R12, 0xffff0000, RZ, 0xc0, !PT ;  /* 0xffff00000c257812 */ /* 0x000fe200078ec0ff */
[C---:B------:R-:W-:Y:S01]  /*c4c0*/  FMUL R10, R16.reuse, R7 ;  /* 0x00000007100a7220 */ /* 0x040fe20000400000 */
[C---:B------:R-:W-:Y:S01]  /*c4d0*/  SHF.L.U32 R39, R13.reuse, 0x10, RZ ;  /* 0x000000100d277819 */ /* 0x040fe200000006ff */
        /* <DEDUP_REMOVED lines=17> */
.L_x_105:
[----:B------:R-:W-:Y:S02]  /*c5f0*/  LOP3.LUT R11, R11, R24, RZ, 0x3c, !PT ;  /* 0x000000180b0b7212 */ /* 0x000fe400078e3cff */
[----:B------:R-:W-:-:S07]  /*c600*/  SEL R0, R25, RZ, P4 ;  /* 0x000000ff19007207 */ /* 0x000fce0002000000 */
.L_x_101:
[----:B------:R-:W-:Y:S05]  /*c610*/  BSYNC B0 ;  /* 0x0000000000007941 */ /* 0x000fea0003800000 */
.L_x_100:
        /* <DEDUP_REMOVED lines=16> */
[----:B------:R-:W-:Y:S01]  /*c720*/  FFMA R36, R17, R71, R2 ;  /* 0x0000004711247223 */ /* 0x000fe20000000002 */
[----:B------:R-:W-:Y:S01]  /*c730*/  F2FP.BF16.F32.PACK_AB R28, R57, R28 ;  /* 0x0000001c391c723e */ /* 0x000fe200000010ff */
[----:B------:R-:W-:Y:S05]  /*c740*/  WARPSYNC.ALL ;  /* 0x0000000000007948 */ /* 0x000fea0003800000 */
[----:B------:R-:W-:Y:S01]  /*c750*/  F2FP.BF16.F32.PACK_AB R30, R61, R30 ;  /* 0x0000001e3d1e723e */ /* 0x000fe200000010ff */
[----:B------:R-:W-:Y:S01]  /*c760*/  BSSY B0, `(.L_x_106) ;  /* 0x0000019000007945 */ /* 0x000fe20003800000 */
[----:B------:R-:W-:-:S02]  /*c770*/  F2FP.BF16.F32.PACK_AB R31, R24, R31 ;  /* 0x0000001f181f723e */ /* 0x000fc400000010ff */
[----:B------:R-:W-:Y:S02]  /*c780*/  F2FP.BF16.F32.PACK_AB R25, R26, R25 ;  /* 0x000000191a19723e */ /* 0x000fe400000010ff */
[----:B------:R-:W-:Y:S01]  /*c790*/  F2FP.BF16.F32.PACK_AB R24, R65, R64 ;  /* 0x000000404118723e */ /* 0x000fe200000010ff */
[----:B------:R1:W-:Y:S01]  /*c7a0*/  STSM.16.M88.4 [R21+0x2200], R28 ;  /* 0x0022001c15007844 */ /* 0x0003e20000000200 */
[----:B------:R-:W-:Y:S02]  /*c7b0*/  F2FP.BF16.F32.PACK_AB R26, R69, R68 ;  /* 0x00000044451a723e */ /* 0x000fe400000010ff */
        /* <DEDUP_REMOVED lines=19> */
.L_x_107:
[----:B------:R-:W-:Y:S05]  /*c8f0*/  BSYNC B0 ;  /* 0x0000000000007941 */ /* 0x000fea0003800000 */
.L_x_106:
[----:B------:R-:W-:Y:S06]  /*c900*/  BAR.SYNC.DEFER_BLOCKING 0x1, 0x100 ;  /* 0x0044000000007b1d */ /* 0x000fec0000010000 */
[----:B------:R-:W-:Y:S04]  /*c910*/  BSSY B0, `(.L_x_108) ;  /* 0x000000a000007945 */ /* 0x000fe80003800000 */
[----:B------:R-:W-:Y:S05]  /*c920*/  @!P3 BRA `(.L_x_109) ;  /* 0x000000000020b947 */ /* 0x000fea0003800000 */
[----:B------:R-:W-:-:S06]  /*c930*/  UISETP.NE.AND UP0, UPT, UR48, 0x3, UPT ;  /* 0x000000033000788c */ /* 0x000fcc000bf05270 */
[----:B------:R-:W-:-:S13]  /*c940*/  PLOP3.LUT P4, PT, PT, PT, UP0, 0x80, 0x0 ;  /* 0x000000000000781c */ /* 0x000fda0003f8f008 */
[----:B------:R-:W-:Y:S05]  /*c950*/  @!P4 BRA `(.L_x_110) ;  /* 0x000000000004c947 */ /* 0x000fea0003800000 */
[----:B------:R-:W-:Y:S01]  /*c960*/  BPT.TRAP 0x1 ;  /* 0x000000040000795c */ /* 0x000fe20000300000 */
.L_x_110:
[----:B------:R-:W-:-:S04]  /*c970*/  ULEA UR4, UR8, UR50, 0x3 ;  /* 0x0000003208047291 */ /* 0x000fc8000f8e183f */
[----:B------:R-:W-:-:S04]  /*c980*/  UIADD3 UR4, UR4, 0x50, URZ ;  /* 0x0000005004047890 */ /* 0x000fc8000fffe03f */
[----:B------:R-:W-:-:S09]  /*c990*/  UPRMT UR4, UR49, 0x654, UR4 ;  /* 0x0000065431047896 */ /* 0x000fd20008000004 */
[----:B------:R-:W-:Y:S03]  /*c9a0*/  SYNCS.ARRIVE.TRANS64.RED.A1T0 RZ, [UR4], RZ ;  /* 0x000000ffffff79a7 */ /* 0x000fe60008100404 */
.L_x_109:
[----:B------:R-:W-:Y:S05]  /*c9b0*/  BSYNC B0 ;  /* 0x0000000000007941 */ /* 0x000fea0003800000 */
.L_x_108:
        /* <DEDUP_REMOVED lines=9> */
.L_x_113:
[C---:B-1----:R-:W-:Y:S01]  /*ca50*/  LEA R24, R0.reuse, UR50, 0x3 ;  /* 0x0000003200187c11 */ /* 0x042fe2000f8e18ff */
[----:B------:R-:W-:Y:S01]  /*ca60*/  VIADD R26, R0, 0x1 ;  /* 0x00000001001a7836 */ /* 0x000fe20000000000 */
[----:B------:R-:W-:Y:S01]  /*ca70*/  SHF.L.U32 R25, R11, 0x1f, RZ ;  /* 0x0000001f0b197819 */ /* 0x000fe200000006ff */
[----:B------:R-:W-:Y:S03]  /*ca80*/  BSSY B1, `(.L_x_114) ;  /* 0x0000005000017945 */ /* 0x000fe60003800000 */
[----:B------:R-:W1:Y:S01]  /*ca90*/  SYNCS.PHASECHK.TRANS64.TRYWAIT P5, [R24+URZ+0x30], R25 ;  /* 0x00003019180075a7 */ /* 0x000e6200080a017f */
[----:B------:R-:W-:-:S04]  /*caa0*/  ISETP.NE.AND P4, PT, R26, 0x4, PT ;  /* 0x000000041a00780c */ /* 0x000fc80003f85270 */
[----:B------:R-:W-:Y:S01]  /*cab0*/  SEL R28, RZ, 0x1, P4 ;  /* 0x00000001ff1c7807 */ /* 0x000fe20002000000 */
[----:B-1----:R-:W-:Y:S08]  /*cac0*/  @!P5 BRA `(.L_x_115) ;  /* 0x000000940004d947 */ /* 0x002ff00003800000 */
.L_x_374:
[----:B------:R-:W-:Y:S05]  /*cad0*/  BSYNC B1 ;  /* 0x0000000000017941 */ /* 0x000fea0003800000 */
.L_x_114:
[----:B------:R-:W-:Y:S05]  /*cae0*/  @P2 BRA `(.L_x_116) ;  /* 0x0000000000942947 */ /* 0x000fea0003800000 */
[----:B------:R-:W-:Y:S01]  /*caf0*/  LEA R31, R0, R23, 0xd ;  /* 0x00000017001f7211 */ /* 0x000fe200078e68ff */
[----:B------:R-:W-:Y:S05]  /*cb00*/  WARPSYNC.ALL ;  /* 0x0000000000007948 */ /* 0x000fea0003800000 */
[----:B------:R-:W-:Y:S01]  /*cb10*/  IMAD R12, R22, 0x2, R31 ;  /* 0x00000002160c7824 */ /* 0x000fe200078e021f */
[----:B------:R-:W2:Y:S05]  /*cb20*/  LDSM.16.M88.4 R4, [R31] ;  /* 0x000000001f04783b */ /* 0x000eaa0000000200 */
[----:B------:R-:W3:Y:S01]  /*cb30*/  LDSM.16.M88.4 R12, [R12] ;  /* 0x000000000c0c783b */ /* 0x000ee20000000200 */
[----:B--2---:R-:W-:Y:S01]  /*cb40*/  IMAD.U32 R9, R5, 0x10000, RZ ;  /* 0x0001000005097824 */ /* 0x004fe200078e00ff */
[----:B------:R-:W-:Y:S01]  /*cb50*/  SHF.L.U32 R3, R4, 0x10, RZ ;  /* 0x0000001004037819 */ /* 0x000fe200000006ff */
[----:B------:R-:W-:Y:S01]  /*cb60*/  IMAD.U32 R29, R7, 0x10000, RZ ;  /* 0x00010000071d7824 */ /* 0x000fe200078e00ff */
[----:B------:R-:W-:Y:S01]  /*cb70*/  LOP3.LUT R5, R5, 0xffff0000, RZ, 0xc0, !PT ;  /* 0xffff000005057812 */ /* 0x000fe200078ec0ff */
[----:B------:R-:W-:Y:S01]  /*cb80*/  FMUL R18, R16, R9 ;  /* 0x0000000910127220 */ /* 0x000fe20000400000 */
[----:B------:R-:W-:Y:S01]  /*cb90*/  LOP3.LUT R7, R7, 0xffff0000, RZ, 0xc0, !PT ;  /* 0xffff000007077812 */ /* 0x000fe200078ec0ff */
[----:B---3--:R-:W-:Y:S01]  /*cba0*/  IMAD.U32 R37, R13, 0x10000, RZ ;  /* 0x000100000d257824 */ /* 0x008fe200078e00ff */
[----:B------:R-:W-:Y:S01]  /*cbb0*/  LOP3.LUT R19, R4, 0xffff0000, RZ, 0xc0, !PT ;  /* 0xffff000004137812 */ /* 0x000fe200078ec0ff */
[----:B------:R-:W-:Y:S01]  /*cbc0*/  IMAD.U32 R45, R15, 0x10000, RZ ;  /* 0x000100000f2d7824 */ /* 0x000fe200078e00ff */
[----:B-1----:R-:W-:Y:S01]  /*cbd0*/  SHF.L.U32 R25, R6, 0x10, RZ ;  /* 0x0000001006197819 */ /* 0x002fe200000006ff */
[----:B------:R-:W-:Y:S01]  /*cbe0*/  FMUL R20, R16, R3 ;  /* 0x0000000310147220 */ /* 0x000fe20000400000 */
        /* <DEDUP_REMOVED lines=21> */
.L_x_116:
[----:B------:R-:W-:Y:S02]  /*cd40*/  LOP3.LUT R11, R11, R28, RZ, 0x3c, !PT ;  /* 0x0000001c0b0b7212 */ /* 0x000fe400078e3cff */
[----:B------:R-:W-:-:S07]  /*cd50*/  SEL R0, R26, RZ, P4 ;  /* 0x000000ff1a007207 */ /* 0x000fce0002000000 */
.L_x_112:
[----:B------:R-:W-:Y:S05]  /*cd60*/  BSYNC B0 ;  /* 0x0000000000007941 */ /* 0x000fea0003800000 */
.L_x_111:
        /* <DEDUP_REMOVED lines=33> */
[C---:B------:R-:W-:Y:S01]  /*cf80*/  FFMA R31, R17.reuse, R31, R7 ;  /* 0x0000001f111f7223 */ /* 0x040fe20000000007 */
        /* <DEDUP_REMOVED lines=27> */
.L_x_118:
[----:B------:R-:W-:Y:S05]  /*d140*/  BSYNC B0 ;  /* 0x0000000000007941 */ /* 0x000fea0003800000 */
.L_x_117:
[----:B------:R-:W-:Y:S06]  /*d150*/  BAR.SYNC.DEFER_BLOCKING 0x1, 0x100 ;  /* 0x0044000000007b1d */ /* 0x000fec0000010000 */
[----:B------:R-:W-:Y:S04]  /*d160*/  BSSY B0, `(.L_x_119) ;  /* 0x000000a000007945 */ /* 0x000fe80003800000 */
[----:B------:R-:W-:Y:S05]  /*d170*/  @!P3 BRA `(.L_x_120) ;  /* 0x000000000020b947 */ /* 0x000fea0003800000 */
[----:B------:R-:W-:-:S06]  /*d180*/  UISETP.NE.AND UP0, UPT, UR48, 0x3, UPT ;  /* 0x000000033000788c */ /* 0x000fcc000bf05270 */
[----:B------:R-:W-:-:S13]  /*d190*/  PLOP3.LUT P4, PT, PT, PT, UP0, 0x80, 0x0 ;  /* 0x000000000000781c */ /* 0x000fda0003f8f008 */
[----:B------:R-:W-:Y:S05]  /*d1a0*/  @!P4 BRA `(.L_x_121) ;  /* 0x000000000004c947 */ /* 0x000fea0003800000 */
[----:B------:R-:W-:Y:S01]  /*d1b0*/  BPT.TRAP 0x1 ;  /* 0x000000040000795c */ /* 0x000fe20000300000 */
.L_x_121:
[----:B------:R-:W-:-:S04]  /*d1c0*/  ULEA UR4, UR8, UR50, 0x3 ;  /* 0x0000003208047291 */ /* 0x000fc8000f8e183f */
[----:B------:R-:W-:-:S04]  /*d1d0*/  UIADD3 UR4, UR4, 0x50, URZ ;  /* 0x0000005004047890 */ /* 0x000fc8000fffe03f */
[----:B------:R-:W-:-:S09]  /*d1e0*/  UPRMT UR4, UR49, 0x654, UR4 ;  /* 0x0000065431047896 */ /* 0x000fd20008000004 */
[----:B------:R-:W-:Y:S03]  /*d1f0*/  SYNCS.ARRIVE.TRANS64.RED.A1T0 RZ, [UR4], RZ ;  /* 0x000000ffffff79a7 */ /* 0x000fe60008100404 */
.L_x_120:
[----:B------:R-:W-:Y:S05]  /*d200*/  BSYNC B0 ;  /* 0x0000000000007941 */ /* 0x000fea0003800000 */
.L_x_119:
        /* <DEDUP_REMOVED lines=9> */
.L_x_124:
        /* <DEDUP_REMOVED lines=8> */
.L_x_375:
[----:B------:R-:W-:Y:S05]  /*d320*/  BSYNC B1 ;  /* 0x0000000000017941 */ /* 0x000fea0003800000 */
.L_x_125:
        /* <DEDUP_REMOVED lines=38> */
.L_x_127:
[----:B------:R-:W-:Y:S02]  /*d590*/  LOP3.LUT R11, R11, R28, RZ, 0x3c, !PT ;  /* 0x0000001c0b0b7212 */ /* 0x000fe400078e3cff */
[----:B------:R-:W-:-:S07]  /*d5a0*/  SEL R0, R26, RZ, P4 ;  /* 0x000000ff1a007207 */ /* 0x000fce0002000000 */
.L_x_123:
[----:B------:R-:W-:Y:S05]  /*d5b0*/  BSYNC B0 ;  /* 0x0000000000007941 */ /* 0x000fea0003800000 */
.L_x_122:
[C---:B-1----:R-:W-:Y:S01]  /*d5c0*/  FFMA R25, R17.reuse, R74, R18 ;  /* 0x0000004a11197223 */ /* 0x042fe20000000012 */
        /* <DEDUP_REMOVED lines=44> */
.L_x_129:
[----:B------:R-:W-:Y:S05]  /*d890*/  BSYNC B0 ;  /* 0x0000000000007941 */ /* 0x000fea0003800000 */
.L_x_128:
[----:B------:R-:W-:Y:S06]  /*d8a0*/  BAR.SYNC.DEFER_BLOCKING 0x1, 0x100 ;  /* 0x0044000000007b1d */ /* 0x000fec0000010000 */
[----:B------:R-:W-:Y:S04]  /*d8b0*/  BSSY B0, `(.L_x_130) ;  /* 0x000000a000007945 */ /* 0x000fe80003800000 */
[----:B------:R-:W-:Y:S05]  /*d8c0*/  @!P3 BRA `(.L_x_131) ;  /* 0x000000000020b947 */ /* 0x000fea0003800000 */
[----:B------:R-:W-:-:S06]  /*d8d0*/  UISETP.NE.AND UP0, UPT, UR48, 0x3, UPT ;  /* 0x000000033000788c */ /* 0x000fcc000bf05270 */
[----:B------:R-:W-:-:S13]  /*d8e0*/  PLOP3.LUT P4, PT, PT, PT, UP0, 0x80, 0x0 ;  /* 0x000000000000781c */ /* 0x000fda0003f8f008 */
[----:B------:R-:W-:Y:S05]  /*d8f0*/  @!P4 BRA `(.L_x_132) ;  /* 0x000000000004c947 */ /* 0x000fea0003800000 */
[----:B------:R-:W-:Y:S01]  /*d900*/  BPT.TRAP 0x1 ;  /* 0x000000040000795c */ /* 0x000fe20000300000 */
.L_x_132:
[----:B------:R-:W-:-:S04]  /*d910*/  ULEA UR4, UR8, UR50, 0x3 ;  /* 0x0000003208047291 */ /* 0x000fc8000f8e183f */
[----:B------:R-:W-:-:S04]  /*d920*/  UIADD3 UR4, UR4, 0x50, URZ ;  /* 0x0000005004047890 */ /* 0x000fc8000fffe03f */
[----:B------:R-:W-:-:S09]  /*d930*/  UPRMT UR4, UR49, 0x654, UR4 ;  /* 0x0000065431047896 */ /* 0x000fd20008000004 */
[----:B------:R-:W-:Y:S03]  /*d940*/  SYNCS.ARRIVE.TRANS64.RED.A1T0 RZ, [UR4], RZ ;  /* 0x000000ffffff79a7 */ /* 0x000fe60008100404 */
.L_x_131:
[----:B------:R-:W-:Y:S05]  /*d950*/  BSYNC B0 ;  /* 0x0000000000007941 */ /* 0x000fea0003800000 */
.L_x_130:
        /* <DEDUP_REMOVED lines=9> */
.L_x_135:
        /* <DEDUP_REMOVED lines=8> */
.L_x_376:
[----:B------:R-:W-:Y:S05]  /*da70*/  BSYNC B1 ;  /* 0x0000000000017941 */ /* 0x000fea0003800000 */
.L_x_136:
        /* <DEDUP_REMOVED lines=38> */
.L_x_138:
[----:B------:R-:W-:Y:S02]  /*dce0*/  LOP3.LUT R11, R11, R28, RZ, 0x3c, !PT ;  /* 0x0000001c0b0b7212 */ /* 0x000fe400078e3cff */
[----:B------:R-:W-:-:S07]  /*dcf0*/  SEL R0, R26, RZ, P4 ;  /* 0x000000ff1a007207 */ /* 0x000fce0002000000 */
.L_x_134:
[----:B------:R-:W-:Y:S05]  /*dd00*/  BSYNC B0 ;  /* 0x0000000000007941 */ /* 0x000fea0003800000 */
.L_x_133:
        /* <DEDUP_REMOVED lines=61> */
.L_x_140:
[----:B------:R-:W-:Y:S05]  /*e0e0*/  BSYNC B0 ;  /* 0x0000000000007941 */ /* 0x000fea0003800000 */
.L_x_139:
[----:B------:R-:W-:Y:S06]  /*e0f0*/  BAR.SYNC.DEFER_BLOCKING 0x1, 0x100 ;  /* 0x0044000000007b1d */ /* 0x000fec0000010000 */
[----:B------:R-:W-:Y:S04]  /*e100*/  BSSY B0, `(.L_x_141) ;  /* 0x000000a000007945 */ /* 0x000fe80003800000 */
[----:B------:R-:W-:Y:S05]  /*e110*/  @!P3 BRA `(.L_x_142) ;  /* 0x000000000020b947 */ /* 0x000fea0003800000 */
[----:B------:R-:W-:-:S06]  /*e120*/  UISETP.NE.AND UP0, UPT, UR48, 0x3, UPT ;  /* 0x000000033000788c */ /* 0x000fcc000bf05270 */
[----:B------:R-:W-:-:S13]  /*e130*/  PLOP3.LUT P4, PT, PT, PT, UP0, 0x80, 0x0 ;  /* 0x000000000000781c */ /* 0x000fda0003f8f008 */
[----:B------:R-:W-:Y:S05]  /*e140*/  @!P4 BRA `(.L_x_143) ;  /* 0x000000000004c947 */ /* 0x000fea0003800000 */
[----:B------:R-:W-:Y:S01]  /*e150*/  BPT.TRAP 0x1 ;  /* 0x000000040000795c */ /* 0x000fe20000300000 */
.L_x_143:
[----:B------:R-:W-:-:S04]  /*e160*/  ULEA UR4, UR8, UR50, 0x3 ;  /* 0x0000003208047291 */ /* 0x000fc8000f8e183f */
[----:B------:R-:W-:-:S04]  /*e170*/  UIADD3 UR4, UR4, 0x50, URZ ;  /* 0x0000005004047890 */ /* 0x000fc8000fffe03f */
[----:B------:R-:W-:-:S09]  /*e180*/  UPRMT UR4, UR49, 0x654, UR4 ;  /* 0x0000065431047896 */ /* 0x000fd20008000004 */
[----:B------:R-:W-:Y:S03]  /*e190*/  SYNCS.ARRIVE.TRANS64.RED.A1T0 RZ, [UR4], RZ ;  /* 0x000000ffffff79a7 */ /* 0x000fe60008100404 */
.L_x_142:
[----:B------:R-:W-:Y:S05]  /*e1a0*/  BSYNC B0 ;  /* 0x0000000000007941 */ /* 0x000fea0003800000 */
.L_x_141:
        /* <DEDUP_REMOVED lines=9> */
.L_x_146:
        /* <DEDUP_REMOVED lines=8> */
.L_x_377:
[----:B------:R-:W-:Y:S05]  /*e2c0*/  BSYNC B1 ;  /* 0x0000000000017941 */ /* 0x000fea0003800000 */
.L_x_147:
[----:B------:R-:W-:Y:S05]  /*e2d0*/  @P2 BRA `(.L_x_149) ;  /* 0x0000000000942947 */ /* 0x000fea0003800000 */
[----:B------:R-:W-:Y:S01]  /*e2e0*/  IMAD R35, R0, 0x2000, R23 ;  /* 0x0000200000237824 */ /* 0x000fe200078e0217 */
[----:B------:R-:W-:Y:S05]  /*e2f0*/  WARPSYNC.ALL ;  /* 0x0000000000007948 */ /* 0x000fea0003800000 */
[----:B------:R-:W-:Y:S01]  /*e300*/  LEA R4, R22, R35, 0x1 ;  /* 0x0000002316047211 */ /* 0x000fe200078e08ff */
[----:B------:R-:W2:Y:S05]  /*e310*/  LDSM.16.M88.4 R12, [R35] ;  /* 0x00000000230c783b */ /* 0x000eaa0000000200 */
[----:B------:R-:W3:Y:S01]  /*e320*/  LDSM.16.M88.4 R4, [R4] ;  /* 0x000000000404783b */ /* 0x000ee20000000200 */
[C---:B--2---:R-:W-:Y:S01]  /*e330*/  SHF.L.U32 R9, R13.reuse, 0x10, RZ ;  /* 0x000000100d097819 */ /* 0x044fe200000006ff */
[----:B------:R-:W-:Y:S01]  /*e340*/  IMAD.U32 R3, R12, 0x10000, RZ ;  /* 0x000100000c037824 */ /* 0x000fe200078e00ff */
[----:B------:R-:W-:Y:S01]  /*e350*/  LOP3.LUT R13, R13, 0xffff0000, RZ, 0xc0, !PT ;  /* 0xffff00000d0d7812 */ /* 0x000fe200078ec0ff */
[----:B-1----:R-:W-:Y:S01]  /*e360*/  IMAD.U32 R25, R14, 0x10000, RZ ;  /* 0x000100000e197824 */ /* 0x002fe200078e00ff */
[----:B------:R-:W-:Y:S01]  /*e370*/  LOP3.LUT R19, R12, 0xffff0000, RZ, 0xc0, !PT ;  /* 0xffff00000c137812 */ /* 0x000fe200078ec0ff */
[----:B---3--:R-:W-:Y:S01]  /*e380*/  IMAD.U32 R35, R4, 0x10000, RZ ;  /* 0x0001000004237824 */ /* 0x008fe200078e00ff */
[C---:B------:R-:W-:Y:S01]  /*e390*/  SHF.L.U32 R39, R5.reuse, 0x10, RZ ;  /* 0x0000001005277819 */ /* 0x040fe200000006ff */
[----:B------:R-:W-:Y:S01]  /*e3a0*/  IMAD.U32 R41, R6, 0x10000, RZ ;  /* 0x0001000006297824 */ /* 0x000fe200078e00ff */
        /* <DEDUP_REMOVED lines=24> */
.L_x_149:
[----:B------:R-:W-:Y:S02]  /*e530*/  LOP3.LUT R11, R11, R28, RZ, 0x3c, !PT ;  /* 0x0000001c0b0b7212 */ /* 0x000fe400078e3cff */
[----:B------:R-:W-:-:S07]  /*e540*/  SEL R0, R26, RZ, P4 ;  /* 0x000000ff1a007207 */ /* 0x000fce0002000000 */
.L_x_145:
[----:B------:R-:W-:Y:S05]  /*e550*/  BSYNC B0 ;  /* 0x0000000000007941 */ /* 0x000fea0003800000 */
.L_x_144:
        /* <DEDUP_REMOVED lines=45> */
.L_x_151:
[----:B------:R-:W-:Y:S05]  /*e830*/  BSYNC B0 ;  /* 0x0000000000007941 */ /* 0x000fea0003800000 */
.L_x_150:
[----:B------:R-:W-:Y:S06]  /*e840*/  BAR.SYNC.DEFER_BLOCKING 0x1, 0x100 ;  /* 0x0044000000007b1d */ /* 0x000fec0000010000 */
[----:B------:R-:W-:Y:S04]  /*e850*/  BSSY B0, `(.L_x_152) ;  /* 0x000000a000007945 */ /* 0x000fe80003800000 */
[----:B------:R-:W-:Y:S05]  /*e860*/  @!P3 BRA `(.L_x_153) ;  /* 0x000000000020b947 */ /* 0x000fea0003800000 */
[----:B------:R-:W-:-:S06]  /*e870*/  UISETP.NE.AND UP0, UPT, UR48, 0x3, UPT ;  /* 0x000000033000788c */ /* 0x000fcc000bf05270 */
[----:B------:R-:W-:-:S13]  /*e880*/  PLOP3.LUT P4, PT, PT, PT, UP0, 0x80, 0x0 ;  /* 0x000000000000781c */ /* 0x000fda0003f8f008 */
[----:B------:R-:W-:Y:S05]  /*e890*/  @!P4 BRA `(.L_x_154) ;  /* 0x000000000004c947 */ /* 0x000fea0003800000 */
[----:B------:R-:W-:Y:S01]  /*e8a0*/  BPT.TRAP 0x1 ;  /* 0x000000040000795c */ /* 0x000fe20000300000 */
.L_x_154:
[----:B------:R-:W-:-:S04]  /*e8b0*/  ULEA UR4, UR8, UR50, 0x3 ;  /* 0x0000003208047291 */ /* 0x000fc8000f8e183f */
[----:B------:R-:W-:-:S04]  /*e8c0*/  UIADD3 UR4, UR4, 0x50, URZ ;  /* 0x0000005004047890 */ /* 0x000fc8000fffe03f */
[----:B------:R-:W-:-:S09]  /*e8d0*/  UPRMT UR4, UR49, 0x654, UR4 ;  /* 0x0000065431047896 */ /* 0x000fd20008000004 */
[----:B------:R-:W-:Y:S03]  /*e8e0*/  SYNCS.ARRIVE.TRANS64.RED.A1T0 RZ, [UR4], RZ ;  /* 0x000000ffffff79a7 */ /* 0x000fe60008100404 */
.L_x_153:
[----:B------:R-:W-:Y:S05]  /*e8f0*/  BSYNC B0 ;  /* 0x0000000000007941 */ /* 0x000fea0003800000 */
.L_x_152:
        /* <DEDUP_REMOVED lines=9> */
.L_x_157:
        /* <DEDUP_REMOVED lines=8> */
.L_x_378:
[----:B------:R-:W-:Y:S05]  /*ea10*/  BSYNC B1 ;  /* 0x0000000000017941 */ /* 0x000fea0003800000 */
.L_x_158:
        /* <DEDUP_REMOVED lines=11> */
[C---:B---3--:R-:W-:Y:S01]  /*ead0*/  IMAD.U32 R39, R5.reuse, 0x10000, RZ ;  /* 0x0001000005277824 */ /* 0x048fe200078e00ff */
[----:B------:R-:W-:Y:S01]  /*eae0*/  LOP3.LUT R5, R5, 0xffff0000, RZ, 0xc0, !PT ;  /* 0xffff000005057812 */ /* 0x000fe200078ec0ff */
[----:B------:R-:W-:Y:S01]  /*eaf0*/  IMAD.U32 R45, R7, 0x10000, RZ ;  /* 0x00010000072d7824 */ /* 0x000fe200078e00ff */
[----:B------:R-:W-:Y:S01]  /*eb00*/  LOP3.LUT R19, R12, 0xffff0000, RZ, 0xc0, !PT ;  /* 0xffff00000c137812 */ /* 0x000fe200078ec0ff */
[----:B------:R-:W-:Y:S01]  /*eb10*/  FMUL R20, R16, R3 ;  /* 0x0000000310147220 */ /* 0x000fe20000400000 */
[----:B-1----:R-:W-:Y:S01]  /*eb20*/  SHF.L.U32 R25, R14, 0x10, RZ ;  /* 0x000000100e197819 */ /* 0x002fe200000006ff */
        /* <DEDUP_REMOVED lines=20> */
[----:B------:R-:W-:-:S07]  /*ec70*/  FMUL R2, R16, R47 ;  /* 0x0000002f10027220 */ /* 0x000fce0000400000 */
.L_x_160:
[----:B------:R-:W-:Y:S02]  /*ec80*/  LOP3.LUT R11, R11, R28, RZ, 0x3c, !PT ;  /* 0x0000001c0b0b7212 */ /* 0x000fe400078e3cff */
[----:B------:R-:W-:-:S07]  /*ec90*/  SEL R0, R26, RZ, P4 ;  /* 0x000000ff1a007207 */ /* 0x000fce0002000000 */
.L_x_156:
[----:B------:R-:W-:Y:S05]  /*eca0*/  BSYNC B0 ;  /* 0x0000000000007941 */ /* 0x000fea0003800000 */
.L_x_155:
        /* <DEDUP_REMOVED lines=61> */
.L_x_162:
[----:B------:R-:W-:Y:S05]  /*f080*/  BSYNC B0 ;  /* 0x0000000000007941 */ /* 0x000fea0003800000 */
.L_x_161:
[----:B------:R-:W-:Y:S06]  /*f090*/  BAR.SYNC.DEFER_BLOCKING 0x1, 0x100 ;  /* 0x0044000000007b1d */ /* 0x000fec0000010000 */
[----:B------:R-:W-:Y:S04]  /*f0a0*/  BSSY B0, `(.L_x_163) ;  /* 0x000000a000007945 */ /* 0x000fe80003800000 */
[----:B------:R-:W-:Y:S05]  /*f0b0*/  @!P3 BRA `(.L_x_164) ;  /* 0x000000000020b947 */ /* 0x000fea0003800000 */
[----:B------:R-:W-:-:S06]  /*f0c0*/  UISETP.NE.AND UP0, UPT, UR48, 0x3, UPT ;  /* 0x000000033000788c */ /* 0x000fcc000bf05270 */
[----:B------:R-:W-:-:S13]  /*f0d0*/  PLOP3.LUT P4, PT, PT, PT, UP0, 0x80, 0x0 ;  /* 0x000000000000781c */ /* 0x000fda0003f8f008 */
[----:B------:R-:W-:Y:S05]  /*f0e0*/  @!P4 BRA `(.L_x_165) ;  /* 0x000000000004c947 */ /* 0x000fea0003800000 */
[----:B------:R-:W-:Y:S01]  /*f0f0*/  BPT.TRAP 0x1 ;  /* 0x000000040000795c */ /* 0x000fe20000300000 */
.L_x_165:
[----:B------:R-:W-:-:S04]  /*f100*/  ULEA UR4, UR8, UR50, 0x3 ;  /* 0x0000003208047291 */ /* 0x000fc8000f8e183f */
[----:B------:R-:W-:-:S04]  /*f110*/  UIADD3 UR4, UR4, 0x50, URZ ;  /* 0x0000005004047890 */ /* 0x000fc8000fffe03f */
[----:B------:R-:W-:-:S09]  /*f120*/  UPRMT UR4, UR49, 0x654, UR4 ;  /* 0x0000065431047896 */ /* 0x000fd20008000004 */
[----:B------:R-:W-:Y:S03]  /*f130*/  SYNCS.ARRIVE.TRANS64.RED.A1T0 RZ, [UR4], RZ ;  /* 0x000000ffffff79a7 */ /* 0x000fe60008100404 */
.L_x_164:
[----:B------:R-:W-:Y:S05]  /*f140*/  BSYNC B0 ;  /* 0x0000000000007941 */ /* 0x000fea0003800000 */
.L_x_163:
        /* <DEDUP_REMOVED lines=9> */
.L_x_168:
        /* <DEDUP_REMOVED lines=8> */
.L_x_379:
[----:B------:R-:W-:Y:S05]  /*f260*/  BSYNC B1 ;  /* 0x0000000000017941 */ /* 0x000fea0003800000 */
.L_x_169:
        /* <DEDUP_REMOVED lines=9> */
[----:B------:R-:W-:Y:S01]  /*f300*/  IMAD.U32 R13, R6, 0x10000, RZ ;  /* 0x00010000060d7824 */ /* 0x000fe200078e00ff */
[----:B------:R-:W-:Y:S01]  /*f310*/  LOP3.LUT R5, R5, 0xffff0000, RZ, 0xc0, !PT ;  /* 0xffff000005057812 */ /* 0x000fe200078ec0ff */
[----:B---3--:R-:W-:Y:S01]  /*f320*/  IMAD.U32 R35, R28, 0x10000, RZ ;  /* 0x000100001c237824 */ /* 0x008fe200078e00ff */
[----:B------:R-:W-:Y:S01]  /*f330*/  LOP3.LUT R7, R7, 0xffff0000, RZ, 0xc0, !PT ;  /* 0xffff000007077812 */ /* 0x000fe200078ec0ff */
[----:B------:R-:W-:Y:S01]  /*f340*/  IMAD.U32 R41, R30, 0x10000, RZ ;  /* 0x000100001e297824 */ /* 0x000fe200078e00ff */
[----:B------:R-:W-:Y:S01]  /*f350*/  SHF.L.U32 R39, R29, 0x10, RZ ;  /* 0x000000101d277819 */ /* 0x000fe200000006ff */
[C---:B------:R-:W-:Y:S01]  /*f360*/  FMUL R20, R16.reuse, R3 ;  /* 0x0000000310147220 */ /* 0x040fe20000400000 */
[----:B------:R-:W-:Y:S01]  /*f370*/  SHF.L.U32 R45, R31, 0x10, RZ ;  /* 0x000000101f2d7819 */ /* 0x000fe200000006ff */
[----:B------:R-:W-:Y:S01]  /*f380*/  FMUL R18, R16, R9 ;  /* 0x0000000910127220 */ /* 0x000fe20000400000 */
[----:B------:R-:W-:Y:S01]  /*f390*/  LOP3.LUT R19, R4, 0xffff0000, RZ, 0xc0, !PT ;  /* 0xffff000004137812 */ /* 0x000fe200078ec0ff */
[----:B------:R-:W-:Y:S01]  /*f3a0*/  FMUL R15, R16, R5 ;  /* 0x00000005100f7220 */ /* 0x000fe20000400000 */
[----:B-1----:R-:W-:Y:S01]  /*f3b0*/  LOP3.LUT R25, R6, 0xffff0000, RZ, 0xc0, !PT ;  /* 0xffff000006197812 */ /* 0x002fe200078ec0ff */
[----:B------:R-:W-:Y:S01]  /*f3c0*/  FMUL R14, R16, R13 ;  /* 0x0000000d100e7220 */ /* 0x000fe20000400000 */
[----:B------:R-:W-:Y:S01]  /*f3d0*/  LOP3.LUT R37, R28, 0xffff0000, RZ, 0xc0, !PT ;  /* 0xffff00001c257812 */ /* 0x000fe200078ec0ff */
[C---:B------:R-:W-:Y:S01]  /*f3e0*/  FMUL R10, R16.reuse, R7 ;  /* 0x00000007100a7220 */ /* 0x040fe20000400000 */
[----:B------:R-:W-:Y:S01]  /*f3f0*/  LOP3.LUT R29, R29, 0xffff0000, RZ, 0xc0, !PT ;  /* 0xffff00001d1d7812 */ /* 0x000fe200078ec0ff */
        /* <DEDUP_REMOVED lines=13> */
.L_x_171:
[----:B------:R-:W-:Y:S02]  /*f4d0*/  LOP3.LUT R11, R11, R36, RZ, 0x3c, !PT ;  /* 0x000000240b0b7212 */ /* 0x000fe400078e3cff */
[----:B------:R-:W-:-:S07]  /*f4e0*/  SEL R0, R26, RZ, P4 ;  /* 0x000000ff1a007207 */ /* 0x000fce0002000000 */
.L_x_167:
[----:B------:R-:W-:Y:S05]  /*f4f0*/  BSYNC B0 ;  /* 0x0000000000007941 */ /* 0x000fea0003800000 */
.L_x_166:
        /* <DEDUP_REMOVED lines=45> */
.L_x_173:
[----:B------:R-:W-:Y:S05]  /*f7d0*/  BSYNC B0 ;  /* 0x0000000000007941 */ /* 0x000fea0003800000 */
.L_x_172:
[----:B------:R-:W-:Y:S06]  /*f7e0*/  BAR.SYNC.DEFER_BLOCKING 0x1, 0x100 ;  /* 0x0044000000007b1d */ /* 0x000fec0000010000 */
[----:B------:R-:W-:Y:S04]  /*f7f0*/  BSSY B0, `(.L_x_174) ;  /* 0x000000a000007945 */ /* 0x000fe80003800000 */
[----:B------:R-:W-:Y:S05]  /*f800*/  @!P3 BRA `(.L_x_175) ;  /* 0x000000000020b947 */ /* 0x000fea0003800000 */
[----:B------:R-:W-:-:S06]  /*f810*/  UISETP.NE.AND UP0, UPT, UR48, 0x3, UPT ;  /* 0x000000033000788c */ /* 0x000fcc000bf05270 */
[----:B------:R-:W-:-:S13]  /*f820*/  PLOP3.LUT P4, PT, PT, PT, UP0, 0x80, 0x0 ;  /* 0x000000000000781c */ /* 0x000fda0003f8f008 */
[----:B------:R-:W-:Y:S05]  /*f830*/  @!P4 BRA `(.L_x_176) ;  /* 0x000000000004c947 */ /* 0x000fea0003800000 */
[----:B------:R-:W-:Y:S01]  /*f840*/  BPT.TRAP 0x1 ;  /* 0x000000040000795c */ /* 0x000fe20000300000 */
.L_x_176:
[----:B------:R-:W-:-:S04]  /*f850*/  ULEA UR4, UR8, UR50, 0x3 ;  /* 0x0000003208047291 */ /* 0x000fc8000f8e183f */
[----:B------:R-:W-:-:S04]  /*f860*/  UIADD3 UR4, UR4, 0x50, URZ ;  /* 0x0000005004047890 */ /* 0x000fc8000fffe03f */
[----:B------:R-:W-:-:S09]  /*f870*/  UPRMT UR4, UR49, 0x654, UR4 ;  /* 0x0000065431047896 */ /* 0x000fd20008000004 */
[----:B------:R-:W-:Y:S03]  /*f880*/  SYNCS.ARRIVE.TRANS64.RED.A1T0 RZ, [UR4], RZ ;  /* 0x000000ffffff79a7 */ /* 0x000fe60008100404 */
.L_x_175:
[----:B------:R-:W-:Y:S05]  /*f890*/  BSYNC B0 ;  /* 0x0000000000007941 */ /* 0x000fea0003800000 */
.L_x_174:
        /* <DEDUP_REMOVED lines=9> */
.L_x_179:
        /* <DEDUP_REMOVED lines=8> */
.L_x_380:
[----:B------:R-:W-:Y:S05]  /*f9b0*/  BSYNC B1 ;  /* 0x0000000000017941 */ /* 0x000fea0003800000 */
.L_x_180:
        /* <DEDUP_REMOVED lines=11> */
[----:B------:R-:W-:Y:S01]  /*fa70*/  SHF.L.U32 R13, R6, 0x10, RZ ;  /* 0x00000010060d7819 */ /* 0x000fe200000006ff */
[----:B---3--:R-:W-:Y:S01]  /*fa80*/  IMAD.U32 R39, R29, 0x10000, RZ ;  /* 0x000100001d277824 */ /* 0x008fe200078e00ff */
[----:B------:R-:W-:Y:S01]  /*fa90*/  LOP3.LUT R7, R7, 0xffff0000, RZ, 0xc0, !PT ;  /* 0xffff000007077812 */ /* 0x000fe200078ec0ff */
[----:B------:R-:W-:Y:S01]  /*faa0*/  IMAD.U32 R45, R31, 0x10000, RZ ;  /* 0x000100001f2d7824 */ /* 0x000fe200078e00ff */
[----:B------:R-:W-:Y:S01]  /*fab0*/  LOP3.LUT R19, R4, 0xffff0000, RZ, 0xc0, !PT ;  /* 0xffff000004137812 */ /* 0x000fe200078ec0ff */
[----:B------:R-:W-:Y:S01]  /*fac0*/  FMUL R20, R16, R3 ;  /* 0x0000000310147220 */ /* 0x000fe20000400000 */
[----:B-1----:R-:W-:Y:S01]  /*fad0*/  LOP3.LUT R25, R6, 0xffff0000, RZ, 0xc0, !PT ;  /* 0xffff000006197812 */ /* 0x002fe200078ec0ff */
        /* <DEDUP_REMOVED lines=20> */
.L_x_182:
[----:B------:R-:W-:Y:S02]  /*fc20*/  LOP3.LUT R11, R11, R36, RZ, 0x3c, !PT ;  /* 0x000000240b0b7212 */ /* 0x000fe400078e3cff */
[----:B------:R-:W-:-:S07]  /*fc30*/  SEL R0, R26, RZ, P4 ;  /* 0x000000ff1a007207 */ /* 0x000fce0002000000 */
.L_x_178:
[----:B------:R-:W-:Y:S05]  /*fc40*/  BSYNC B0 ;  /* 0x0000000000007941 */ /* 0x000fea0003800000 */
.L_x_177:
        /* <DEDUP_REMOVED lines=61> */
.L_x_184:
[----:B------:R-:W-:Y:S05]  /*10020*/  BSYNC B0 ;  /* 0x0000000000007941 */ /* 0x000fea0003800000 */
.L_x_183:
[----:B------:R-:W-:Y:S06]  /*10030*/  BAR.SYNC.DEFER_BLOCKING 0x1, 0x100 ;  /* 0x0044000000007b1d */ /* 0x000fec0000010000 */
[----:B------:R-:W-:Y:S04]  /*10040*/  BSSY B0, `(.L_x_185) ;  /* 0x000000a000007945 */ /* 0x000fe80003800000 */
[----:B------:R-:W-:Y:S05]  /*10050*/  @!P3 BRA `(.L_x_186) ;  /* 0x000000000020b947 */ /* 0x000fea0003800000 */
[----:B------:R-:W-:-:S06]  /*10060*/  UISETP.NE.AND UP0, UPT, UR48, 0x3, UPT ;  /* 0x000000033000788c */ /* 0x000fcc000bf05270 */
[----:B------:R-:W-:-:S13]  /*10070*/  PLOP3.LUT P4, PT, PT, PT, UP0, 0x80, 0x0 ;  /* 0x000000000000781c */ /* 0x000fda0003f8f008 */
[----:B------:R-:W-:Y:S05]  /*10080*/  @!P4 BRA `(.L_x_187) ;  /* 0x000000000004c947 */ /* 0x000fea0003800000 */
[----:B------:R-:W-:Y:S01]  /*10090*/  BPT.TRAP 0x1 ;  /* 0x000000040000795c */ /* 0x000fe20000300000 */
.L_x_187:
[----:B------:R-:W-:-:S04]  /*100a0*/  ULEA UR4, UR8, UR50, 0x3 ;  /* 0x0000003208047291 */ /* 0x000fc8000f8e183f */
[----:B------:R-:W-:-:S04]  /*100b0*/  UIADD3 UR4, UR4, 0x50, URZ ;  /* 0x0000005004047890 */ /* 0x000fc8000fffe03f */
[----:B------:R-:W-:-:S09]  /*100c0*/  UPRMT UR4, UR49, 0x654, UR4 ;  /* 0x0000065431047896 */ /* 0x000fd20008000004 */
[----:B------:R-:W-:Y:S03]  /*100d0*/  SYNCS.ARRIVE.TRANS64.RED.A1T0 RZ, [UR4], RZ ;  /* 0x000000ffffff79a7 */ /* 0x000fe60008100404 */
.L_x_186:
[----:B------:R-:W-:Y:S05]  /*100e0*/  BSYNC B0 ;  /* 0x0000000000007941 */ /* 0x000fea0003800000 */
.L_x_185:
        /* <DEDUP_REMOVED lines=9> */
.L_x_190:
        /* <DEDUP_REMOVED lines=8> */
.L_x_381:
[----:B------:R-:W-:Y:S05]  /*10200*/  BSYNC B1 ;  /* 0x0000000000017941 */ /* 0x000fea0003800000 */
.L_x_191:
        /* <DEDUP_REMOVED lines=38> */
.L_x_193:
[----:B------:R-:W-:Y:S02]  /*10470*/  LOP3.LUT R11, R11, R36, RZ, 0x3c, !PT ;  /* 0x000000240b0b7212 */ /* 0x000fe400078e3cff */
[----:B------:R-:W-:-:S07]  /*10480*/  SEL R0, R26, RZ, P4 ;  /* 0x000000ff1a007207 */ /* 0x000fce0002000000 */
.L_x_189:
[----:B------:R-:W-:Y:S05]  /*10490*/  BSYNC B0 ;  /* 0x0000000000007941 */ /* 0x000fea0003800000 */
.L_x_188:
        /* <DEDUP_REMOVED lines=23> */
[----:B------:R-:W-:Y:S02]  /*10610*/  F2FP.BF16.F32.PACK_AB R129, R131, R130 ;  /* 0x000000828381723e */ /* 0x000fe400000010ff */
[----:B------:R-:W-:Y:S01]  /*10620*/  F2FP.BF16.F32.PACK_AB R130, R133, R132 ;  /* 0x000000848582723e */ /* 0x000fe200000010ff */
[----:B------:R1:W-:Y:S01]  /*10630*/  STSM.16.M88.4 [R21+0x2200], R24 ;  /* 0x0022001815007844 */ /* 0x0003e20000000200 */
        /* <DEDUP_REMOVED lines=19> */
.L_x_195:
[----:B------:R-:W-:Y:S05]  /*10770*/  BSYNC B0 ;  /* 0x0000000000007941 */ /* 0x000fea0003800000 */
.L_x_194:
[----:B------:R-:W-:Y:S06]  /*10780*/  BAR.SYNC.DEFER_BLOCKING 0x1, 0x100 ;  /* 0x0044000000007b1d */ /* 0x000fec0000010000 */
[----:B------:R-:W-:Y:S04]  /*10790*/  BSSY B0, `(.L_x_196) ;  /* 0x000000a000007945 */ /* 0x000fe80003800000 */
[----:B------:R-:W-:Y:S05]  /*107a0*/  @!P3 BRA `(.L_x_197) ;  /* 0x000000000020b947 */ /* 0x000fea0003800000 */
[----:B------:R-:W-:-:S06]  /*107b0*/  UISETP.NE.AND UP0, UPT, UR48, 0x3, UPT ;  /* 0x000000033000788c */ /* 0x000fcc000bf05270 */
[----:B------:R-:W-:-:S13]  /*107c0*/  PLOP3.LUT P4, PT, PT, PT, UP0, 0x80, 0x0 ;  /* 0x000000000000781c */ /* 0x000fda0003f8f008 */
[----:B------:R-:W-:Y:S05]  /*107d0*/  @!P4 BRA `(.L_x_198) ;  /* 0x000000000004c947 */ /* 0x000fea0003800000 */
[----:B------:R-:W-:Y:S01]  /*107e0*/  BPT.TRAP 0x1 ;  /* 0x000000040000795c */ /* 0x000fe20000300000 */
.L_x_198:
[----:B------:R-:W-:-:S04]  /*107f0*/  ULEA UR4, UR8, UR50, 0x3 ;  /* 0x0000003208047291 */ /* 0x000fc8000f8e183f */
[----:B------:R-:W-:-:S04]  /*10800*/  UIADD3 UR4, UR4, 0x50, URZ ;  /* 0x0000005004047890 */ /* 0x000fc8000fffe03f */
[----:B------:R-:W-:-:S09]  /*10810*/  UPRMT UR4, UR49, 0x654, UR4 ;  /* 0x0000065431047896 */ /* 0x000fd20008000004 */
[----:B------:R-:W-:Y:S03]  /*10820*/  SYNCS.ARRIVE.TRANS64.RED.A1T0 RZ, [UR4], RZ ;  /* 0x000000ffffff79a7 */ /* 0x000fe60008100404 */
.L_x_197:
[----:B------:R-:W-:Y:S05]  /*10830*/  BSYNC B0 ;  /* 0x0000000000007941 */ /* 0x000fea0003800000 */
.L_x_196:
        /* <DEDUP_REMOVED lines=9> */
.L_x_201:
        /* <DEDUP_REMOVED lines=8> */
.L_x_382:
[----:B------:R-:W-:Y:S05]  /*10950*/  BSYNC B1 ;  /* 0x0000000000017941 */ /* 0x000fea0003800000 */
.L_x_202:
        /* <DEDUP_REMOVED lines=38> */
.L_x_204:
[----:B------:R-:W-:Y:S02]  /*10bc0*/  LOP3.LUT R11, R11, R34, RZ, 0x3c, !PT ;  /* 0x000000220b0b7212 */ /* 0x000fe400078e3cff */
[----:B------:R-:W-:-:S07]  /*10bd0*/  SEL R0, R26, RZ, P4 ;  /* 0x000000ff1a007207 */ /* 0x000fce0002000000 */
.L_x_200:
[----:B------:R-:W-:Y:S05]  /*10be0*/  BSYNC B0 ;  /* 0x0000000000007941 */ /* 0x000fea0003800000 */
.L_x_199:
        /* <DEDUP_REMOVED lines=61> */
.L_x_206:
[----:B------:R-:W-:Y:S05]  /*10fc0*/  BSYNC B0 ;  /* 0x0000000000007941 */ /* 0x000fea0003800000 */
.L_x_205:
[----:B------:R-:W-:Y:S06]  /*10fd0*/  BAR.SYNC.DEFER_BLOCKING 0x1, 0x100 ;  /* 0x0044000000007b1d */ /* 0x000fec0000010000 */
[----:B------:R-:W-:Y:S04]  /*10fe0*/  BSSY B0, `(.L_x_207) ;  /* 0x000000a000007945 */ /* 0x000fe80003800000 */
[----:B------:R-:W-:Y:S05]  /*10ff0*/  @!P3 BRA `(.L_x_208) ;  /* 0x000000000020b947 */ /* 0x000fea0003800000 */
[----:B------:R-:W-:-:S06]  /*11000*/  UISETP.NE.AND UP0, UPT, UR48, 0x3, UPT ;  /* 0x000000033000788c */ /* 0x000fcc000bf05270 */
[----:B------:R-:W-:-:S13]  /*11010*/  PLOP3.LUT P4, PT, PT, PT, UP0, 0x80, 0x0 ;  /* 0x000000000000781c */ /* 0x000fda0003f8f008 */
[----:B------:R-:W-:Y:S05]  /*11020*/  @!P4 BRA `(.L_x_209) ;  /* 0x000000000004c947 */ /* 0x000fea0003800000 */
[----:B------:R-:W-:Y:S01]  /*11030*/  BPT.TRAP 0x1 ;  /* 0x000000040000795c */ /* 0x000fe20000300000 */
.L_x_209:
[----:B------:R-:W-:-:S04]  /*11040*/  ULEA UR4, UR8, UR50, 0x3 ;  /* 0x0000003208047291 */ /* 0x000fc8000f8e183f */
[----:B------:R-:W-:-:S04]  /*11050*/  UIADD3 UR4, UR4, 0x50, URZ ;  /* 0x0000005004047890 */ /* 0x000fc8000fffe03f */
[----:B------:R-:W-:-:S09]  /*11060*/  UPRMT UR4, UR49, 0x654, UR4 ;  /* 0x0000065431047896 */ /* 0x000fd20008000004 */
[----:B------:R-:W-:Y:S03]  /*11070*/  SYNCS.ARRIVE.TRANS64.RED.A1T0 RZ, [UR4], RZ ;  /* 0x000000ffffff79a7 */ /* 0x000fe60008100404 */
.L_x_208:
[----:B------:R-:W-:Y:S05]  /*11080*/  BSYNC B0 ;  /* 0x0000000000007941 */ /* 0x000fea0003800000 */
.L_x_207:
        /* <DEDUP_REMOVED lines=9> */
.L_x_212:
[----:B------:R-:W-:Y:S01]  /*11120*/  SHF.L.U32 R11, R11, 0x1f, RZ ;  /* 0x0000001f0b0b7819 */ /* 0x000fe200000006ff */
[----:B------:R-:W-:Y:S01]  /*11130*/  BSSY B1, `(.L_x_213) ;  /* 0x0000004000017945 */ /* 0x000fe20003800000 */
[----:B-1----:R-:W-:-:S04]  /*11140*/  LEA R24, R0, UR50, 0x3 ;  /* 0x0000003200187c11 */ /* 0x002fc8000f8e18ff */
[----:B------:R-:W1:Y:S02]  /*11150*/  SYNCS.PHASECHK.TRANS64.TRYWAIT P4, [R24+URZ+0x30], R11 ;  /* 0x0000300b180075a7 */ /* 0x000e64000808017f */
[----:B-1----:R-:W-:Y:S05]  /*11160*/  @!P4 BRA `(.L_x_214) ;  /* 0x000000500010c947 */ /* 0x002fea0003800000 */
.L_x_383:
[----:B------:R-:W-:Y:S05]  /*11170*/  BSYNC B1 ;  /* 0x0000000000017941 */ /* 0x000fea0003800000 */
.L_x_213:
[----:B------:R-:W-:Y:S05]  /*11180*/  @P2 BRA `(.L_x_211) ;  /* 0x0000000000942947 */ /* 0x000fea0003800000 */
[----:B------:R-:W-:Y:S01]  /*11190*/  LEA R23, R0, R23, 0xd ;  /* 0x0000001700177211 */ /* 0x000fe200078e68ff */
[----:B------:R-:W-:Y:S05]  /*111a0*/  WARPSYNC.ALL ;  /* 0x0000000000007948 */ /* 0x000fea0003800000 */
[----:B------:R-:W-:Y:S01]  /*111b0*/  IMAD R0, R22, 0x2, R23 ;  /* 0x0000000216007824 */ /* 0x000fe200078e0217 */
[----:B------:R-:W2:Y:S04]  /*111c0*/  LDSM.16.M88.4 R4, [R23] ;  /* 0x000000001704783b */ /* 0x000ea80000000200 */
[----:B------:R-:W3:Y:S01]  /*111d0*/  LDSM.16.M88.4 R28, [R0] ;  /* 0x00000000001c783b */ /* 0x000ee20000000200 */
[----:B--2---:R-:W-:Y:S01]  /*111e0*/  IMAD.U32 R9, R5, 0x10000, RZ ;  /* 0x0001000005097824 */ /* 0x004fe200078e00ff */
[C---:B------:R-:W-:Y:S01]  /*111f0*/  SHF.L.U32 R3, R4.reuse, 0x10, RZ ;  /* 0x0000001004037819 */ /* 0x040fe200000006ff */
[----:B------:R-:W-:Y:S01]  /*11200*/  IMAD.U32 R25, R7, 0x10000, RZ ;  /* 0x0001000007197824 */ /* 0x000fe200078e00ff */
[----:B------:R-:W-:Y:S01]  /*11210*/  LOP3.LUT R5, R5, 0xffff0000, RZ, 0xc0, !PT ;  /* 0xffff000005057812 */ /* 0x000fe200078ec0ff */
[----:B---3--:R-:W-:Y:S01]  /*11220*/  IMAD.U32 R33, R29, 0x10000, RZ ;  /* 0x000100001d217824 */ /* 0x008fe200078e00ff */
[----:B------:R-:W-:Y:S01]  /*11230*/  LOP3.LUT R7, R7, 0xffff0000, RZ, 0xc0, !PT ;  /* 0xffff000007077812 */ /* 0x000fe200078ec0ff */
[----:B------:R-:W-:Y:S01]  /*11240*/  IMAD.U32 R39, R31, 0x10000, RZ ;  /* 0x000100001f277824 */ /* 0x000fe200078e00ff */
[----:B------:R-:W-:Y:S01]  /*11250*/  LOP3.LUT R19, R4, 0xffff0000, RZ, 0xc0, !PT ;  /* 0xffff000004137812 */ /* 0x000fe200078ec0ff */
[----:B------:R-:W-:Y:S01]  /*11260*/  FMUL R20, R16, R3 ;  /* 0x0000000310147220 */ /* 0x000fe20000400000 */
        /* <DEDUP_REMOVED lines=23> */
.L_x_211:
[----:B------:R-:W-:Y:S05]  /*113e0*/  BSYNC B0 ;  /* 0x0000000000007941 */ /* 0x000fea0003800000 */
.L_x_210:
        /* <DEDUP_REMOVED lines=26> */
[----:B-1----:R-:W-:-:S05]  /*11590*/  F2FP.BF16.F32.PACK_AB R11, R2, R3 ;  /* 0x00000003020b723e */ /* 0x002fca00000010ff */
[----:B------:R2:W-:Y:S01]  /*115a0*/  STSM.16.M88.4 [R32], R8 ;  /* 0x0000000820007844 */ /* 0x0005e20000000200 */
[----:B------:R-:W-:Y:S01]  /*115b0*/  @!PT LDS RZ, [RZ] ;  /* 0x00000000fffff984 */ /* 0x000fe20000000800 */
[----:B------:R-:W-:Y:S01]  /*115c0*/  @!PT LDS RZ, [RZ] ;  /* 0x00000000fffff984 */ /* 0x000fe20000000800 */
[----:B------:R-:W-:Y:S01]  /*115d0*/  @!PT LDS RZ, [RZ] ;  /* 0x00000000fffff984 */ /* 0x000fe20000000800 */
[----:B------:R-:W-:Y:S01]  /*115e0*/  @!PT LDS RZ, [RZ] ;  /* 0x00000000fffff984 */ /* 0x000fe20000000800 */
[----:B------:R1:W-:Y:S06]  /*115f0*/  MEMBAR.ALL.CTA ;  /* 0x0000000000007992 */ /* 0x0003ec0000008000 */
[----:B-1----:R-:W1:Y:S02]  /*11600*/  FENCE.VIEW.ASYNC.S ;  /* 0x00000000000073c6 */ /* 0x002e640000000000 */
[----:B-1----:R-:W-:Y:S06]  /*11610*/  BAR.SYNC.DEFER_BLOCKING 0x1, 0x100 ;  /* 0x0044000000007b1d */ /* 0x002fec0000010000 */
        /* <DEDUP_REMOVED lines=9> */
[----:B-1----:R-:W-:-:S04]  /*116b0*/  DEPBAR.LE SB0, 0x1 ;  /* 0x000080400000791a */ /* 0x002fc80000000000 */
.L_x_216:
[----:B------:R-:W-:Y:S05]  /*116c0*/  BSYNC B0 ;  /* 0x0000000000007941 */ /* 0x000fea0003800000 */
.L_x_215:
[----:B------:R-:W-:Y:S06]  /*116d0*/  BAR.SYNC.DEFER_BLOCKING 0x1, 0x100 ;  /* 0x0044000000007b1d */ /* 0x000fec0000010000 */
[----:B------:R-:W-:Y:S04]  /*116e0*/  BSSY B0, `(.L_x_217) ;  /* 0x000000a000007945 */ /* 0x000fe80003800000 */
[----:B------:R-:W-:Y:S05]  /*116f0*/  @!P3 BRA `(.L_x_218) ;  /* 0x000000000020b947 */ /* 0x000fea0003800000 */
[----:B------:R-:W-:-:S06]  /*11700*/  UISETP.NE.AND UP0, UPT, UR48, 0x3, UPT ;  /* 0x000000033000788c */ /* 0x000fcc000bf05270 */
[----:B------:R-:W-:-:S13]  /*11710*/  PLOP3.LUT P0, PT, PT, PT, UP0, 0x80, 0x0 ;  /* 0x000000000000781c */ /* 0x000fda0003f0f008 */
[----:B------:R-:W-:Y:S05]  /*11720*/  @!P0 BRA `(.L_x_219) ;  /* 0x0000000000048947 */ /* 0x000fea0003800000 */
[----:B------:R-:W-:Y:S01]  /*11730*/  BPT.TRAP 0x1 ;  /* 0x000000040000795c */ /* 0x000fe20000300000 */
.L_x_219:
[----:B------:R-:W-:-:S04]  /*11740*/  ULEA UR4, UR52, UR50, 0x3 ;  /* 0x0000003234047291 */ /* 0x000fc8000f8e183f */
[----:B------:R-:W-:-:S04]  /*11750*/  UIADD3 UR4, UR4, 0x50, URZ ;  /* 0x0000005004047890 */ /* 0x000fc8000fffe03f */
[----:B------:R-:W-:-:S09]  /*11760*/  UPRMT UR4, UR49, 0x654, UR4 ;  /* 0x0000065431047896 */ /* 0x000fd20008000004 */
[----:B------:R-:W-:Y:S03]  /*11770*/  SYNCS.ARRIVE.TRANS64.RED.A1T0 RZ, [UR4], RZ ;  /* 0x000000ffffff79a7 */ /* 0x000fe60008100404 */
.L_x_218:
[----:B------:R-:W-:Y:S05]  /*11780*/  BSYNC B0 ;  /* 0x0000000000007941 */ /* 0x000fea0003800000 */
.L_x_217:
[----:B------:R-:W3:Y:S01]  /*11790*/  LDL.LU R15, [R1+0x204] ;  /* 0x00020400010f7983 */ /* 0x000ee20000300800 */
[----:B------:R-:W-:-:S03]  /*117a0*/  ULDC.64 UR4, c[0x0][0x8f8] ;  /* 0x00023e0000047ab9 */ /* 0x000fc60000000a00 */
[----:B------:R-:W4:Y:S01]  /*117b0*/  LDL.LU R14, [R1+0x200] ;  /* 0x00020000010e7983 */ /* 0x000f220000300800 */
[----:B------:R-:W-:Y:S01]  /*117c0*/  UIADD3 UR52, UR52, 0x1, URZ ;  /* 0x0000000134347890 */ /* 0x000fe2000fffe03f */
[----:B------:R-:W-:Y:S01]  /*117d0*/  PRMT R0, RZ, 0x7610, R0 ;  /* 0x00007610ff007816 */ /* 0x000fe20000000000 */
[----:B------:R-:W-:Y:S01]  /*117e0*/  UMOV UR41, 0xffffffff ;  /* 0xffffffff00297882 */ /* 0x000fe20000000000 */
[----:B------:R-:W-:Y:S01]  /*117f0*/  UMOV UR43, 0xffffffff ;  /* 0xffffffff002b7882 */ /* 0x000fe20000000000 */
[----:B------:R-:W-:Y:S01]  /*11800*/  UISETP.NE.AND UP0, UPT, UR52, 0x4, UPT ;  /* 0x000000043400788c */ /* 0x000fe2000bf05270 */
[----:B------:R-:W-:-:S03]  /*11810*/  MOV R2, 0xffffffff ;  /* 0xffffffff00027802 */ /* 0x000fc60000000f00 */
[----:B------:R-:W-:Y:S01]  /*11820*/  USEL UR52, UR52, URZ, UP0 ;  /* 0x0000003f34347287 */ /* 0x000fe20008000000 */
[----:B----4-:R-:W-:-:S04]  /*11830*/  IADD3 R14, P0, R14, UR54, RZ ;  /* 0x000000360e0e7c10 */ /* 0x010fc8000ff1e0ff */
[----:B---3--:R-:W-:Y:S01]  /*11840*/  IADD3.X R15, R15, UR39, RZ, P0, !PT ;  /* 0x000000270f0f7c10 */ /* 0x008fe200087fe4ff */
[----:B------:R1:W-:Y:S01]  /*11850*/  STL [R1+0x200], R14 ;  /* 0x0002000e01007387 */ /* 0x0003e20000100800 */
[----:B------:R-:W-:-:S03]  /*11860*/  ISETP.GE.U32.AND P0, PT, R14, UR4, PT ;  /* 0x000000040e007c0c */ /* 0x000fc6000bf06070 */
[----:B------:R1:W-:Y:S01]  /*11870*/  STL [R1+0x204], R15 ;  /* 0x0002040f01007387 */ /* 0x0003e20000100800 */
[----:B------:R-:W-:-:S13]  /*11880*/  ISETP.GE.U32.AND.EX P0, PT, R15, UR5, PT, P0 ;  /* 0x000000050f007c0c */ /* 0x000fda000bf06100 */
[----:B-1----:R-:W-:Y:S05]  /*11890*/  @P0 BRA `(.L_x_220) ;  /* 0x0000000400700947 */ /* 0x002fea0003800000 */
[----:B--2---:R-:W1:Y:S01]  /*118a0*/  LDC.64 R8, c[0x0][0x8d0] ;  /* 0x00023400ff087b82 */ /* 0x004e620000000a00 */
[----:B------:R-:W2:Y:S01]  /*118b0*/  S2R R18, SR_CTAID.X ;  /* 0x0000000000127919 */ /* 0x000ea20000002500 */
[----:B------:R-:W-:Y:S01]  /*118c0*/  IMAD.MOV.U32 R6, RZ, RZ, R14 ;  /* 0x000000ffff067224 */ /* 0x000fe200078e000e */
[----:B------:R-:W-:-:S05]  /*118d0*/  MOV R7, R15 ;  /* 0x0000000f00077202 */ /* 0x000fca0000000f00 */
[----:B------:R-:W3:Y:S08]  /*118e0*/  LDC R10, c[0x0][0x8d8] ;  /* 0x00023600ff0a7b82 */ /* 0x000ef00000000800 */
[----:B------:R-:W4:Y:S01]  /*118f0*/  LDC.64 R12, c[0x0][0x8c8] ;  /* 0x00023200ff0c7b82 */ /* 0x000f220000000a00 */
[----:B-1----:R-:W-:-:S04]  /*11900*/  ISETP.NE.U32.AND P0, PT, R8, RZ, PT ;  /* 0x000000ff0800720c */ /* 0x002fc80003f05070 */
[----:B------:R-:W-:-:S13]  /*11910*/  ISETP.NE.AND.EX P0, PT, R9, RZ, PT, P0 ;  /* 0x000000ff0900720c */ /* 0x000fda0003f05300 */
[----:B--234-:R-:W-:Y:S05]  /*11920*/  @!P0 BRA `(.L_x_221) ;  /* 0x0000000000288947 */ /* 0x01cfea0003800000 */
        /* <DEDUP_REMOVED lines=10> */
.L_x_221:
[----:B------:R-:W1:Y:S01]  /*119d0*/  S2R R11, SR_CTAID.Y ;  /* 0x00000000000b7919 */ /* 0x000e620000002600 */
[-CC-:B------:R-:W-:Y:S01]  /*119e0*/  SHF.R.U64 R27, R6, R10.reuse, R7.reuse ;  /* 0x0000000a061b7219 */ /* 0x180fe20000001207 */
[----:B------:R-:W-:Y:S01]  /*119f0*/  IMAD.MOV.U32 R2, RZ, RZ, R14 ;  /* 0x000000ffff027224 */ /* 0x000fe200078e000e */
[----:B------:R-:W-:Y:S01]  /*11a00*/  MOV R3, R15 ;  /* 0x0000000f00037202 */ /* 0x000fe20000000f00 */
[----:B------:R-:W2:Y:S01]  /*11a10*/  LDC R4, c[0x0][0x8c0] ;  /* 0x00023000ff047b82 */ /* 0x000ea20000000800 */
[----:B------:R-:W-:Y:S01]  /*11a20*/  SHF.R.U32.HI R0, RZ, R10, R7 ;  /* 0x0000000aff007219 */ /* 0x000fe20000011607 */
[----:B------:R-:W-:Y:S01]  /*11a30*/  ULDC UR4, c[0x0][0x150] ;  /* 0x0000540000047ab9 */ /* 0x000fe20000000800 */
[----:B------:R-:W-:Y:S02]  /*11a40*/  IADD3 R5, P0, RZ, -R27, RZ ;  /* 0x8000001bff057210 */ /* 0x000fe40007f1e0ff */
[----:B------:R-:W-:Y:S02]  /*11a50*/  I2FP.F32.U32 R6, R18 ;  /* 0x0000001200067245 */ /* 0x000fe40000201000 */
[----:B------:R-:W-:Y:S01]  /*11a60*/  IADD3.X R7, RZ, ~R0, RZ, P0, !PT ;  /* 0x80000000ff077210 */ /* 0x000fe200007fe4ff */
[----:B------:R-:W3:Y:S01]  /*11a70*/  LDC.64 R14, c[0x0][0x8e8] ;  /* 0x00023a00ff0e7b82 */ /* 0x000ee20000000a00 */
[----:B------:R-:W-:-:S04]  /*11a80*/  IMAD.WIDE.U32 R2, R5, R12, R2 ;  /* 0x0000000c05027225 */ /* 0x000fc800078e0002 */
[----:B------:R-:W-:Y:S01]  /*11a90*/  FMUL R6, R6, UR4 ;  /* 0x0000000406067c20 */ /* 0x000fe20008400000 */
[----:B------:R-:W-:Y:S01]  /*11aa0*/  ULDC UR4, c[0x0][0x154] ;  /* 0x0000550000047ab9 */ /* 0x000fe20000000800 */
[----:B------:R-:W-:Y:S02]  /*11ab0*/  IMAD R0, R7, R12, RZ ;  /* 0x0000000c07007224 */ /* 0x000fe400078e02ff */
[----:B------:R-:W4:Y:S02]  /*11ac0*/  LDC R12, c[0x0][0x8b0] ;  /* 0x00022c00ff0c7b82 */ /* 0x000f240000000800 */
[----:B------:R-:W-:Y:S01]  /*11ad0*/  IMAD R5, R5, R13, R0 ;  /* 0x0000000d05057224 */ /* 0x000fe200078e0200 */
[----:B------:R-:W5:Y:S03]  /*11ae0*/  F2I.U32.TRUNC.NTZ R6, R6 ;  /* 0x0000000600067305 */ /* 0x000f66000020f000 */
[----:B------:R-:W-:-:S02]  /*11af0*/  IMAD.IADD R3, R3, 0x1, R5 ;  /* 0x0000000103037824 */ /* 0x000fc400078e0205 */
[----:B------:R-:W4:Y:S03]  /*11b00*/  LDC R9, c[0x0][0x900] ;  /* 0x00024000ff097b82 */ /* 0x000f260000000800 */
[-CC-:B--2---:R-:W-:Y:S01]  /*11b10*/  SHF.R.U64 R10, R2, R4.reuse, R3.reuse ;  /* 0x00000004020a7219 */ /* 0x184fe20000001203 */
[----:B------:R-:W-:Y:S01]  /*11b20*/  IMAD.MOV.U32 R2, RZ, RZ, -0x1 ;  /* 0xffffffffff027424 */ /* 0x000fe200078e00ff */
[----:B-1----:R-:W-:Y:S02]  /*11b30*/  I2FP.F32.U32 R0, R11 ;  /* 0x0000000b00007245 */ /* 0x002fe40000201000 */
[----:B------:R-:W-:Y:S01]  /*11b40*/  SHF.R.U32.HI R3, RZ, R4, R3 ;  /* 0x00000004ff037219 */ /* 0x000fe20000011603 */
[----:B------:R-:W1:Y:S01]  /*11b50*/  LDC R7, c[0x0][0x144] ;  /* 0x00005100ff077b82 */ /* 0x000e620000000800 */
[----:B---3--:R-:W-:Y:S01]  /*11b60*/  ISETP.NE.U32.AND P0, PT, R14, RZ, PT ;  /* 0x000000ff0e00720c */ /* 0x008fe20003f05070 */
[----:B------:R-:W-:Y:S01]  /*11b70*/  FMUL R0, R0, UR4 ;  /* 0x0000000400007c20 */ /* 0x000fe20008400000 */
[----:B-----5:R-:W-:-:S02]  /*11b80*/  IADD3 R6, -R6, RZ, RZ ;  /* 0x000000ff06067210 */ /* 0x020fc40007ffe1ff */
[----:B------:R-:W-:Y:S01]  /*11b90*/  ISETP.NE.AND.EX P0, PT, R15, RZ, PT, P0 ;  /* 0x000000ff0f00720c */ /* 0x000fe20003f05300 */
[----:B------:R2:W3:Y:S02]  /*11ba0*/  F2I.U32.TRUNC.NTZ R13, R0 ;  /* 0x00000000000d7305 */ /* 0x0004e4000020f000 */
[----:B------:R-:W2:Y:S01]  /*11bb0*/  LDC R20, c[0x0][0x148] ;  /* 0x00005200ff147b82 */ /* 0x000ea20000000800 */
[-CC-:B----4-:R-:W-:Y:S02]  /*11bc0*/  SHF.R.U64 R8, R10, R12.reuse, R3.reuse ;  /* 0x0000000c0a087219 */ /* 0x190fe40000001203 */
[----:B------:R-:W-:-:S05]  /*11bd0*/  SHF.R.U32.HI R3, RZ, R12, R3 ;  /* 0x0000000cff037219 */ /* 0x000fca0000011603 */
[----:B------:R-:W4:Y:S01]  /*11be0*/  LDC R19, c[0x0][0x8a8] ;  /* 0x00022a00ff137b82 */ /* 0x000f220000000800 */
[-C--:B------:R-:W-:Y:S02]  /*11bf0*/  SHF.L.U32 R2, R2, R9.reuse, RZ ;  /* 0x0000000902027219 */ /* 0x080fe400000006ff */
[-CC-:B------:R-:W-:Y:S02]  /*11c00*/  SHF.R.U64 R12, R8, R9.reuse, R3.reuse ;  /* 0x00000009080c7219 */ /* 0x180fe40000001203 */
[----:B------:R-:W-:Y:S02]  /*11c10*/  LOP3.LUT R23, RZ, R2, RZ, 0x33, !PT ;  /* 0x00000002ff177212 */ /* 0x000fe400078e33ff */
[-C--:B------:R-:W-:Y:S01]  /*11c20*/  SHF.R.U32.HI R3, RZ, R9.reuse, R3 ;  /* 0x00000009ff037219 */ /* 0x080fe20000011603 */
[----:B------:R-:W2:Y:S01]  /*11c30*/  LDC R24, c[0x0][0x8f0] ;  /* 0x00023c00ff187b82 */ /* 0x000ea20000000800 */
[----:B-1----:R-:W-:Y:S01]  /*11c40*/  IMAD R21, R7, R6, R18 ;  /* 0x0000000607157224 */ /* 0x002fe200078e0212 */
[----:B------:R-:W-:-:S02]  /*11c50*/  SHF.L.U32 R162, R162, R9, RZ ;  /* 0x00000009a2a27219 */ /* 0x000fc400000006ff */
[----:B------:R-:W-:-:S04]  /*11c60*/  MOV R2, R12 ;  /* 0x0000000c00027202 */ /* 0x000fc80000000f00 */
[----:B------:R-:W1:Y:S08]  /*11c70*/  LDC R25, c[0x0][0x8e0] ;  /* 0x00023800ff197b82 */ /* 0x000e700000000800 */
[----:B------:R-:W1:Y:S01]  /*11c80*/  LDC R26, c[0x0][0x8b8] ;  /* 0x00022e00ff1a7b82 */ /* 0x000e620000000800 */
[----:B---3--:R-:W-:Y:S05]  /*11c90*/  @!P0 BRA `(.L_x_222) ;  /* 0x0000000000288947 */ /* 0x008fea0003800000 */
[----:B------:R-:W3:Y:S02]  /*11ca0*/  LDC R7, c[0x0][0x8f4] ;  /* 0x00023d00ff077b82 */ /* 0x000ee40000000800 */
[----:B---3--:R-:W-:-:S05]  /*11cb0*/  IADD3 R7, P0, R12, R7, RZ ;  /* 0x000000070c077210 */ /* 0x008fca0007f1e0ff */
        /* <DEDUP_REMOVED lines=8> */
.L_x_222:
[----:B------:R-:W3:Y:S01]  /*11d40*/  LDC R4, c[0x0][0x904] ;  /* 0x00024100ff047b82 */ /* 0x000ee20000000800 */
[----:B--2---:R-:W-:Y:S01]  /*11d50*/  SHF.R.U64 R0, R2, R24, R3 ;  /* 0x0000001802007219 */ /* 0x004fe20000001203 */
[----:B----4-:R-:W-:Y:S01]  /*11d60*/  VIADD R5, R19, 0xffffffff ;  /* 0xffffffff13057836 */ /* 0x010fe20000000000 */
[----:B------:R-:W-:Y:S02]  /*11d70*/  LOP3.LUT R7, R8, R23, RZ, 0xc0, !PT ;  /* 0x0000001708077212 */ /* 0x000fe400078ec0ff */
[----:B------:R-:W-:Y:S02]  /*11d80*/  IADD3 R13, -R13, RZ, RZ ;  /* 0x000000ff0d0d7210 */ /* 0x000fe40007ffe1ff */
[----:B------:R-:W-:Y:S01]  /*11d90*/  IADD3 R3, -R0, RZ, RZ ;  /* 0x000000ff00037210 */ /* 0x000fe20007ffe1ff */
[----:B------:R-:W-:Y:S01]  /*11da0*/  IMAD R2, R162, R0, R7 ;  /* 0x00000000a2027224 */ /* 0x000fe200078e0207 */
[----:B------:R-:W-:Y:S02]  /*11db0*/  LOP3.LUT R5, R10, R5, RZ, 0xc0, !PT ;  /* 0x000000050a057212 */ /* 0x000fe400078ec0ff */
[----:B------:R-:W-:Y:S01]  /*11dc0*/  R2UR UR43, R27 ;  /* 0x000000001b2b72ca */ /* 0x000fe200000e0000 */
[----:B-1----:R-:W-:-:S04]  /*11dd0*/  IMAD R0, R3, R25, R12 ;  /* 0x0000001903007224 */ /* 0x002fc800078e020c */
[----:B------:R-:W-:Y:S01]  /*11de0*/  IMAD R3, R0, R19, R5 ;  /* 0x0000001300037224 */ /* 0x000fe200078e0205 */
[----:B---3--:R-:W-:-:S13]  /*11df0*/  ISETP.NE.AND P0, PT, R4, 0x1, PT ;  /* 0x000000010400780c */ /* 0x008fda0003f05270 */
[----:B------:R-:W-:-:S04]  /*11e00*/  @P0 IMAD R21, R20, R13, R11 ;  /* 0x0000000d14150224 */ /* 0x000fc800078e020b */
[----:B------:R-:W-:-:S05]  /*11e10*/  IMAD R2, R2, R26, R21 ;  /* 0x0000001a02027224 */ /* 0x000fca00078e0215 */
[----:B------:R-:W-:Y:S02]  /*11e20*/  SEL R0, R3, R2, !P0 ;  /* 0x0000000203007207 */ /* 0x000fe40004000000 */
[----:B------:R-:W-:Y:S02]  /*11e30*/  SEL R2, R2, R3, !P0 ;  /* 0x0000000302027207 */ /* 0x000fe40004000000 */
[----:B------:R-:W-:Y:S01]  /*11e40*/  R2UR UR41, R0 ;  /* 0x00000000002972ca */ /* 0x000fe200000e0000 */
[----:B------:R-:W-:-:S14]  /*11e50*/  IMAD.MOV.U32 R0, RZ, RZ, 0x1 ;  /* 0x00000001ff007424 */ /* 0x000fdc00078e00ff */
.L_x_220:
[----:B------:R-:W-:Y:S01]  /*11e60*/  LOP3.LUT P0, RZ, R0, 0xff, RZ, 0xc0, !PT ;  /* 0x000000ff00ff7812 */ /* 0x000fe2000780c0ff */
[----:B------:R-:W-:Y:S02]  /*11e70*/  UIMAD.WIDE.U32 UR4, UR58, -0x55555555, URZ ;  /* 0xaaaaaaab3a0478a5 */ /* 0x000fe4000f8e003f */
[----:B------:R-:W-:Y:S02]  /*11e80*/  UIADD3 UR36, UR36, 0x10, URZ ;  /* 0x0000001024247890 */ /* 0x000fe4000fffe03f */
[----:B------:R-:W-:-:S04]  /*11e90*/  USHF.R.U32.HI UR4, URZ, 0x1, UR5 ;  /* 0x000000013f047899 */ /* 0x000fc80008011605 */
[----:B------:R-:W-:-:S04]  /*11ea0*/  UIMAD UR40, UR4, -0x3, UR58 ;  /* 0xfffffffd042878a4 */ /* 0x000fc8000f8e023a */
[----:B------:R-:W-:Y:S08]  /*11eb0*/  @P0 BRA `(.L_x_223) ;  /* 0xfffffef400980947 */ /* 0x000ff0000383ffff */
[----:B------:R-:W-:-:S13]  /*11ec0*/  PLOP3.LUT P0, PT, PT, PT, PT, 0x8, 0x0 ;  /* 0x000000000000781c */ /* 0x000fda0003f0e170 */
.L_x_17:
[----:B------:R-:W-:Y:S05]  /*11ed0*/  @P0 BRA `(.L_x_9) ;  /* 0x0000003c00500947 */ /* 0x000fea0003800000 */
[----:B------:R-:W-:Y:S01]  /*11ee0*/  ULDC.64 UR6, c[0x0][0x588] ;  /* 0x0001620000067ab9 */ /* 0x000fe20000000a00 */
[----:B------:R-:W-:Y:S01]  /*11ef0*/  ISETP.NE.AND.EX P1, PT, R159, RZ, PT, P1 ;  /* 0x000000ff9f00720c */ /* 0x000fe20003f25310 */
[----:B------:R-:W-:-:S04]  /*11f00*/  DEPBAR.LE SB0, 0x0 ;  /* 0x000080000000791a */ /* 0x000fc80000000000 */
[----:B------:R-:W-:Y:S01]  /*11f10*/  ISETP.NE.U32.AND P0, PT, RZ, UR6, PT ;  /* 0x00000006ff007c0c */ /* 0x000fe2000bf05070 */
[----:B------:R-:W-:Y:S03]  /*11f20*/  BSSY B0, `(.L_x_224) ;  /* 0x0000014000007945 */ /* 0x000fe60003800000 */
[----:B------:R-:W-:-:S13]  /*11f30*/  ISETP.NE.AND.EX P0, PT, RZ, UR7, PT, P0 ;  /* 0x00000007ff007c0c */ /* 0x000fda000bf05300 */
[----:B------:R-:W-:Y:S05]  /*11f40*/  @P0 BRA P1, `(.L_x_225) ;  /* 0x0000000000440947 */ /* 0x000fea0000800000 */
[----:B------:R-:W-:-:S04]  /*11f50*/  ISETP.NE.U32.AND P0, PT, R157, RZ, PT ;  /* 0x000000ff9d00720c */ /* 0x000fc80003f05070 */
[----:B------:R-:W-:-:S13]  /*11f60*/  ISETP.NE.AND.EX P0, PT, R159, RZ, PT, P0 ;  /* 0x000000ff9f00720c */ /* 0x000fda0003f05300 */
[----:B------:R-:W-:Y:S05]  /*11f70*/  @!P0 BRA `(.L_x_226) ;  /* 0x00000000002c8947 */ /* 0x000fea0003800000 */
[----:B------:R-:W-:-:S13]  /*11f80*/  LOP3.LUT P0, RZ, R158, 0xff, RZ, 0xc0, !PT ;  /* 0x000000ff9eff7812 */ /* 0x000fda000780c0ff */
[----:B------:R-:W-:Y:S05]  /*11f90*/  @!P0 BRA `(.L_x_227) ;  /* 0x0000000000108947 */ /* 0x000fea0003800000 */
[----:B-----5:R-:W-:-:S13]  /*11fa0*/  FSETP.NEU.AND P0, PT, R16, RZ, PT ;  /* 0x000000ff1000720b */ /* 0x020fda0003f0d000 */
[----:B------:R-:W-:Y:S05]  /*11fb0*/  @!P0 BREAK B0 ;  /* 0x0000000000008942 */ /* 0x000fea0003800000 */
[----:B------:R-:W-:Y:S05]  /*11fc0*/  @P0 BRA `(.L_x_225) ;  /* 0x0000000000240947 */ /* 0x000fea0003800000 */
[----:B------:R-:W-:Y:S05]  /*11fd0*/  BRA `(.L_x_9) ;  /* 0x0000003c00107947 */ /* 0x000fea0003800000 */
.L_x_227:
[----:B------:R-:W-:-:S04]  /*11fe0*/  ISETP.NE.U32.AND P0, PT, RZ, UR6, PT ;  /* 0x00000006ff007c0c */ /* 0x000fc8000bf05070 */
[----:B------:R-:W-:-:S13]  /*11ff0*/  ISETP.NE.AND.EX P0, PT, RZ, UR7, PT, P0 ;  /* 0x00000007ff007c0c */ /* 0x000fda000bf05300 */
[----:B------:R-:W-:Y:S05]  /*12000*/  @!P0 BREAK B0 ;  /* 0x0000000000008942 */ /* 0x000fea0003800000 */
[----:B------:R-:W-:Y:S05]  /*12010*/  @P0 BRA `(.L_x_225) ;  /* 0x0000000000100947 */ /* 0x000fea0003800000 */
[----:B------:R-:W-:Y:S05]  /*12020*/  BRA `(.L_x_9) ;  /* 0x0000003800fc7947 */ /* 0x000fea0003800000 */
.L_x_226:
[----:B-----5:R-:W-:-:S13]  /*12030*/  FSETP.NEU.AND P0, PT, R16, RZ, PT ;  /* 0x000000ff1000720b */ /* 0x020fda0003f0d000 */
[----:B------:R-:W-:Y:S05]  /*12040*/  @!P0 BREAK B0 ;  /* 0x0000000000008942 */ /* 0x000fea0003800000 */
[----:B------:R-:W-:Y:S05]  /*12050*/  @!P0 BRA `(.L_x_9) ;  /* 0x0000003800f08947 */ /* 0x000fea0003800000 */
.L_x_225:
[----:B------:R-:W-:Y:S05]  /*12060*/  BSYNC B0 ;  /* 0x0000000000007941 */ /* 0x000fea0003800000 */
.L_x_224:
[----:B------:R-:W-:-:S04]  /*12070*/  ULOP3.LUT UR4, UR45, 0x1, URZ, 0xfc, !UPT ;  /* 0x000000012d047892 */ /* 0x000fc8000f8efc3f */
[----:B------:R-:W-:-:S06]  /*12080*/  UISETP.NE.AND UP0, UPT, UR4, 0x3, UPT ;  /* 0x000000030400788c */ /* 0x000fcc000bf05270 */
[----:B------:R-:W-:-:S13]  /*12090*/  PLOP3.LUT P0, PT, PT, PT, UP0, 0x80, 0x0 ;  /* 0x000000000000781c */ /* 0x000fda0003f0f008 */
[----:B------:R-:W-:Y:S05]  /*120a0*/  @!P0 BRA `(.L_x_228) ;  /* 0x0000000000048947 */ /* 0x000fea0003800000 */
[----:B------:R-:W-:Y:S01]  /*120b0*/  BPT.TRAP 0x1 ;  /* 0x000000040000795c */ /* 0x000fe20000300000 */
.L_x_228:
[----:B------:R-:W3:Y:S01]  /*120c0*/  S2UR UR5, SR_CgaCtaId ;  /* 0x00000000000579c3 */ /* 0x000ee20000008800 */
[----:B------:R-:W-:Y:S02]  /*120d0*/  UMOV UR4, 0x400 ;  /* 0x0000040000047882 */ /* 0x000fe40000000000 */
[----:B---3--:R-:W-:-:S04]  /*120e0*/  ULEA UR4, UR5, UR4, 0x18 ;  /* 0x0000000405047291 */ /* 0x008fc8000f8ec03f */
[----:B------:R-:W-:-:S04]  /*120f0*/  ULEA UR4, UR52, UR4, 0x3 ;  /* 0x0000000434047291 */ /* 0x000fc8000f8e183f */
[----:B------:R-:W-:-:S04]  /*12100*/  UIADD3 UR4, UR4, 0x50, URZ ;  /* 0x0000005004047890 */ /* 0x000fc8000fffe03f */
[----:B------:R-:W-:-:S09]  /*12110*/  UPRMT UR4, UR5, 0x654, UR4 ;  /* 0x0000065405047896 */ /* 0x000fd20008000004 */
[----:B------:R-:W-:Y:S01]  /*12120*/  SYNCS.ARRIVE.TRANS64.RED.A1T0 RZ, [UR4], RZ ;  /* 0x000000ffffff79a7 */ /* 0x000fe20008100404 */
[----:B------:R-:W-:Y:S05]  /*12130*/  BRA `(.L_x_9) ;  /* 0x0000003800b87947 */ /* 0x000fea0003800000 */
.L_x_8:
[----:B------:R-:W2:Y:S01]  /*12140*/  LDL R21, [R1+0x200] ;  /* 0x0002000001157983 */ /* 0x000ea20000100800 */
[----:B------:R-:W-:-:S03]  /*12150*/  ULDC.64 UR4, c[0x0][0x8f8] ;  /* 0x00023e0000047ab9 */ /* 0x000fc60000000a00 */
[----:B------:R-:W3:Y:S01]  /*12160*/  LDL R163, [R1+0x204] ;  /* 0x0002040001a37983 */ /* 0x000ee20000100800 */
[----:B------:R-:W-:Y:S01]  /*12170*/  PRMT R10, RZ, 0x7610, R10 ;  /* 0x00007610ff0a7816 */ /* 0x000fe2000000000a */
[----:B------:R-:W-:Y:S01]  /*12180*/  IMAD.MOV.U32 R5, RZ, RZ, -0x1 ;  /* 0xffffffffff057424 */ /* 0x000fe200078e00ff */
[----:B------:R-:W-:Y:S02]  /*12190*/  MOV R4, 0xffffffff ;  /* 0xffffffff00047802 */ /* 0x000fe40000000f00 */
[----:B------:R-:W-:Y:S02]  /*121a0*/  MOV R9, 0xffffffff ;  /* 0xffffffff00097802 */ /* 0x000fe40000000f00 */
[----:B--2---:R-:W-:-:S04]  /*121b0*/  ISETP.GE.U32.AND P0, PT, R21, UR4, PT ;  /* 0x0000000415007c0c */ /* 0x004fc8000bf06070 */
[----:B---3--:R-:W-:-:S13]  /*121c0*/  ISETP.GE.U32.AND.EX P0, PT, R163, UR5, PT, P0 ;  /* 0x00000005a3007c0c */ /* 0x008fda000bf06100 */
[----:B------:R-:W-:Y:S05]  /*121d0*/  @P0 BRA `(.L_x_229) ;  /* 0x0000000400640947 */ /* 0x000fea0003800000 */
[----:B------:R-:W1:Y:S01]  /*121e0*/  LDC.64 R14, c[0x0][0x8d0] ;  /* 0x00023400ff0e7b82 */ /* 0x000e620000000a00 */
[----:B------:R-:W-:Y:S01]  /*121f0*/  IMAD.MOV.U32 R12, RZ, RZ, R21 ;  /* 0x000000ffff0c7224 */ /* 0x000fe200078e0015 */
[----:B------:R-:W-:-:S06]  /*12200*/  MOV R13, R163 ;  /* 0x000000a3000d7202 */ /* 0x000fcc0000000f00 */
        /* <DEDUP_REMOVED lines=15> */
.L_x_230:
[-CC-:B------:R-:W-:Y:S01]  /*12300*/  SHF.R.U64 R14, R12, R16.reuse, R13.reuse ;  /* 0x000000100c0e7219 */ /* 0x180fe2000000120d */
[----:B------:R-:W1:Y:S01]  /*12310*/  LDC R20, c[0x0][0x8c0] ;  /* 0x00023000ff147b82 */ /* 0x000e620000000800 */
[----:B------:R-:W-:Y:S01]  /*12320*/  SHF.R.U32.HI R4, RZ, R16, R13 ;  /* 0x00000010ff047219 */ /* 0x000fe2000001160d */
[----:B------:R-:W-:Y:S01]  /*12330*/  ULDC UR4, c[0x0][0x150] ;  /* 0x0000540000047ab9 */ /* 0x000fe20000000800 */
[----:B------:R-:W-:Y:S01]  /*12340*/  IADD3 R7, P0, RZ, -R14, RZ ;  /* 0x8000000eff077210 */ /* 0x000fe20007f1e0ff */
[----:B------:R-:W-:Y:S01]  /*12350*/  IMAD.MOV.U32 R11, RZ, RZ, -0x1 ;  /* 0xffffffffff0b7424 */ /* 0x000fe200078e00ff */
[----:B------:R-:W-:Y:S02]  /*12360*/  I2FP.F32.U32 R9, R6 ;  /* 0x0000000600097245 */ /* 0x000fe40000201000 */
[----:B------:R-:W-:Y:S01]  /*12370*/  IADD3.X R5, RZ, ~R4, RZ, P0, !PT ;  /* 0x80000004ff057210 */ /* 0x000fe200007fe4ff */
[----:B------:R-:W2:Y:S01]  /*12380*/  LDC.64 R22, c[0x0][0x8e8] ;  /* 0x00023a00ff167b82 */ /* 0x000ea20000000a00 */
[----:B------:R-:W-:-:S02]  /*12390*/  IMAD.MOV.U32 R4, RZ, RZ, R21 ;  /* 0x000000ffff047224 */ /* 0x000fc400078e0015 */
[----:B------:R-:W-:Y:S01]  /*123a0*/  FMUL R9, R9, UR4 ;  /* 0x0000000409097c20 */ /* 0x000fe20008400000 */
[----:B------:R-:W-:Y:S01]  /*123b0*/  ULDC UR4, c[0x0][0x154] ;  /* 0x0000550000047ab9 */ /* 0x000fe20000000800 */
[-C--:B------:R-:W-:Y:S01]  /*123c0*/  IMAD R10, R5, R18.reuse, RZ ;  /* 0x00000012050a7224 */ /* 0x080fe200078e02ff */
[----:B------:R-:W-:Y:S02]  /*123d0*/  MOV R5, R163 ;  /* 0x000000a300057202 */ /* 0x000fe40000000f00 */
[----:B------:R-:W3:Y:S01]  /*123e0*/  LDC R16, c[0x0][0x8b0] ;  /* 0x00022c00ff107b82 */ /* 0x000ee20000000800 */
[----:B------:R-:W4:Y:S01]  /*123f0*/  F2I.U32.TRUNC.NTZ R9, R9 ;  /* 0x0000000900097305 */ /* 0x000f22000020f000 */
[----:B------:R-:W-:-:S04]  /*12400*/  IMAD.WIDE.U32 R4, R7, R18, R4 ;  /* 0x0000001207047225 */ /* 0x000fc800078e0004 */
[----:B------:R-:W-:Y:S02]  /*12410*/  IMAD R7, R7, R19, R10 ;  /* 0x0000001307077224 */ /* 0x000fe400078e020a */
[----:B------:R-:W4:Y:S02]  /*12420*/  LDC R19, c[0x0][0x148] ;  /* 0x00005200ff137b82 */ /* 0x000f240000000800 */
[----:B------:R-:W-:-:S05]  /*12430*/  IMAD.IADD R5, R5, 0x1, R7 ;  /* 0x0000000105057824 */ /* 0x000fca00078e0207 */
[--C-:B-1----:R-:W-:Y:S01]  /*12440*/  SHF.R.U64 R12, R4, R20, R5.reuse ;  /* 0x00000014040c7219 */ /* 0x102fe20000001205 */
[----:B------:R-:W1:Y:S01]  /*12450*/  LDC R7, c[0x0][0x144] ;  /* 0x00005100ff077b82 */ /* 0x000e620000000800 */
[----:B------:R-:W-:Y:S02]  /*12460*/  I2FP.F32.U32 R4, R8 ;  /* 0x0000000800047245 */ /* 0x000fe40000201000 */
[----:B--2---:R-:W-:Y:S02]  /*12470*/  ISETP.NE.U32.AND P0, PT, R22, RZ, PT ;  /* 0x000000ff1600720c */ /* 0x004fe40003f05070 */
[----:B------:R-:W-:Y:S01]  /*12480*/  SHF.R.U32.HI R5, RZ, R20, R5 ;  /* 0x00000014ff057219 */ /* 0x000fe20000011605 */
[----:B------:R-:W-:Y:S01]  /*12490*/  FMUL R10, R4, UR4 ;  /* 0x00000004040a7c20 */ /* 0x000fe20008400000 */
[----:B------:R-:W-:Y:S01]  /*124a0*/  ISETP.NE.AND.EX P0, PT, R23, RZ, PT, P0 ;  /* 0x000000ff1700720c */ /* 0x000fe20003f05300 */
[----:B------:R-:W2:Y:S01]  /*124b0*/  LDC R18, c[0x0][0x8a8] ;  /* 0x00022a00ff127b82 */ /* 0x000ea20000000800 */
[-CC-:B---3--:R-:W-:Y:S01]  /*124c0*/  SHF.R.U64 R15, R12, R16.reuse, R5.reuse ;  /* 0x000000100c0f7219 */ /* 0x188fe20000001205 */
[----:B------:R-:W-:Y:S01]  /*124d0*/  ULDC UR4, c[0x0][0x900] ;  /* 0x0002400000047ab9 */ /* 0x000fe20000000800 */
[----:B------:R-:W-:-:S02]  /*124e0*/  SHF.R.U32.HI R4, RZ, R16, R5 ;  /* 0x00000010ff047219 */ /* 0x000fc40000011605 */
[----:B------:R3:W1:Y:S01]  /*124f0*/  F2I.U32.TRUNC.NTZ R16, R10 ;  /* 0x0000000a00107305 */ /* 0x000662000020f000 */
[----:B----4-:R-:W-:Y:S02]  /*12500*/  IADD3 R9, -R9, RZ, RZ ;  /* 0x000000ff09097210 */ /* 0x010fe40007ffe1ff */
[----:B------:R-:W4:Y:S01]  /*12510*/  LDC R24, c[0x0][0x8f0] ;  /* 0x00023c00ff187b82 */ /* 0x000f220000000800 */
[--C-:B------:R-:W-:Y:S02]  /*12520*/  SHF.R.U64 R17, R15, UR4, R4.reuse ;  /* 0x000000040f117c19 */ /* 0x100fe40008001204 */
[----:B------:R-:W-:Y:S02]  /*12530*/  SHF.R.U32.HI R5, RZ, UR4, R4 ;  /* 0x00000004ff057c19 */ /* 0x000fe40008011604 */
[----:B------:R-:W-:Y:S02]  /*12540*/  SHF.L.U32 R20, R11, UR4, RZ ;  /* 0x000000040b147c19 */ /* 0x000fe400080006ff */
[----:B------:R-:W-:Y:S01]  /*12550*/  MOV R4, R17 ;  /* 0x0000001100047202 */ /* 0x000fe20000000f00 */
[----:B------:R-:W2:Y:S01]  /*12560*/  LDC R25, c[0x0][0x8e0] ;  /* 0x00023800ff197b82 */ /* 0x000ea20000000800 */
[----:B-1----:R-:W-:-:S07]  /*12570*/  IMAD R21, R7, R9, R6 ;  /* 0x0000000907157224 */ /* 0x002fce00078e0206 */
        /* <DEDUP_REMOVED lines=12> */
.L_x_231:
[----:B------:R-:W3:Y:S01]  /*12640*/  LDC R6, c[0x0][0x904] ;  /* 0x00024100ff067b82 */ /* 0x000ee20000000800 */
[----:B------:R-:W-:Y:S01]  /*12650*/  LOP3.LUT R20, RZ, R20, RZ, 0x33, !PT ;  /* 0x00000014ff147212 */ /* 0x000fe200078e33ff */
[----:B------:R-:W-:Y:S01]  /*12660*/  USHF.L.U32 UR4, UR38, UR4, URZ ;  /* 0x0000000426047299 */ /* 0x000fe2000800063f */
[----:B----4-:R-:W-:Y:S01]  /*12670*/  SHF.R.U64 R5, R4, R24, R5 ;  /* 0x0000001804057219 */ /* 0x010fe20000001205 */
[----:B--2---:R-:W-:Y:S01]  /*12680*/  VIADD R7, R18, 0xffffffff ;  /* 0xffffffff12077836 */ /* 0x004fe20000000000 */
[----:B------:R-:W-:Y:S01]  /*12690*/  LOP3.LUT R4, R15, R20, RZ, 0xc0, !PT ;  /* 0x000000140f047212 */ /* 0x000fe200078ec0ff */
[----:B------:R-:W-:Y:S01]  /*126a0*/  IMAD.MOV.U32 R10, RZ, RZ, 0x1 ;  /* 0x00000001ff0a7424 */ /* 0x000fe200078e00ff */
[----:B------:R-:W-:Y:S02]  /*126b0*/  IADD3 R16, -R16, RZ, RZ ;  /* 0x000000ff10107210 */ /* 0x000fe40007ffe1ff */
[----:B------:R-:W-:Y:S01]  /*126c0*/  LOP3.LUT R12, R12, R7, RZ, 0xc0, !PT ;  /* 0x000000070c0c7212 */ /* 0x000fe200078ec0ff */
[----:B------:R-:W-:Y:S01]  /*126d0*/  IMAD R4, R5, UR4, R4 ;  /* 0x0000000405047c24 */ /* 0x000fe2000f8e0204 */
[----:B------:R-:W-:-:S02]  /*126e0*/  MOV R9, R14 ;  /* 0x0000000e00097202 */ /* 0x000fc40000000f00 */
[----:B---3--:R-:W-:Y:S02]  /*126f0*/  ISETP.NE.AND P0, PT, R6, 0x1, PT ;  /* 0x000000010600780c */ /* 0x008fe40003f05270 */
[----:B------:R-:W-:-:S05]  /*12700*/  IADD3 R6, -R5, RZ, RZ ;  /* 0x000000ff05067210 */ /* 0x000fca0007ffe1ff */
[----:B------:R-:W-:-:S04]  /*12710*/  IMAD R5, R6, R25, R17 ;  /* 0x0000001906057224 */ /* 0x000fc800078e0211 */
[----:B------:R-:W-:Y:S02]  /*12720*/  IMAD R7, R5, R18, R12 ;  /* 0x0000001205077224 */ /* 0x000fe400078e020c */
[----:B------:R-:W-:-:S04]  /*12730*/  @P0 IMAD R21, R19, R16, R8 ;  /* 0x0000001013150224 */ /* 0x000fc800078e0208 */
[----:B-1----:R-:W-:-:S05]  /*12740*/  IMAD R4, R4, R26, R21 ;  /* 0x0000001a04047224 */ /* 0x002fca00078e0215 */
[----:B------:R-:W-:Y:S02]  /*12750*/  SEL R5, R7, R4, !P0 ;  /* 0x0000000407057207 */ /* 0x000fe40004000000 */
[----:B------:R-:W-:-:S07]  /*12760*/  SEL R4, R4, R7, !P0 ;  /* 0x0000000704047207 */ /* 0x000fce0004000000 */
.L_x_229:
[----:B------:R-:W-:-:S08]  /*12770*/  NOP ;  /* 0x0000000000007918 */ /* 0x000fd00000000000 */
[----:B------:R-:W1:-:S00]  /*12780*/  USETMAXREG.DEALLOC.CTAPOOL 0x18 ;  /* 0x00000018000079c8 */ /* 0x000e4000080e0500 */
[----:B------:R-:W-:-:S06]  /*12790*/  UISETP.NE.AND UP0, UPT, UR47, 0x1, UPT ;  /* 0x000000012f00788c */ /* 0x000fcc000bf05270 */
[----:B------:R-:W-:-:S13]  /*127a0*/  PLOP3.LUT P0, PT, PT, PT, UP0, 0x80, 0x0 ;  /* 0x000000000000781c */ /* 0x000fda0003f0f008 */
[----:B-1----:R-:W-:Y:S05]  /*127b0*/  @!P0 BRA `(.L_x_9) ;  /* 0x0000003400188947 */ /* 0x002fea0003800000 */
[----:B------:R-:W-:-:S06]  /*127c0*/  UISETP.NE.AND UP0, UPT, UR47, URZ, UPT ;  /* 0x0000003f2f00728c */ /* 0x000fcc000bf05270 */
[----:B------:R-:W-:-:S13]  /*127d0*/  PLOP3.LUT P0, PT, PT, PT, UP0, 0x80, 0x0 ;  /* 0x000000000000781c */ /* 0x000fda0003f0f008 */
[----:B------:R-:W-:Y:S05]  /*127e0*/  @!P0 BRA `(.L_x_232) ;  /* 0x0000002400348947 */ /* 0x000fea0003800000 */
[----:B------:R-:W-:-:S04]  /*127f0*/  PRMT R0, R0, 0x9910, RZ ;  /* 0x0000991000007816 */ /* 0x000fc800000000ff */
[----:B------:R-:W-:-:S13]  /*12800*/  R2UR UR4, R0 ;  /* 0x00000000000472ca */ /* 0x000fda00000e0000 */
[----:B------:R-:W-:-:S04]  /*12810*/  UISETP.NE.AND UP0, UPT, UR4, URZ, UPT ;  /* 0x0000003f0400728c */ /* 0x000fc8000bf05270 */
[----:B------:R-:W-:-:S06]  /*12820*/  UISETP.NE.OR UP0, UPT, UR47, 0x2, !UP0 ;  /* 0x000000022f00788c */ /* 0x000fcc000c705670 */
[----:B------:R-:W-:-:S13]  /*12830*/  PLOP3.LUT P0, PT, PT, PT, UP0, 0x80, 0x0 ;  /* 0x000000000000781c */ /* 0x000fda0003f0f008 */
[----:B------:R-:W-:Y:S05]  /*12840*/  @P0 BRA `(.L_x_9) ;  /* 0x0000003000f40947 */ /* 0x000fea0003800000 */
[----:B------:R-:W-:-:S13]  /*12850*/  LOP3.LUT P2, RZ, R10, 0xff, RZ, 0xc0, !PT ;  /* 0x000000ff0aff7812 */ /* 0x000fda000784c0ff */
[----:B------:R-:W-:Y:S05]  /*12860*/  @!P2 BRA `(.L_x_233) ;  /* 0x000000000018a947 */ /* 0x000fea0003800000 */
[----:B------:R-:W-:Y:S01]  /*12870*/  UMOV UR4, 0x400 ;  /* 0x0000040000047882 */ /* 0x000fe20000000000 */
[----:B------:R-:W-:Y:S01]  /*12880*/  IMAD.MOV.U32 R0, RZ, RZ, RZ ;  /* 0x000000ffff007224 */ /* 0x000fe200078e00ff */
[----:B------:R-:W-:-:S04]  /*12890*/  ULEA UR4, UR37, UR4, 0x18 ;  /* 0x0000000425047291 */ /* 0x000fc8000f8ec03f */
[----:B------:R-:W-:-:S05]  /*128a0*/  SHF.L.U32 R0, R0, 0x1f, RZ ;  /* 0x0000001f00007819 */ /* 0x000fca00000006ff */
[----:B------:R-:W1:Y:S02]  /*128b0*/  SYNCS.PHASECHK.TRANS64.TRYWAIT P0, [UR4+0x78], R0 ;  /* 0x00007800ff0075a7 */ /* 0x000e640008000144 */
[----:B-1----:R-:W-:Y:S05]  /*128c0*/  @!P0 BRA `(.L_x_234) ;  /* 0x00000038004c8947 */ /* 0x002fea0003800000 */
.L_x_233:
[----:B-1----:R-:W-:Y:S01]  /*128d0*/  PRMT R7, RZ, 0x7610, R7 ;  /* 0x00007610ff077816 */ /* 0x002fe20000000007 */
[----:B------:R-:W-:Y:S06]  /*128e0*/  @P1 BRA `(.L_x_235) ;  /* 0x0000000000241947 */ /* 0x000fec0003800000 */
[----:B------:R-:W-:Y:S02]  /*128f0*/  ULDC.64 UR4, c[0x0][0x588] ;  /* 0x0001620000047ab9 */ /* 0x000fe40000000a00 */
[----:B------:R-:W-:-:S04]  /*12900*/  ISETP.NE.U32.AND P0, PT, RZ, UR4, PT ;  /* 0x00000004ff007c0c */ /* 0x000fc8000bf05070 */
[----:B------:R-:W-:-:S13]  /*12910*/  ISETP.NE.AND.EX P0, PT, RZ, UR5, PT, P0 ;  /* 0x00000005ff007c0c */ /* 0x000fda000bf05300 */
[----:B------:R-:W-:Y:S05]  /*12920*/  @!P0 BRA `(.L_x_236) ;  /* 0x00000000000c8947 */ /* 0x000fea0003800000 */
[----:B------:R2:W5:Y:S01]  /*12930*/  LDG.E R6, desc[UR56][R2.64] ;  /* 0x0000003802067981 */ /* 0x000562000c1e1900 */
[----:B------:R-:W-:Y:S01]  /*12940*/  MOV R7, 0x1 ;  /* 0x0000000100077802 */ /* 0x000fe20000000f00 */
[----:B------:R-:W-:Y:S06]  /*12950*/  BRA `(.L_x_235) ;  /* 0x0000000000087947 */ /* 0x000fec0003800000 */
.L_x_236:
[----:B------:R-:W1:Y:S01]  /*12960*/  LDC R6, c[0x0][0x580] ;  /* 0x00016000ff067b82 */ /* 0x000e620000000800 */
[----:B------:R-:W-:-:S07]  /*12970*/  IMAD.MOV.U32 R7, RZ, RZ, 0x1 ;  /* 0x00000001ff077424 */ /* 0x000fce00078e00ff */
.L_x_235:
[----:B------:R-:W-:Y:S05]  /*12980*/  @!P2 BRA `(.L_x_237) ;  /* 0x000000200050a947 */ /* 0x000fea0003800000 */
[----:B------:R-:W3:Y:S01]  /*12990*/  LDC R16, c[0x0][0x8a8] ;  /* 0x00022a00ff107b82 */ /* 0x000ee20000000800 */
[----:B------:R-:W-:Y:S01]  /*129a0*/  MOV R0, 0xffffffff ;  /* 0xffffffff00007802 */ /* 0x000fe20000000f00 */
[----:B------:R-:W-:Y:S01]  /*129b0*/  ULDC UR4, c[0x0][0x900] ;  /* 0x0002400000047ab9 */ /* 0x000fe20000000800 */
[----:B------:R-:W-:Y:S02]  /*129c0*/  ULOP3.LUT UR22, UR45, 0x2, URZ, 0xfc, !UPT ;  /* 0x000000022d167892 */ /* 0x000fe4000f8efc3f */
[----:B------:R-:W-:Y:S01]  /*129d0*/  SHF.L.U32 R0, R0, UR4, RZ ;  /* 0x0000000400007c19 */ /* 0x000fe200080006ff */
[----:B------:R-:W-:Y:S01]  /*129e0*/  USHF.L.U32 UR21, UR38, UR4, URZ ;  /* 0x0000000426157299 */ /* 0x000fe2000800063f */
[----:B------:R-:W-:Y:S02]  /*129f0*/  ULDC.64 UR58, c[0x0][0x198] ;  /* 0x00006600003a7ab9 */ /* 0x000fe40000000a00 */
[----:B------:R-:W-:Y:S01]  /*12a00*/  LOP3.LUT R14, RZ, R0, RZ, 0x33, !PT ;  /* 0x00000000ff0e7212 */ /* 0x000fe200078e33ff */
[----:B------:R-:W-:Y:S01]  /*12a10*/  ULDC.64 UR6, c[0x0][0x588] ;  /* 0x0001620000067ab9 */ /* 0x000fe20000000a00 */
[----:B------:R-:W-:Y:S01]  /*12a20*/  ULDC.64 UR4, c[0x0][0x8f8] ;  /* 0x00023e0000047ab9 */ /* 0x000fe20000000a00 */
[----:B------:R-:W-:Y:S01]  /*12a30*/  ULDC.64 UR14, c[0x0][0x590] ;  /* 0x00016400000e7ab9 */ /* 0x000fe20000000a00 */
[----:B---3--:R-:W-:-:S07]  /*12a40*/  VIADD R16, R16, 0xffffffff ;  /* 0xffffffff10107836 */ /* 0x008fce0000000000 */
.L_x_341:
[----:B------:R-:W-:Y:S02]  /*12a50*/  ISETP.NE.U32.AND P0, PT, RZ, UR14, PT ;  /* 0x0000000eff007c0c */ /* 0x000fe4000bf05070 */
[----:B------:R-:W-:Y:S02]  /*12a60*/  R2UR UR51, R4 ;  /* 0x00000000043372ca */ /* 0x000fe400000e0000 */
[----:B------:R-:W-:Y:S02]  /*12a70*/  R2UR UR50, R5 ;  /* 0x00000000053272ca */ /* 0x000fe400000e0000 */
[----:B------:R-:W-:-:S09]  /*12a80*/  ISETP.NE.AND.EX P0, PT, RZ, UR15, PT, P0 ;  /* 0x0000000fff007c0c */ /* 0x000fd2000bf05300 */
[----:B------:R-:W-:Y:S02]  /*12a90*/  USHF.L.U32 UR51, UR51, 0x8, URZ ;  /* 0x0000000833337899 */ /* 0x000fe4000800063f */
[----:B------:R-:W-:Y:S02]  /*12aa0*/  USHF.L.U32 UR50, UR50, 0x8, URZ ;  /* 0x0000000832327899 */ /* 0x000fe4000800063f */
[----:B---34-:R-:W-:Y:S10]  /*12ab0*/  @!P0 BRA `(.L_x_238) ;  /* 0x00000000002c8947 */ /* 0x018ff40003800000 */
[----:B------:R-:W-:-:S04]  /*12ac0*/  ISETP.NE.U32.AND P1, PT, RZ, UR6, PT ;  /* 0x00000006ff007c0c */ /* 0x000fc8000bf25070 */
[----:B------:R-:W-:-:S13]  /*12ad0*/  ISETP.NE.AND.EX P1, PT, RZ, UR7, PT, P1 ;  /* 0x00000007ff007c0c */ /* 0x000fda000bf25310 */
[----:B------:R-:W-:Y:S05]  /*12ae0*/  @!P1 BRA `(.L_x_239) ;  /* 0x0000000000189947 */ /* 0x000fea0003800000 */
[----:B--2---:R-:W2:Y:S01]  /*12af0*/  LDC.64 R2, c[0x0][0x588] ;  /* 0x00016200ff027b82 */ /* 0x004ea20000000a00 */
[----:B------:R-:W-:-:S04]  /*12b00*/  IMAD R5, R9, UR14, RZ ;  /* 0x0000000e09057c24 */ /* 0x000fc8000f8e02ff */
[----:B--2---:R-:W-:-:S05]  /*12b10*/  IMAD.WIDE R2, R5, 0x4, R2 ;  /* 0x0000000405027825 */ /* 0x004fca00078e0202 */
[----:B-1---5:R4:W5:Y:S01]  /*12b20*/  LDG.E R6, desc[UR56][R2.64] ;  /* 0x0000003802067981 */ /* 0x022962000c1e1900 */
[----:B------:R-:W-:Y:S01]  /*12b30*/  MOV R7, 0x1 ;  /* 0x0000000100077802 */ /* 0x000fe20000000f00 */
[----:B------:R-:W-:Y:S06]  /*12b40*/  BRA `(.L_x_238) ;  /* 0x0000000000087947 */ /* 0x000fec0003800000 */
.L_x_239:
[----:B-1---5:R-:W3:Y:S01]  /*12b50*/  LDC R6, c[0x0][0x580] ;  /* 0x00016000ff067b82 */ /* 0x022ee20000000800 */
[----:B------:R-:W-:-:S07]  /*12b60*/  IMAD.MOV.U32 R7, RZ, RZ, 0x1 ;  /* 0x00000001ff077424 */ /* 0x000fce00078e00ff */
.L_x_238:
[----:B------:R-:W-:Y:S05]  /*12b70*/  @!P0 BRA `(.L_x_240) ;  /* 0x00000000001c8947 */ /* 0x000fea0003800000 */
[----:B------:R-:W-:-:S13]  /*12b80*/  LOP3.LUT P2, RZ, R7, 0xff, RZ, 0xc0, !PT ;  /* 0x000000ff07ff7812 */ /* 0x000fda000784c0ff */
[----:B--2-4-:R-:W2:Y:S02]  /*12b90*/  @!P2 LDC.64 R2, c[0x0][0x588] ;  /* 0x00016200ff02ab82 */ /* 0x014ea40000000a00 */
[----:B--2---:R-:W-:-:S04]  /*12ba0*/  @!P2 ISETP.NE.U32.AND P0, PT, R2, RZ, PT ;  /* 0x000000ff0200a20c */ /* 0x004fc80003f05070 */
[----:B------:R-:W-:Y:S02]  /*12bb0*/  @!P2 ISETP.NE.AND.EX P1, PT, R3, RZ, PT, P0 ;  /* 0x000000ff0300a20c */ /* 0x000fe40003f25300 */
[----:B-1-3-5:R-:W-:Y:S02]  /*12bc0*/  @P2 FSETP.EQ.AND P0, PT, R6, RZ, PT ;  /* 0x000000ff0600220b */ /* 0x02afe40003f02000 */
[----:B------:R-:W-:Y:S01]  /*12bd0*/  @!P2 PLOP3.LUT P0, PT, P1, PT, PT, 0x8, 0x0 ;  /* 0x000000000000a81c */ /* 0x000fe20000f0e170 */
[----:B------:R-:W-:-:S12]  /*12be0*/  BRA `(.L_x_241) ;  /* 0x0000000000047947 */ /* 0x000fd80003800000 */
.L_x_240:
[----:B-1-3-5:R-:W-:-:S13]  /*12bf0*/  FSETP.EQ.AND P0, PT, R6, RZ, PT ;  /* 0x000000ff0600720b */ /* 0x02afda0003f02000 */
.L_x_241:
[----:B------:R-:W-:Y:S01]  /*12c00*/  UISETP.NE.AND UP0, UPT, UR22, 0x3, UPT ;  /* 0x000000031600788c */ /* 0x000fe2000bf05270 */
[----:B------:R-:W-:-:S04]  /*12c10*/  ELECT P1, URZ, PT ;  /* 0x00000000003f782f */ /* 0x000fc80003820000 */
[----:B------:R-:W-:Y:S02]  /*12c20*/  PLOP3.LUT P0, PT, P1, P0, PT, 0x20, 0x0 ;  /* 0x000000000000781c */ /* 0x000fe40000f00470 */
[----:B------:R-:W-:-:S13]  /*12c30*/  PLOP3.LUT P1, PT, PT, PT, UP0, 0x80, 0x0 ;  /* 0x000000000000781c */ /* 0x000fda0003f2f008 */
[----:B------:R-:W-:Y:S05]  /*12c40*/  @!P1 BRA `(.L_x_242) ;  /* 0x0000000000049947 */ /* 0x000fea0003800000 */
[----:B------:R-:W-:Y:S01]  /*12c50*/  BPT.TRAP 0x1 ;  /* 0x000000040000795c */ /* 0x000fe20000300000 */
.L_x_242:
[----:B------:R-:W1:Y:S01]  /*12c60*/  S2UR UR37, SR_CgaCtaId ;  /* 0x00000000002579c3 */ /* 0x000e620000008800 */
[----:B------:R-:W-:Y:S01]  /*12c70*/  UMOV UR13, 0x400 ;  /* 0x00000400000d7882 */ /* 0x000fe20000000000 */
[----:B------:R-:W-:-:S04]  /*12c80*/  MOV R0, 0x1 ;  /* 0x0000000100007802 */ /* 0x000fc80000000f00 */
[----:B------:R-:W-:Y:S01]  /*12c90*/  SHF.L.U32 R0, R0, 0x1f, RZ ;  /* 0x0000001f00007819 */ /* 0x000fe200000006ff */
[----:B-1----:R-:W-:-:S09]  /*12ca0*/  ULEA UR13, UR37, UR13, 0x18 ;  /* 0x0000000d250d7291 */ /* 0x002fd2000f8ec03f */
[----:B------:R-:W1:Y:S02]  /*12cb0*/  SYNCS.PHASECHK.TRANS64.TRYWAIT P2, [UR13+0x50], R0 ;  /* 0x00005000ff0075a7 */ /* 0x000e64000804014d */
[----:B-1----:R-:W-:Y:S05]  /*12cc0*/  @!P2 BRA `(.L_x_243) ;  /* 0x000000340064a947 */ /* 0x002fea0003800000 */
.L_x_384:
[----:B------:R-:W-:Y:S04]  /*12cd0*/  BSSY B0, `(.L_x_244) ;  /* 0x000000e000007945 */ /* 0x000fe80003800000 */
[----:B------:R-:W-:Y:S05]  /*12ce0*/  @!P0 BRA `(.L_x_245) ;  /* 0x0000000000308947 */ /* 0x000fea0003800000 */
[----:B------:R-:W-:Y:S01]  /*12cf0*/  R2UR UR52, R9 ;  /* 0x00000000093472ca */ /* 0x000fe200000e0000 */
[----:B------:R-:W-:Y:S02]  /*12d00*/  UIADD3 UR8, UP0, UR58, 0x3f0, URZ ;  /* 0x000003f03a087890 */ /* 0x000fe4000ff1e03f */
[----:B------:R-:W-:Y:S02]  /*12d10*/  UIADD3 UR48, UR13, 0x200, URZ ;  /* 0x000002000d307890 */ /* 0x000fe4000fffe03f */
[----:B------:R-:W-:Y:S02]  /*12d20*/  UIADD3 UR49, UR13, 0x30, URZ ;  /* 0x000000300d317890 */ /* 0x000fe4000fffe03f */
[----:B------:R-:W-:Y:S01]  /*12d30*/  UIADD3.X UR9, URZ, UR59, URZ, UP0, !UPT ;  /* 0x0000003b3f097290 */ /* 0x000fe200087fe43f */
[----:B------:R-:W-:Y:S01]  /*12d40*/  UMOV UR10, 0x0 ;  /* 0x00000000000a7882 */ /* 0x000fe20000000000 */
[----:B------:R-:W-:-:S07]  /*12d50*/  UMOV UR11, 0x10000000 ;  /* 0x10000000000b7882 */ /* 0x000fce0000000000 */
[----:B------:R3:W-:Y:S02]  /*12d60*/  UTMALDG.3D [UR48], [UR8], desc[UR10] ;  /* 0x00000a30080075b4 */ /* 0x0007e40008011000 */
[----:B---3--:R-:W-:Y:S05]  /*12d70*/  @!P1 BRA `(.L_x_246) ;  /* 0x0000000000049947 */ /* 0x008fea0003800000 */
[----:B------:R-:W-:Y:S01]  /*12d80*/  BPT.TRAP 0x1 ;  /* 0x000000040000795c */ /* 0x000fe20000300000 */
.L_x_246:
[----:B--2-4-:R-:W2:Y:S02]  /*12d90*/  LDC R2, c[0x0][0x800] ;  /* 0x00020000ff027b82 */ /* 0x014ea40000000800 */
[----:B--2---:R3:W-:Y:S02]  /*12da0*/  SYNCS.ARRIVE.TRANS64.RED.A0TR RZ, [UR13+0x30], R2 ;  /* 0x00003002ffff79a7 */ /* 0x0047e4000830040d */
.L_x_245:
[----:B------:R-:W-:Y:S05]  /*12db0*/  BSYNC B0 ;  /* 0x0000000000007941 */ /* 0x000fea0003800000 */
.L_x_244:
[----:B------:R-:W-:Y:S05]  /*12dc0*/  @!P1 BRA `(.L_x_247) ;  /* 0x0000000000049947 */ /* 0x000fea0003800000 */
[----:B------:R-:W-:Y:S01]  /*12dd0*/  BPT.TRAP 0x1 ;  /* 0x000000040000795c */ /* 0x000fe20000300000 */
.L_x_247:
[----:B------:R-:W-:-:S04]  /*12de0*/  UIADD3 UR41, UR13, 0x30, URZ ;  /* 0x000000300d297890 */ /* 0x000fc8000fffe03f */
[----:B------:R-:W-:-:S09]  /*12df0*/  UPRMT UR31, UR37, 0x654, UR41 ;  /* 0x00000654251f7896 */ /* 0x000fd20008000029 */
[----:B------:R-:W-:Y:S01]  /*12e00*/  SYNCS.ARRIVE.TRANS64.RED.A1T0 RZ, [UR31], RZ ;  /* 0x000000ffffff79a7 */ /* 0x000fe2000810041f */
[----:B------:R-:W-:Y:S05]  /*12e10*/  @!P1 BRA `(.L_x_248) ;  /* 0x0000000000049947 */ /* 0x000fea0003800000 */
[----:B------:R-:W-:Y:S01]  /*12e20*/  BPT.TRAP 0x1 ;  /* 0x000000040000795c */ /* 0x000fe20000300000 */
.L_x_248:
[----:B------:R-:W5:Y:S02]  /*12e30*/  SYNCS.PHASECHK.TRANS64.TRYWAIT P2, [UR13+0x58], R0 ;  /* 0x00005800ff0075a7 */ /* 0x000f64000804014d */
[----:B-----5:R-:W-:Y:S05]  /*12e40*/  @!P2 BRA `(.L_x_249) ;  /* 0x00000034001ca947 */ /* 0x020fea0003800000 */
.L_x_385:
[----:B------:R-:W-:Y:S04]  /*12e50*/  BSSY B0, `(.L_x_250) ;  /* 0x0000010000007945 */ /* 0x000fe80003800000 */
[----:B------:R-:W-:Y:S05]  /*12e60*/  @!P0 BRA `(.L_x_251) ;  /* 0x0000000000388947 */ /* 0x000fea0003800000 */
[----:B------:R-:W-:Y:S01]  /*12e70*/  UIADD3 UR16, UP0, UR58, 0x3f0, URZ ;  /* 0x000003f03a107890 */ /* 0x000fe2000ff1e03f */
[----:B------:R-:W-:Y:S01]  /*12e80*/  R2UR UR12, R9 ;  /* 0x00000000090c72ca */ /* 0x000fe200000e0000 */
[----:B------:R-:W-:Y:S02]  /*12e90*/  UIADD3 UR11, UR51, 0x80, URZ ;  /* 0x00000080330b7890 */ /* 0x000fe4000fffe03f */
[----:B------:R-:W-:Y:S02]  /*12ea0*/  UIADD3 UR8, UR13, 0x2200, URZ ;  /* 0x000022000d087890 */ /* 0x000fe4000fffe03f */
[----:B------:R-:W-:Y:S02]  /*12eb0*/  UIADD3 UR9, UR13, 0x38, URZ ;  /* 0x000000380d097890 */ /* 0x000fe4000fffe03f */
[----:B------:R-:W-:Y:S01]  /*12ec0*/  UIADD3.X UR17, URZ, UR59, URZ, UP0, !UPT ;  /* 0x0000003b3f117290 */ /* 0x000fe200087fe43f */
[----:B------:R-:W-:Y:S01]  /*12ed0*/  UMOV UR18, 0x0 ;  /* 0x0000000000127882 */ /* 0x000fe20000000000 */
[----:B------:R-:W-:Y:S01]  /*12ee0*/  UMOV UR19, 0x10000000 ;  /* 0x1000000000137882 */ /* 0x000fe20000000000 */
[----:B------:R-:W-:-:S06]  /*12ef0*/  UMOV UR10, UR50 ;  /* 0x00000032000a7c82 */ /* 0x000fcc0008000000 */
[----:B------:R1:W-:Y:S02]  /*12f00*/  UTMALDG.3D [UR8], [UR16], desc[UR18] ;  /* 0x00001208100075b4 */ /* 0x0003e40008011000 */
[----:B-1----:R-:W-:Y:S05]  /*12f10*/  @!P1 BRA `(.L_x_252) ;  /* 0x0000000000049947 */ /* 0x002fea0003800000 */
[----:B------:R-:W-:Y:S01]  /*12f20*/  BPT.TRAP 0x1 ;  /* 0x000000040000795c */ /* 0x000fe20000300000 */
.L_x_252:
[----:B--234-:R-:W1:Y:S02]  /*12f30*/  LDC R2, c[0x0][0x800] ;  /* 0x00020000ff027b82 */ /* 0x01ce640000000800 */
[----:B-1----:R1:W-:Y:S02]  /*12f40*/  SYNCS.ARRIVE.TRANS64.RED.A0TR RZ, [UR13+0x38], R2 ;  /* 0x00003802ffff79a7 */ /* 0x0023e4000830040d */
.L_x_251:
[----:B------:R-:W-:Y:S05]  /*12f50*/  BSYNC B0 ;  /* 0x0000000000007941 */ /* 0x000fea0003800000 */
.L_x_250:
[----:B------:R-:W-:Y:S05]  /*12f60*/  @!P1 BRA `(.L_x_253) ;  /* 0x0000000000049947 */ /* 0x000fea0003800000 */
[----:B------:R-:W-:Y:S01]  /*12f70*/  BPT.TRAP 0x1 ;  /* 0x000000040000795c */ /* 0x000fe20000300000 */
.L_x_253:
[----:B------:R-:W-:Y:S02]  /*12f80*/  UIADD3 UR33, UR13, 0x38, URZ ;  /* 0x000000380d217890 */ /* 0x000fe4000fffe03f */
[----:B------:R-:W-:Y:S02]  /*12f90*/  UIADD3 UR10, UR50, 0x20, URZ ;  /* 0x00000020320a7890 */ /* 0x000fe4000fffe03f */
[----:B------:R-:W-:-:S09]  /*12fa0*/  UPRMT UR30, UR37, 0x654, UR33 ;  /* 0x00000654251e7896 */ /* 0x000fd20008000021 */
[----:B------:R-:W-:Y:S01]  /*12fb0*/  SYNCS.ARRIVE.TRANS64.RED.A1T0 RZ, [UR30], RZ ;  /* 0x000000ffffff79a7 */ /* 0x000fe2000810041e */
[----:B------:R-:W-:Y:S05]  /*12fc0*/  @!P1 BRA `(.L_x_254) ;  /* 0x0000000000049947 */ /* 0x000fea0003800000 */
[----:B------:R-:W-:Y:S01]  /*12fd0*/  BPT.TRAP 0x1 ;  /* 0x000000040000795c */ /* 0x000fe20000300000 */
.L_x_254:
[----:B------:R-:W5:Y:S02]  /*12fe0*/  SYNCS.PHASECHK.TRANS64.TRYWAIT P2, [UR13+0x60], R0 ;  /* 0x00006000ff0075a7 */ /* 0x000f64000804014d */
[----:B-----5:R-:W-:Y:S05]  /*12ff0*/  @!P2 BRA `(.L_x_255) ;  /* 0x0000003000c8a947 */ /* 0x020fea0003800000 */
.L_x_386:
        /* <DEDUP_REMOVED lines=13> */
.L_x_258:
[----:B--234-:R-:W1:Y:S02]  /*130d0*/  LDC R2, c[0x0][0x800] ;  /* 0x00020000ff027b82 */ /* 0x01ce640000000800 */
[----:B-1----:R1:W-:Y:S02]  /*130e0*/  SYNCS.ARRIVE.TRANS64.RED.A0TR RZ, [UR13+0x40], R2 ;  /* 0x00004002ffff79a7 */ /* 0x0023e4000830040d */
.L_x_257:
[----:B------:R-:W-:Y:S05]  /*130f0*/  BSYNC B0 ;  /* 0x0000000000007941 */ /* 0x000fea0003800000 */
.L_x_256:
[----:B------:R-:W-:Y:S05]  /*13100*/  @!P1 BRA `(.L_x_259) ;  /* 0x0000000000049947 */ /* 0x000fea0003800000 */
[----:B------:R-:W-:Y:S01]  /*13110*/  BPT.TRAP 0x1 ;  /* 0x000000040000795c */ /* 0x000fe20000300000 */
.L_x_259:
[----:B------:R-:W-:-:S04]  /*13120*/  UIADD3 UR25, UR13, 0x40, URZ ;  /* 0x000000400d197890 */ /* 0x000fc8000fffe03f */
[----:B------:R-:W-:-:S09]  /*13130*/  UPRMT UR23, UR37, 0x654, UR25 ;  /* 0x0000065425177896 */ /* 0x000fd20008000019 */
[----:B------:R-:W-:Y:S01]  /*13140*/  SYNCS.ARRIVE.TRANS64.RED.A1T0 RZ, [UR23], RZ ;  /* 0x000000ffffff79a7 */ /* 0x000fe20008100417 */
[----:B------:R-:W-:Y:S05]  /*13150*/  @!P1 BRA `(.L_x_260) ;  /* 0x0000000000049947 */ /* 0x000fea0003800000 */
[----:B------:R-:W-:Y:S01]  /*13160*/  BPT.TRAP 0x1 ;  /* 0x000000040000795c */ /* 0x000fe20000300000 */
.L_x_260:
[----:B------:R-:W5:Y:S02]  /*13170*/  SYNCS.PHASECHK.TRANS64.TRYWAIT P2, [UR13+0x68], R0 ;  /* 0x00006800ff0075a7 */ /* 0x000f64000804014d */
[----:B-----5:R-:W-:Y:S05]  /*13180*/  @!P2 BRA `(.L_x_261) ;  /* 0x00000030007ca947 */ /* 0x020fea0003800000 */
.L_x_387:
        /* <DEDUP_REMOVED lines=9> */
[----:B------:R-:W-:-:S07]  /*13220*/  UMOV UR19, 0x10000000 ;  /* 0x1000000000137882 */ /* 0x000fce0000000000 */
[----:B------:R1:W-:Y:S02]  /*13230*/  UTMALDG.3D [UR8], [UR16], desc[UR18] ;  /* 0x00001208100075b4 */ /* 0x0003e40008011000 */
[----:B-1----:R-:W-:Y:S05]  /*13240*/  @!P1 BRA `(.L_x_264) ;  /* 0x0000000000049947 */ /* 0x002fea0003800000 */
[----:B------:R-:W-:Y:S01]  /*13250*/  BPT.TRAP 0x1 ;  /* 0x000000040000795c */ /* 0x000fe20000300000 */
.L_x_264:
[----:B--234-:R-:W1:Y:S02]  /*13260*/  LDC R2, c[0x0][0x800] ;  /* 0x00020000ff027b82 */ /* 0x01ce640000000800 */
[----:B-1----:R1:W-:Y:S02]  /*13270*/  SYNCS.ARRIVE.TRANS64.RED.A0TR RZ, [UR13+0x48], R2 ;  /* 0x00004802ffff79a7 */ /* 0x0023e4000830040d */
.L_x_263:
[----:B------:R-:W-:Y:S05]  /*13280*/  BSYNC B0 ;  /* 0x0000000000007941 */ /* 0x000fea0003800000 */
.L_x_262:
[----:B------:R-:W-:Y:S05]  /*13290*/  @!P1 BRA `(.L_x_265) ;  /* 0x0000000000049947 */ /* 0x000fea0003800000 */
[----:B------:R-:W-:Y:S01]  /*132a0*/  BPT.TRAP 0x1 ;  /* 0x000000040000795c */ /* 0x000fe20000300000 */
.L_x_265:
[----:B------:R-:W-:Y:S02]  /*132b0*/  UIADD3 UR17, UR13, 0x48, URZ ;  /* 0x000000480d117890 */ /* 0x000fe4000fffe03f */
[----:B------:R-:W-:Y:S02]  /*132c0*/  UIADD3 UR42, UR50, 0x40, URZ ;  /* 0x00000040322a7890 */ /* 0x000fe4000fffe03f */
[----:B------:R-:W-:-:S09]  /*132d0*/  UPRMT UR29, UR37, 0x654, UR17 ;  /* 0x00000654251d7896 */ /* 0x000fd20008000011 */
[----:B------:R-:W-:Y:S01]  /*132e0*/  SYNCS.ARRIVE.TRANS64.RED.A1T0 RZ, [UR29], RZ ;  /* 0x000000ffffff79a7 */ /* 0x000fe2000810041d */
[----:B------:R-:W-:Y:S05]  /*132f0*/  @!P1 BRA `(.L_x_266) ;  /* 0x0000000000049947 */ /* 0x000fea0003800000 */
[----:B------:R-:W-:Y:S01]  /*13300*/  BPT.TRAP 0x1 ;  /* 0x000000040000795c */ /* 0x000fe20000300000 */
.L_x_266:
[----:B-1234-:R-:W-:-:S04]  /*13310*/  SHF.L.U32 R2, RZ, 0x1f, RZ ;  /* 0x0000001fff027819 */ /* 0x01efc800000006ff */
[----:B------:R-:W1:Y:S02]  /*13320*/  SYNCS.PHASECHK.TRANS64.TRYWAIT P2, [UR13+0x50], R2 ;  /* 0x00005002ff0075a7 */ /* 0x000e64000804014d */
[----:B-1----:R-:W-:Y:S05]  /*13330*/  @!P2 BRA `(.L_x_267) ;  /* 0x000000300028a947 */ /* 0x002fea0003800000 */
.L_x_388:
[----:B------:R-:W-:Y:S04]  /*13340*/  BSSY B0, `(.L_x_268) ;  /* 0x000000e000007945 */ /* 0x000fe80003800000 */
[----:B------:R-:W-:Y:S05]  /*13350*/  @!P0 BRA `(.L_x_269) ;  /* 0x0000000000308947 */ /* 0x000fea0003800000 */
[----:B------:R-:W-:Y:S01]  /*13360*/  R2UR UR44, R9 ;  /* 0x00000000092c72ca */ /* 0x000fe200000e0000 */
[----:B------:R-:W-:Y:S02]  /*13370*/  UIADD3 UR8, UP0, UR58, 0x3f0, URZ ;  /* 0x000003f03a087890 */ /* 0x000fe4000ff1e03f */
[----:B------:R-:W-:Y:S02]  /*13380*/  UIADD3 UR40, UR13, 0x200, URZ ;  /* 0x000002000d287890 */ /* 0x000fe4000fffe03f */
[----:B------:R-:W-:Y:S01]  /*13390*/  UIADD3.X UR9, URZ, UR59, URZ, UP0, !UPT ;  /* 0x0000003b3f097290 */ /* 0x000fe200087fe43f */
[----:B------:R-:W-:Y:S01]  /*133a0*/  UMOV UR10, 0x0 ;  /* 0x00000000000a7882 */ /* 0x000fe20000000000 */
[----:B------:R-:W-:Y:S01]  /*133b0*/  UMOV UR11, 0x10000000 ;  /* 0x10000000000b7882 */ /* 0x000fe20000000000 */
[----:B------:R-:W-:-:S06]  /*133c0*/  UMOV UR43, UR51 ;  /* 0x00000033002b7c82 */ /* 0x000fcc0008000000 */
[----:B------:R2:W-:Y:S02]  /*133d0*/  UTMALDG.3D [UR40], [UR8], desc[UR10] ;  /* 0x00000a28080075b4 */ /* 0x0005e40008011000 */
[----:B--2---:R-:W-:Y:S05]  /*133e0*/  @!P1 BRA `(.L_x_270) ;  /* 0x0000000000049947 */ /* 0x004fea0003800000 */
[----:B------:R-:W-:Y:S01]  /*133f0*/  BPT.TRAP 0x1 ;  /* 0x000000040000795c */ /* 0x000fe20000300000 */
.L_x_270:
[----:B-1----:R-:W1:Y:S02]  /*13400*/  LDC R3, c[0x0][0x800] ;  /* 0x00020000ff037b82 */ /* 0x002e640000000800 */
[----:B-1----:R2:W-:Y:S02]  /*13410*/  SYNCS.ARRIVE.TRANS64.RED.A0TR RZ, [UR13+0x30], R3 ;  /* 0x00003003ffff79a7 */ /* 0x0025e4000830040d */
.L_x_269:
[----:B------:R-:W-:Y:S05]  /*13420*/  BSYNC B0 ;  /* 0x0000000000007941 */ /* 0x000fea0003800000 */
.L_x_268:
[----:B------:R-:W-:Y:S05]  /*13430*/  @!P1 BRA `(.L_x_271) ;  /* 0x0000000000049947 */ /* 0x000fea0003800000 */
[----:B------:R-:W-:Y:S01]  /*13440*/  BPT.TRAP 0x1 ;  /* 0x000000040000795c */ /* 0x000fe20000300000 */
.L_x_271:
[----:B------:R-:W-:Y:S01]  /*13450*/  SYNCS.ARRIVE.TRANS64.RED.A1T0 RZ, [UR31], RZ ;  /* 0x000000ffffff79a7 */ /* 0x000fe2000810041f */
[----:B------:R-:W-:Y:S05]  /*13460*/  @!P1 BRA `(.L_x_272) ;  /* 0x0000000000049947 */ /* 0x000fea0003800000 */
[----:B------:R-:W-:Y:S01]  /*13470*/  BPT.TRAP 0x1 ;  /* 0x000000040000795c */ /* 0x000fe20000300000 */
.L_x_272:
[----:B------:R-:W3:Y:S02]  /*13480*/  SYNCS.PHASECHK.TRANS64.TRYWAIT P2, [UR13+0x58], R2 ;  /* 0x00005802ff0075a7 */ /* 0x000ee4000804014d */
[----:B---3--:R-:W-:Y:S05]  /*13490*/  @!P2 BRA `(.L_x_273) ;  /* 0x0000002c00e8a947 */ /* 0x008fea0003800000 */
.L_x_389:
        /* <DEDUP_REMOVED lines=11> */
[----:B---3--:R-:W-:Y:S05]  /*13550*/  @!P1 BRA `(.L_x_276) ;  /* 0x0000000000049947 */ /* 0x008fea0003800000 */
[----:B------:R-:W-:Y:S01]  /*13560*/  BPT.TRAP 0x1 ;  /* 0x000000040000795c */ /* 0x000fe20000300000 */
.L_x_276:
[----:B-12---:R-:W1:Y:S02]  /*13570*/  LDC R3, c[0x0][0x800] ;  /* 0x00020000ff037b82 */ /* 0x006e640000000800 */
[----:B-1----:R3:W-:Y:S02]  /*13580*/  SYNCS.ARRIVE.TRANS64.RED.A0TR RZ, [UR13+0x38], R3 ;  /* 0x00003803ffff79a7 */ /* 0x0027e4000830040d */
.L_x_275:
[----:B------:R-:W-:Y:S05]  /*13590*/  BSYNC B0 ;  /* 0x0000000000007941 */ /* 0x000fea0003800000 */
.L_x_274:
[----:B------:R-:W-:Y:S05]  /*135a0*/  @!P1 BRA `(.L_x_277) ;  /* 0x0000000000049947 */ /* 0x000fea0003800000 */
[----:B------:R-:W-:Y:S01]  /*135b0*/  BPT.TRAP 0x1 ;  /* 0x000000040000795c */ /* 0x000fe20000300000 */
.L_x_277:
[----:B------:R-:W-:Y:S01]  /*135c0*/  SYNCS.ARRIVE.TRANS64.RED.A1T0 RZ, [UR30], RZ ;  /* 0x000000ffffff79a7 */ /* 0x000fe2000810041e */
[----:B------:R-:W-:Y:S01]  /*135d0*/  UIADD3 UR26, UR50, 0x60, URZ ;  /* 0x00000060321a7890 */ /* 0x000fe2000fffe03f */
[----:B------:R-:W-:Y:S11]  /*135e0*/  @!P1 BRA `(.L_x_278) ;  /* 0x0000000000049947 */ /* 0x000ff60003800000 */
[----:B------:R-:W-:Y:S01]  /*135f0*/  BPT.TRAP 0x1 ;  /* 0x000000040000795c */ /* 0x000fe20000300000 */
.L_x_278:
[----:B------:R-:W4:Y:S02]  /*13600*/  SYNCS.PHASECHK.TRANS64.TRYWAIT P2, [UR13+0x60], R2 ;  /* 0x00006002ff0075a7 */ /* 0x000f24000804014d */
[----:B----4-:R-:W-:Y:S05]  /*13610*/  @!P2 BRA `(.L_x_279) ;  /* 0x0000002c00a0a947 */ /* 0x010fea0003800000 */
.L_x_390:
        /* <DEDUP_REMOVED lines=10> */
[----:B----4-:R-:W-:Y:S05]  /*136c0*/  @!P1 BRA `(.L_x_282) ;  /* 0x0000000000049947 */ /* 0x010fea0003800000 */
[----:B------:R-:W-:Y:S01]  /*136d0*/  BPT.TRAP 0x1 ;  /* 0x000000040000795c */ /* 0x000fe20000300000 */
.L_x_282:
[----:B-123--:R-:W1:Y:S02]  /*136e0*/  LDC R3, c[0x0][0x800] ;  /* 0x00020000ff037b82 */ /* 0x00ee640000000800 */
[----:B-1----:R4:W-:Y:S02]  /*136f0*/  SYNCS.ARRIVE.TRANS64.RED.A0TR RZ, [UR13+0x40], R3 ;  /* 0x00004003ffff79a7 */ /* 0x0029e4000830040d */
.L_x_281:
[----:B------:R-:W-:Y:S05]  /*13700*/  BSYNC B0 ;  /* 0x0000000000007941 */ /* 0x000fea0003800000 */
.L_x_280:
[----:B------:R-:W-:Y:S05]  /*13710*/  @!P1 BRA `(.L_x_283) ;  /* 0x0000000000049947 */ /* 0x000fea0003800000 */
[----:B------:R-:W-:Y:S01]  /*13720*/  BPT.TRAP 0x1 ;  /* 0x000000040000795c */ /* 0x000fe20000300000 */
.L_x_283:
[----:B------:R-:W-:Y:S01]  /*13730*/  SYNCS.ARRIVE.TRANS64.RED.A1T0 RZ, [UR23], RZ ;  /* 0x000000ffffff79a7 */ /* 0x000fe20008100417 */
[----:B------:R-:W-:Y:S05]  /*13740*/  @!P1 BRA `(.L_x_284) ;  /* 0x0000000000049947 */ /* 0x000fea0003800000 */
[----:B------:R-:W-:Y:S01]  /*13750*/  BPT.TRAP 0x1 ;  /* 0x000000040000795c */ /* 0x000fe20000300000 */
.L_x_284:
[----:B------:R-:W5:Y:S02]  /*13760*/  SYNCS.PHASECHK.TRANS64.TRYWAIT P2, [UR13+0x68], R2 ;  /* 0x00006802ff0075a7 */ /* 0x000f64000804014d */
[----:B-----5:R-:W-:Y:S05]  /*13770*/  @!P2 BRA `(.L_x_285) ;  /* 0x0000002c0060a947 */ /* 0x020fea0003800000 */
.L_x_391:
        /* <DEDUP_REMOVED lines=13> */
.L_x_288:
[----:B--234-:R-:W1:Y:S02]  /*13850*/  LDC R3, c[0x0][0x800] ;  /* 0x00020000ff037b82 */ /* 0x01ce640000000800 */
[----:B-1----:R1:W-:Y:S02]  /*13860*/  SYNCS.ARRIVE.TRANS64.RED.A0TR RZ, [UR13+0x48], R3 ;  /* 0x00004803ffff79a7 */ /* 0x0023e4000830040d */
.L_x_287:
[----:B------:R-:W-:Y:S05]  /*13870*/  BSYNC B0 ;  /* 0x0000000000007941 */ /* 0x000fea0003800000 */
.L_x_286:
[----:B------:R-:W-:Y:S05]  /*13880*/  @!P1 BRA `(.L_x_289) ;  /* 0x0000000000049947 */ /* 0x000fea0003800000 */
[----:B------:R-:W-:Y:S01]  /*13890*/  BPT.TRAP 0x1 ;  /* 0x000000040000795c */ /* 0x000fe20000300000 */
.L_x_289:
[----:B------:R-:W-:Y:S01]  /*138a0*/  SYNCS.ARRIVE.TRANS64.RED.A1T0 RZ, [UR29], RZ ;  /* 0x000000ffffff79a7 */ /* 0x000fe2000810041d */
[----:B------:R-:W-:Y:S01]  /*138b0*/  UIADD3 UR10, UR50, 0x80, URZ ;  /* 0x00000080320a7890 */ /* 0x000fe2000fffe03f */
[----:B------:R-:W-:Y:S11]  /*138c0*/  @!P1 BRA `(.L_x_290) ;  /* 0x0000000000049947 */ /* 0x000ff60003800000 */
[----:B------:R-:W-:Y:S01]  /*138d0*/  BPT.TRAP 0x1 ;  /* 0x000000040000795c */ /* 0x000fe20000300000 */
.L_x_290:
[----:B------:R-:W5:Y:S02]  /*138e0*/  SYNCS.PHASECHK.TRANS64.TRYWAIT P2, [UR13+0x50], R0 ;  /* 0x00005000ff0075a7 */ /* 0x000f64000804014d */
[----:B-----5:R-:W-:Y:S05]  /*138f0*/  @!P2 BRA `(.L_x_291) ;  /* 0x0000002c0018a947 */ /* 0x020fea0003800000 */
.L_x_392:
        /* <DEDUP_REMOVED lines=8> */
[----:B------:R-:W-:Y:S01]  /*13980*/  UMOV UR9, UR41 ;  /* 0x0000002900097c82 */ /* 0x000fe20008000000 */
[----:B------:R-:W-:-:S05]  /*13990*/  UMOV UR11, UR51 ;  /* 0x00000033000b7c82 */ /* 0x000fca0008000000 */
[----:B------:R1:W-:Y:S02]  /*139a0*/  UTMALDG.3D [UR8], [UR26], desc[UR18] ;  /* 0x000012081a0075b4 */ /* 0x0003e40008011000 */
[----:B-1----:R-:W-:Y:S05]  /*139b0*/  @!P1 BRA `(.L_x_294) ;  /* 0x0000000000049947 */ /* 0x002fea0003800000 */
[----:B------:R-:W-:Y:S01]  /*139c0*/  BPT.TRAP 0x1 ;  /* 0x000000040000795c */ /* 0x000fe20000300000 */
.L_x_294:
[----:B--234-:R-:W1:Y:S02]  /*139d0*/  LDC R3, c[0x0][0x800] ;  /* 0x00020000ff037b82 */ /* 0x01ce640000000800 */
[----:B-1----:R1:W-:Y:S02]  /*139e0*/  SYNCS.ARRIVE.TRANS64.RED.A0TR RZ, [UR13+0x30], R3 ;  /* 0x00003003ffff79a7 */ /* 0x0023e4000830040d */
.L_x_293:
[----:B------:R-:W-:Y:S05]  /*139f0*/  BSYNC B0 ;  /* 0x0000000000007941 */ /* 0x000fea0003800000 */
.L_x_292:
[----:B------:R-:W-:Y:S05]  /*13a00*/  @!P1 BRA `(.L_x_295) ;  /* 0x0000000000049947 */ /* 0x000fea0003800000 */
[----:B------:R-:W-:Y:S01]  /*13a10*/  BPT.TRAP 0x1 ;  /* 0x000000040000795c */ /* 0x000fe20000300000 */
.L_x_295:
[----:B------:R-:W-:Y:S01]  /*13a20*/  SYNCS.ARRIVE.TRANS64.RED.A1T0 RZ, [UR31], RZ ;  /* 0x000000ffffff79a7 */ /* 0x000fe2000810041f */
[----:B------:R-:W-:Y:S05]  /*13a30*/  @!P1 BRA `(.L_x_296) ;  /* 0x0000000000049947 */ /* 0x000fea0003800000 */
[----:B------:R-:W-:Y:S01]  /*13a40*/  BPT.TRAP 0x1 ;  /* 0x000000040000795c */ /* 0x000fe20000300000 */
.L_x_296:
[----:B------:R-:W5:Y:S02]  /*13a50*/  SYNCS.PHASECHK.TRANS64.TRYWAIT P2, [UR13+0x58], R0 ;  /* 0x00005800ff0075a7 */ /* 0x000f64000804014d */
[----:B-----5:R-:W-:Y:S05]  /*13a60*/  @!P2 BRA `(.L_x_297) ;  /* 0x0000002800d4a947 */ /* 0x020fea0003800000 */
.L_x_393:
        /* <DEDUP_REMOVED lines=13> */
.L_x_300:
[----:B--234-:R-:W1:Y:S02]  /*13b40*/  LDC R3, c[0x0][0x800] ;  /* 0x00020000ff037b82 */ /* 0x01ce640000000800 */
[----:B-1----:R1:W-:Y:S02]  /*13b50*/  SYNCS.ARRIVE.TRANS64.RED.A0TR RZ, [UR13+0x38], R3 ;  /* 0x00003803ffff79a7 */ /* 0x0023e4000830040d */
.L_x_299:
[----:B------:R-:W-:Y:S05]  /*13b60*/  BSYNC B0 ;  /* 0x0000000000007941 */ /* 0x000fea0003800000 */
.L_x_298:
[----:B------:R-:W-:Y:S05]  /*13b70*/  @!P1 BRA `(.L_x_301) ;  /* 0x0000000000049947 */ /* 0x000fea0003800000 */
[----:B------:R-:W-:Y:S01]  /*13b80*/  BPT.TRAP 0x1 ;  /* 0x000000040000795c */ /* 0x000fe20000300000 */
.L_x_301:
[----:B------:R-:W-:Y:S01]  /*13b90*/  SYNCS.ARRIVE.TRANS64.RED.A1T0 RZ, [UR30], RZ ;  /* 0x000000ffffff79a7 */ /* 0x000fe2000810041e */
[----:B------:R-:W-:Y:S01]  /*13ba0*/  UIADD3 UR10, UR50, 0xa0, URZ ;  /* 0x000000a0320a7890 */ /* 0x000fe2000fffe03f */
[----:B------:R-:W-:Y:S11]  /*13bb0*/  @!P1 BRA `(.L_x_302) ;  /* 0x0000000000049947 */ /* 0x000ff60003800000 */
[----:B------:R-:W-:Y:S01]  /*13bc0*/  BPT.TRAP 0x1 ;  /* 0x000000040000795c */ /* 0x000fe20000300000 */
.L_x_302:
[----:B------:R-:W5:Y:S02]  /*13bd0*/  SYNCS.PHASECHK.TRANS64.TRYWAIT P2, [UR13+0x60], R0 ;  /* 0x00006000ff0075a7 */ /* 0x000f64000804014d */
[----:B-----5:R-:W-:Y:S05]  /*13be0*/  @!P2 BRA `(.L_x_303) ;  /* 0x00000028008ca947 */ /* 0x020fea0003800000 */
.L_x_394:
        /* <DEDUP_REMOVED lines=13> */
.L_x_306:
[----:B--234-:R-:W1:Y:S02]  /*13cc0*/  LDC R3, c[0x0][0x800] ;  /* 0x00020000ff037b82 */ /* 0x01ce640000000800 */
[----:B-1----:R1:W-:Y:S02]  /*13cd0*/  SYNCS.ARRIVE.TRANS64.RED.A0TR RZ, [UR13+0x40], R3 ;  /* 0x00004003ffff79a7 */ /* 0x0023e4000830040d */
.L_x_305:
[----:B------:R-:W-:Y:S05]  /*13ce0*/  BSYNC B0 ;  /* 0x0000000000007941 */ /* 0x000fea0003800000 */
.L_x_304:
[----:B------:R-:W-:Y:S05]  /*13cf0*/  @!P1 BRA `(.L_x_307) ;  /* 0x0000000000049947 */ /* 0x000fea0003800000 */
[----:B------:R-:W-:Y:S01]  /*13d00*/  BPT.TRAP 0x1 ;  /* 0x000000040000795c */ /* 0x000fe20000300000 */
.L_x_307:
[----:B------:R-:W-:Y:S01]  /*13d10*/  SYNCS.ARRIVE.TRANS64.RED.A1T0 RZ, [UR23], RZ ;  /* 0x000000ffffff79a7 */ /* 0x000fe20008100417 */
[----:B------:R-:W-:Y:S05]  /*13d20*/  @!P1 BRA `(.L_x_308) ;  /* 0x0000000000049947 */ /* 0x000fea0003800000 */
[----:B------:R-:W-:Y:S01]  /*13d30*/  BPT.TRAP 0x1 ;  /* 0x000000040000795c */ /* 0x000fe20000300000 */
.L_x_308:
[----:B------:R-:W5:Y:S02]  /*13d40*/  SYNCS.PHASECHK.TRANS64.TRYWAIT P2, [UR13+0x68], R0 ;  /* 0x00006800ff0075a7 */ /* 0x000f64000804014d */
[----:B-----5:R-:W-:Y:S05]  /*13d50*/  @!P2 BRA `(.L_x_309) ;  /* 0x000000280048a947 */ /* 0x020fea0003800000 */
.L_x_395:
        /* <DEDUP_REMOVED lines=13> */
.L_x_312:
[----:B------:R-:W1:Y:S02]  /*13e30*/  LDC R0, c[0x0][0x800] ;  /* 0x00020000ff007b82 */ /* 0x000e640000000800 */
[----:B-1----:R1:W-:Y:S02]  /*13e40*/  SYNCS.ARRIVE.TRANS64.RED.A0TR RZ, [UR13+0x48], R0 ;  /* 0x00004800ffff79a7 */ /* 0x0023e4000830040d */
.L_x_311:
[----:B------:R-:W-:Y:S05]  /*13e50*/  BSYNC B0 ;  /* 0x0000000000007941 */ /* 0x000fea0003800000 */
.L_x_310:
[----:B------:R-:W-:Y:S05]  /*13e60*/  @!P1 BRA `(.L_x_313) ;  /* 0x0000000000049947 */ /* 0x000fea0003800000 */
[----:B------:R-:W-:Y:S01]  /*13e70*/  BPT.TRAP 0x1 ;  /* 0x000000040000795c */ /* 0x000fe20000300000 */
.L_x_313:
[----:B------:R-:W-:Y:S01]  /*13e80*/  SYNCS.ARRIVE.TRANS64.RED.A1T0 RZ, [UR29], RZ ;  /* 0x000000ffffff79a7 */ /* 0x000fe2000810041d */
[----:B------:R-:W-:Y:S01]  /*13e90*/  UIADD3 UR10, UR50, 0xc0, URZ ;  /* 0x000000c0320a7890 */ /* 0x000fe2000fffe03f */
[----:B------:R-:W-:Y:S11]  /*13ea0*/  @!P1 BRA `(.L_x_314) ;  /* 0x0000000000049947 */ /* 0x000ff60003800000 */
[----:B------:R-:W-:Y:S01]  /*13eb0*/  BPT.TRAP 0x1 ;  /* 0x000000040000795c */ /* 0x000fe20000300000 */
.L_x_314:
[----:B------:R-:W5:Y:S02]  /*13ec0*/  SYNCS.PHASECHK.TRANS64.TRYWAIT P2, [UR13+0x50], R2 ;  /* 0x00005002ff0075a7 */ /* 0x000f64000804014d */
[----:B-----5:R-:W-:Y:S05]  /*13ed0*/  @!P2 BRA `(.L_x_315) ;  /* 0x000000280000a947 */ /* 0x020fea0003800000 */
.L_x_396:
        /* <DEDUP_REMOVED lines=13> */
.L_x_318:
[----:B------:R-:W1:Y:S02]  /*13fb0*/  LDC R0, c[0x0][0x800] ;  /* 0x00020000ff007b82 */ /* 0x000e640000000800 */
[----:B-1----:R1:W-:Y:S02]  /*13fc0*/  SYNCS.ARRIVE.TRANS64.RED.A0TR RZ, [UR13+0x30], R0 ;  /* 0x00003000ffff79a7 */ /* 0x0023e4000830040d */
.L_x_317:
[----:B------:R-:W-:Y:S05]  /*13fd0*/  BSYNC B0 ;  /* 0x0000000000007941 */ /* 0x000fea0003800000 */
.L_x_316:
[----:B------:R-:W-:Y:S05]  /*13fe0*/  @!P1 BRA `(.L_x_319) ;  /* 0x0000000000049947 */ /* 0x000fea0003800000 */
[----:B------:R-:W-:Y:S01]  /*13ff0*/  BPT.TRAP 0x1 ;  /* 0x000000040000795c */ /* 0x000fe20000300000 */
.L_x_319:
[----:B------:R-:W-:Y:S01]  /*14000*/  SYNCS.ARRIVE.TRANS64.RED.A1T0 RZ, [UR31], RZ ;  /* 0x000000ffffff79a7 */ /* 0x000fe2000810041f */
[----:B------:R-:W-:Y:S05]  /*14010*/  @!P1 BRA `(.L_x_320) ;  /* 0x0000000000049947 */ /* 0x000fea0003800000 */
[----:B------:R-:W-:Y:S01]  /*14020*/  BPT.TRAP 0x1 ;  /* 0x000000040000795c */ /* 0x000fe20000300000 */
.L_x_320:
[----:B------:R-:W5:Y:S02]  /*14030*/  SYNCS.PHASECHK.TRANS64.TRYWAIT P2, [UR13+0x58], R2 ;  /* 0x00005802ff0075a7 */ /* 0x000f64000804014d */
[----:B-----5:R-:W-:Y:S05]  /*14040*/  @!P2 BRA `(.L_x_321) ;  /* 0x0000002400bca947 */ /* 0x020fea0003800000 */
.L_x_397:
        /* <DEDUP_REMOVED lines=13> */
.L_x_324:
[----:B------:R-:W1:Y:S02]  /*14120*/  LDC R0, c[0x0][0x800] ;  /* 0x00020000ff007b82 */ /* 0x000e640000000800 */
[----:B-1----:R1:W-:Y:S02]  /*14130*/  SYNCS.ARRIVE.TRANS64.RED.A0TR RZ, [UR13+0x38], R0 ;  /* 0x00003800ffff79a7 */ /* 0x0023e4000830040d */
.L_x_323:
[----:B------:R-:W-:Y:S05]  /*14140*/  BSYNC B0 ;  /* 0x0000000000007941 */ /* 0x000fea0003800000 */
.L_x_322:
[----:B------:R-:W-:Y:S05]  /*14150*/  @!P1 BRA `(.L_x_325) ;  /* 0x0000000000049947 */ /* 0x000fea0003800000 */
[----:B------:R-:W-:Y:S01]  /*14160*/  BPT.TRAP 0x1 ;  /* 0x000000040000795c */ /* 0x000fe20000300000 */
.L_x_325:
[----:B------:R-:W-:Y:S01]  /*14170*/  SYNCS.ARRIVE.TRANS64.RED.A1T0 RZ, [UR30], RZ ;  /* 0x000000ffffff79a7 */ /* 0x000fe2000810041e */
[----:B------:R-:W-:Y:S01]  /*14180*/  UIADD3 UR10, UR50, 0xe0, URZ ;  /* 0x000000e0320a7890 */ /* 0x000fe2000fffe03f */
[----:B------:R-:W-:Y:S11]  /*14190*/  @!P1 BRA `(.L_x_326) ;  /* 0x0000000000049947 */ /* 0x000ff60003800000 */
[----:B------:R-:W-:Y:S01]  /*141a0*/  BPT.TRAP 0x1 ;  /* 0x000000040000795c */ /* 0x000fe20000300000 */
.L_x_326:
[----:B------:R-:W5:Y:S02]  /*141b0*/  SYNCS.PHASECHK.TRANS64.TRYWAIT P2, [UR13+0x60], R2 ;  /* 0x00006002ff0075a7 */ /* 0x000f64000804014d */
[----:B-----5:R-:W-:Y:S05]  /*141c0*/  @!P2 BRA `(.L_x_327) ;  /* 0x000000240074a947 */ /* 0x020fea0003800000 */
.L_x_398:
        /* <DEDUP_REMOVED lines=13> */
.L_x_330:
[----:B------:R-:W1:Y:S02]  /*142a0*/  LDC R0, c[0x0][0x800] ;  /* 0x00020000ff007b82 */ /* 0x000e640000000800 */
[----:B-1----:R1:W-:Y:S02]  /*142b0*/  SYNCS.ARRIVE.TRANS64.RED.A0TR RZ, [UR13+0x40], R0 ;  /* 0x00004000ffff79a7 */ /* 0x0023e4000830040d */
.L_x_329:
[----:B------:R-:W-:Y:S05]  /*142c0*/  BSYNC B0 ;  /* 0x0000000000007941 */ /* 0x000fea0003800000 */
.L_x_328:
[----:B------:R-:W-:Y:S05]  /*142d0*/  @!P1 BRA `(.L_x_331) ;  /* 0x0000000000049947 */ /* 0x000fea0003800000 */
[----:B------:R-:W-:Y:S01]  /*142e0*/  BPT.TRAP 0x1 ;  /* 0x000000040000795c */ /* 0x000fe20000300000 */
.L_x_331:
[----:B------:R-:W-:Y:S01]  /*142f0*/  SYNCS.ARRIVE.TRANS64.RED.A1T0 RZ, [UR23], RZ ;  /* 0x000000ffffff79a7 */ /* 0x000fe20008100417 */
[----:B------:R-:W-:Y:S05]  /*14300*/  @!P1 BRA `(.L_x_332) ;  /* 0x0000000000049947 */ /* 0x000fea0003800000 */
[----:B------:R-:W-:Y:S01]  /*14310*/  BPT.TRAP 0x1 ;  /* 0x000000040000795c */ /* 0x000fe20000300000 */
.L_x_332:
[----:B------:R-:W5:Y:S02]  /*14320*/  SYNCS.PHASECHK.TRANS64.TRYWAIT P2, [UR13+0x68], R2 ;  /* 0x00006802ff0075a7 */ /* 0x000f64000804014d */
[----:B-----5:R-:W-:Y:S05]  /*14330*/  @!P2 BRA `(.L_x_333) ;  /* 0x000000240030a947 */ /* 0x020fea0003800000 */
.L_x_399:
        /* <DEDUP_REMOVED lines=13> */
.L_x_336:
[----:B------:R-:W1:Y:S02]  /*14410*/  LDC R0, c[0x0][0x800] ;  /* 0x00020000ff007b82 */ /* 0x000e640000000800 */
[----:B-1----:R1:W-:Y:S02]  /*14420*/  SYNCS.ARRIVE.TRANS64.RED.A0TR RZ, [UR13+0x48], R0 ;  /* 0x00004800ffff79a7 */ /* 0x0023e4000830040d */
.L_x_335:
[----:B------:R-:W-:Y:S05]  /*14430*/  BSYNC B0 ;  /* 0x0000000000007941 */ /* 0x000fea0003800000 */
.L_x_334:
[----:B------:R-:W-:Y:S05]  /*14440*/  @!P1 BRA `(.L_x_337) ;  /* 0x0000000000049947 */ /* 0x000fea0003800000 */
[----:B------:R-:W-:Y:S01]  /*14450*/  BPT.TRAP 0x1 ;  /* 0x000000040000795c */ /* 0x000fe20000300000 */
.L_x_337:
[----:B------:R-:W5:Y:S01]  /*14460*/  LDL.LU R17, [R1+0x204] ;  /* 0x0002040001117983 */ /* 0x000f620000300800 */
[----:B------:R-:W-:Y:S03]  /*14470*/  SYNCS.ARRIVE.TRANS64.RED.A1T0 RZ, [UR29], RZ ;  /* 0x000000ffffff79a7 */ /* 0x000fe6000810041d */
[----:B------:R-:W2:Y:S01]  /*14480*/  LDL.LU R15, [R1+0x200] ;  /* 0x00020000010f7983 */ /* 0x000ea20000300800 */
[----:B-1----:R-:W-:Y:S01]  /*14490*/  PRMT R0, RZ, 0x7610, R0 ;  /* 0x00007610ff007816 */ /* 0x002fe20000000000 */
[----:B------:R-:W-:Y:S01]  /*144a0*/  IMAD.MOV.U32 R4, RZ, RZ, -0x1 ;  /* 0xffffffffff047424 */ /* 0x000fe200078e00ff */
[----:B------:R-:W-:Y:S01]  /*144b0*/  MOV R5, 0xffffffff ;  /* 0xffffffff00057802 */ /* 0x000fe20000000f00 */
[----:B------:R-:W-:Y:S01]  /*144c0*/  IMAD.MOV.U32 R9, RZ, RZ, -0x1 ;  /* 0xffffffffff097424 */ /* 0x000fe200078e00ff */
[----:B--2---:R-:W-:-:S04]  /*144d0*/  IADD3 R15, P0, R15, UR54, RZ ;  /* 0x000000360f0f7c10 */ /* 0x004fc8000ff1e0ff */
[----:B-----5:R-:W-:Y:S01]  /*144e0*/  IADD3.X R17, R17, UR39, RZ, P0, !PT ;  /* 0x0000002711117c10 */ /* 0x020fe200087fe4ff */
[----:B------:R1:W-:Y:S01]  /*144f0*/  STL [R1+0x200], R15 ;  /* 0x0002000f01007387 */ /* 0x0003e20000100800 */
[----:B------:R-:W-:-:S03]  /*14500*/  ISETP.GE.U32.AND P0, PT, R15, UR4, PT ;  /* 0x000000040f007c0c */ /* 0x000fc6000bf06070 */
[----:B------:R1:W-:Y:S01]  /*14510*/  STL [R1+0x204], R17 ;  /* 0x0002041101007387 */ /* 0x0003e20000100800 */
[----:B------:R-:W-:-:S13]  /*14520*/  ISETP.GE.U32.AND.EX P0, PT, R17, UR5, PT, P0 ;  /* 0x0000000511007c0c */ /* 0x000fda000bf06100 */
[----:B-1----:R-:W-:Y:S05]  /*14530*/  @P0 BRA `(.L_x_338) ;  /* 0x00000004005c0947 */ /* 0x002fea0003800000 */
[----:B------:R-:W3:Y:S01]  /*14540*/  S2R R0, SR_CTAID.X ;  /* 0x0000000000007919 */ /* 0x000ee20000002500 */
[----:B------:R-:W1:Y:S01]  /*14550*/  LDC R8, c[0x0][0x904] ;  /* 0x00024100ff087b82 */ /* 0x000e620000000800 */
[----:B------:R-:W-:Y:S01]  /*14560*/  ULDC UR8, c[0x0][0x150] ;  /* 0x0000540000087ab9 */ /* 0x000fe20000000800 */
[----:B------:R-:W2:Y:S06]  /*14570*/  S2R R2, SR_CTAID.Y ;  /* 0x0000000000027919 */ /* 0x000eac0000002600 */
[----:B------:R-:W5:Y:S08]  /*14580*/  LDC R5, c[0x0][0x144] ;  /* 0x00005100ff057b82 */ /* 0x000f700000000800 */
[----:B------:R-:W5:Y:S08]  /*14590*/  LDC R9, c[0x0][0x148] ;  /* 0x00005200ff097b82 */ /* 0x000f700000000800 */
[----:B------:R-:W5:Y:S01]  /*145a0*/  LDC.64 R10, c[0x0][0x8d0] ;  /* 0x00023400ff0a7b82 */ /* 0x000f620000000a00 */
[----:B-1----:R-:W-:-:S02]  /*145b0*/  ISETP.NE.AND P2, PT, R8, 0x1, PT ;  /* 0x000000010800780c */ /* 0x002fc40003f45270 */
[----:B---34-:R-:W-:-:S05]  /*145c0*/  I2FP.F32.U32 R3, R0 ;  /* 0x0000000000037245 */ /* 0x018fca0000201000 */
[----:B------:R-:W1:Y:S01]  /*145d0*/  LDC R12, c[0x0][0x8d8] ;  /* 0x00023600ff0c7b82 */ /* 0x000e620000000800 */
[----:B--2---:R-:W-:Y:S01]  /*145e0*/  I2FP.F32.U32 R4, R2 ;  /* 0x0000000200047245 */ /* 0x004fe20000201000 */
[----:B------:R-:W-:Y:S01]  /*145f0*/  FMUL R3, R3, UR8 ;  /* 0x0000000803037c20 */ /* 0x000fe20008400000 */
[----:B------:R-:W-:-:S03]  /*14600*/  ULDC UR8, c[0x0][0x154] ;  /* 0x0000550000087ab9 */ /* 0x000fc60000000800 */
[----:B------:R-:W-:Y:S02]  /*14610*/  FMUL R13, R4, UR8 ;  /* 0x00000008040d7c20 */ /* 0x000fe40008400000 */
[----:B------:R-:W2:Y:S01]  /*14620*/  F2I.U32.TRUNC.NTZ R3, R3 ;  /* 0x0000000300037305 */ /* 0x000ea2000020f000 */
[----:B-----5:R-:W-:-:S07]  /*14630*/  ISETP.NE.U32.AND P0, PT, R10, RZ, PT ;  /* 0x000000ff0a00720c */ /* 0x020fce0003f05070 */
[----:B------:R-:W3:Y:S01]  /*14640*/  F2I.U32.TRUNC.NTZ R13, R13 ;  /* 0x0000000d000d7305 */ /* 0x000ee2000020f000 */
[----:B------:R-:W-:Y:S02]  /*14650*/  ISETP.NE.AND.EX P0, PT, R11, RZ, PT, P0 ;  /* 0x000000ff0b00720c */ /* 0x000fe40003f05300 */
[----:B--2---:R-:W-:Y:S01]  /*14660*/  IADD3 R4, -R3, RZ, RZ ;  /* 0x000000ff03047210 */ /* 0x004fe20007ffe1ff */
[----:B------:R-:W-:-:S04]  /*14670*/  IMAD.MOV.U32 R3, RZ, RZ, R17 ;  /* 0x000000ffff037224 */ /* 0x000fc800078e0011 */
[----:B------:R-:W-:Y:S02]  /*14680*/  IMAD R0, R5, R4, R0 ;  /* 0x0000000405007224 */ /* 0x000fe400078e0200 */
[----:B---3--:R-:W-:-:S04]  /*14690*/  IMAD.MOV R4, RZ, RZ, -R13 ;  /* 0x000000ffff047224 */ /* 0x008fc800078e0a0d */
[----:B------:R-:W-:Y:S01]  /*146a0*/  @P2 IMAD R0, R9, R4, R2 ;  /* 0x0000000409002224 */ /* 0x000fe200078e0202 */
[----:B------:R-:W-:Y:S01]  /*146b0*/  MOV R2, R15 ;  /* 0x0000000f00027202 */ /* 0x000fe20000000f00 */
[----:B------:R-:W2:Y:S01]  /*146c0*/  LDC.64 R8, c[0x0][0x8c8] ;  /* 0x00023200ff087b82 */ /* 0x000ea20000000a00 */
[----:B------:R-:W-:Y:S05]  /*146d0*/  @!P0 BRA `(.L_x_339) ;  /* 0x0000000000288947 */ /* 0x000fea0003800000 */
[----:B------:R-:W3:Y:S02]  /*146e0*/  LDC R2, c[0x0][0x8dc] ;  /* 0x00023700ff027b82 */ /* 0x000ee40000000800 */
[----:B---3--:R-:W-:-:S04]  /*146f0*/  IADD3 R3, P0, R15, R2, RZ ;  /* 0x000000020f037210 */ /* 0x008fc80007f1e0ff */
[----:B------:R-:W-:-:S05]  /*14700*/  IADD3.X R13, RZ, R17, RZ, P0, !PT ;  /* 0x00000011ff0d7210 */ /* 0x000fca00007fe4ff */
[----:B------:R-:W-:-:S04]  /*14710*/  IMAD.WIDE.U32 R4, R13, R10, RZ ;  /* 0x0000000a0d047225 */ /* 0x000fc800078e00ff */
[----:B------:R-:W-:-:S04]  /*14720*/  IMAD.WIDE.U32 R4, P0, R3, R11, R4 ;  /* 0x0000000b03047225 */ /* 0x000fc80007800004 */
[----:B------:R-:W-:Y:S01]  /*14730*/  IMAD.WIDE.U32 R2, R3, R10, RZ ;  /* 0x0000000a03027225 */ /* 0x000fe200078e00ff */
[----:B------:R-:W-:-:S04]  /*14740*/  MOV R2, R5 ;  /* 0x0000000500027202 */ /* 0x000fc80000000f00 */
[----:B------:R-:W-:Y:S01]  /*14750*/  IADD3 RZ, P1, R3, R4, RZ ;  /* 0x0000000403ff7210 */ /* 0x000fe20007f3e0ff */
[----:B------:R-:W-:-:S04]  /*14760*/  IMAD.X R3, RZ, RZ, RZ, P0 ;  /* 0x000000ffff037224 */ /* 0x000fc800000e06ff */
[----:B------:R-:W-:-:S08]  /*14770*/  IMAD.WIDE.U32.X R2, R13, R11, R2, P1 ;  /* 0x0000000b0d027225 */ /* 0x000fd000008e0402 */
.L_x_339:
[-CC-:B-1----:R-:W-:Y:S01]  /*14780*/  SHF.R.U64 R10, R2, R12.reuse, R3.reuse ;  /* 0x0000000c020a7219 */ /* 0x182fe20000001203 */
[----:B------:R-:W1:Y:S01]  /*14790*/  LDC R4, c[0x0][0x8c0] ;  /* 0x00023000ff047b82 */ /* 0x000e620000000800 */
[----:B------:R-:W-:Y:S02]  /*147a0*/  SHF.R.U32.HI R12, RZ, R12, R3 ;  /* 0x0000000cff0c7219 */ /* 0x000fe40000011603 */
[----:B------:R-:W-:-:S05]  /*147b0*/  IADD3 R5, P0, RZ, -R10, RZ ;  /* 0x8000000aff057210 */ /* 0x000fca0007f1e0ff */
[----:B------:R-:W-:Y:S01]  /*147c0*/  IMAD.X R3, RZ, RZ, ~R12, P0 ;  /* 0x000000ffff037224 */ /* 0x000fe200000e0e0c */
[----:B------:R-:W3:Y:S03]  /*147d0*/  LDC R13, c[0x0][0x8b0] ;  /* 0x00022c00ff0d7b82 */ /* 0x000ee60000000800 */
[----:B--2---:R-:W-:Y:S02]  /*147e0*/  IMAD R2, R3, R8, RZ ;  /* 0x0000000803027224 */ /* 0x004fe400078e02ff */
[----:B------:R-:W-:Y:S02]  /*147f0*/  IMAD.MOV.U32 R3, RZ, RZ, R17 ;  /* 0x000000ffff037224 */ /* 0x000fe400078e0011 */
[----:B------:R-:W-:Y:S01]  /*14800*/  IMAD R11, R5, R9, R2 ;  /* 0x00000009050b7224 */ /* 0x000fe200078e0202 */
[----:B------:R-:W-:-:S05]  /*14810*/  MOV R2, R15 ;  /* 0x0000000f00027202 */ /* 0x000fca0000000f00 */
[----:B------:R-:W-:Y:S02]  /*14820*/  IMAD.WIDE.U32 R2, R5, R8, R2 ;  /* 0x0000000805027225 */ /* 0x000fe400078e0002 */
[----:B------:R-:W2:Y:S03]  /*14830*/  LDC.64 R8, c[0x0][0x8e8] ;  /* 0x00023a00ff087b82 */ /* 0x000ea60000000a00 */
[----:B------:R-:W-:-:S04]  /*14840*/  IADD3 R3, R3, R11, RZ ;  /* 0x0000000b03037210 */ /* 0x000fc80007ffe0ff */
[-CC-:B-1----:R-:W-:Y:S01]  /*14850*/  SHF.R.U64 R11, R2, R4.reuse, R3.reuse ;  /* 0x00000004020b7219 */ /* 0x182fe20000001203 */
[----:B------:R-:W1:Y:S01]  /*14860*/  LDC R5, c[0x0][0x900] ;  /* 0x00024000ff057b82 */ /* 0x000e620000000800 */
[----:B------:R-:W-:-:S04]  /*14870*/  SHF.R.U32.HI R2, RZ, R4, R3 ;  /* 0x00000004ff027219 */ /* 0x000fc80000011603 */
[-CC-:B---3--:R-:W-:Y:S02]  /*14880*/  SHF.R.U64 R12, R11, R13.reuse, R2.reuse ;  /* 0x0000000d0b0c7219 */ /* 0x188fe40000001202 */
[----:B------:R-:W-:Y:S02]  /*14890*/  SHF.R.U32.HI R2, RZ, R13, R2 ;  /* 0x0000000dff027219 */ /* 0x000fe40000011602 */
[----:B--2---:R-:W-:-:S04]  /*148a0*/  ISETP.NE.U32.AND P0, PT, R8, RZ, PT ;  /* 0x000000ff0800720c */ /* 0x004fc80003f05070 */
[----:B------:R-:W-:Y:S02]  /*148b0*/  ISETP.NE.AND.EX P0, PT, R9, RZ, PT, P0 ;  /* 0x000000ff0900720c */ /* 0x000fe40003f05300 */
[-CC-:B-1----:R-:W-:Y:S02]  /*148c0*/  SHF.R.U64 R13, R12, R5.reuse, R2.reuse ;  /* 0x000000050c0d7219 */ /* 0x182fe40000001202 */
[----:B------:R-:W-:-:S03]  /*148d0*/  SHF.R.U32.HI R5, RZ, R5, R2 ;  /* 0x00000005ff057219 */ /* 0x000fc60000011602 */
[----:B------:R-:W-:Y:S01]  /*148e0*/  IMAD.MOV.U32 R2, RZ, RZ, R13 ;  /* 0x000000ffff027224 */ /* 0x000fe200078e000d */
[----:B------:R-:W-:-:S05]  /*148f0*/  MOV R3, R5 ;  /* 0x0000000500037202 */ /* 0x000fca0000000f00 */
[----:B------:R-:W-:Y:S05]  /*14900*/  @!P0 BRA `(.L_x_340) ;  /* 0x0000000000288947 */ /* 0x000fea0003800000 */
[----:B------:R-:W1:Y:S02]  /*14910*/  LDC R2, c[0x0][0x8f4] ;  /* 0x00023d00ff027b82 */ /* 0x000e640000000800 */
[----:B-1----:R-:W-:-:S05]  /*14920*/  IADD3 R3, P0, R13, R2, RZ ;  /* 0x000000020d037210 */ /* 0x002fca0007f1e0ff */
[----:B------:R-:W-:-:S04]  /*14930*/  IMAD.X R15, RZ, RZ, R5, P0 ;  /* 0x000000ffff0f7224 */ /* 0x000fc800000e0605 */
[----:B------:R-:W-:-:S04]  /*14940*/  IMAD.WIDE.U32 R4, R15, R8, RZ ;  /* 0x000000080f047225 */ /* 0x000fc800078e00ff */
[----:B------:R-:W-:-:S04]  /*14950*/  IMAD.WIDE.U32 R4, P0, R3, R9, R4 ;  /* 0x0000000903047225 */ /* 0x000fc80007800004 */
[----:B------:R-:W-:-:S04]  /*14960*/  IMAD.WIDE.U32 R2, R3, R8, RZ ;  /* 0x0000000803027225 */ /* 0x000fc800078e00ff */
[----:B------:R-:W-:Y:S01]  /*14970*/  IMAD.MOV.U32 R2, RZ, RZ, R5 ;  /* 0x000000ffff027224 */ /* 0x000fe200078e0005 */
[----:B------:R-:W-:Y:S02]  /*14980*/  IADD3 RZ, P1, R3, R4, RZ ;  /* 0x0000000403ff7210 */ /* 0x000fe40007f3e0ff */
[----:B------:R-:W-:-:S03]  /*14990*/  IADD3.X R3, RZ, RZ, RZ, P0, !PT ;  /* 0x000000ffff037210 */ /* 0x000fc600007fe4ff */
[----:B------:R-:W-:-:S08]  /*149a0*/  IMAD.WIDE.U32.X R2, R15, R9, R2, P1 ;  /* 0x000000090f027225 */ /* 0x000fd000008e0402 */
.L_x_340:
[----:B------:R-:W1:Y:S01]  /*149b0*/  LDC R4, c[0x0][0x8f0] ;  /* 0x00023c00ff047b82 */ /* 0x000e620000000800 */
[----:B------:R-:W-:Y:S02]  /*149c0*/  LOP3.LUT R12, R12, R14, RZ, 0xc0, !PT ;  /* 0x0000000e0c0c7212 */ /* 0x000fe400078ec0ff */
[----:B------:R-:W-:-:S05]  /*149d0*/  LOP3.LUT R11, R11, R16, RZ, 0xc0, !PT ;  /* 0x000000100b0b7212 */ /* 0x000fca00078ec0ff */
[----:B------:R-:W2:Y:S08]  /*149e0*/  LDC R8, c[0x0][0x8e0] ;  /* 0x00023800ff087b82 */ /* 0x000eb00000000800 */
[----:B------:R-:W3:Y:S01]  /*149f0*/  LDC R9, c[0x0][0x8b8] ;  /* 0x00022e00ff097b82 */ /* 0x000ee20000000800 */
[----:B-1----:R-:W-:-:S07]  /*14a00*/  SHF.R.U64 R3, R2, R4, R3 ;  /* 0x0000000402037219 */ /* 0x002fce0000001203 */
[----:B------:R-:W1:Y:S01]  /*14a10*/  LDC R2, c[0x0][0x8a8] ;  /* 0x00022a00ff027b82 */ /* 0x000e620000000800 */
[C---:B------:R-:W-:Y:S01]  /*14a20*/  IADD3 R4, -R3.reuse, RZ, RZ ;  /* 0x000000ff03047210 */ /* 0x040fe20007ffe1ff */
[----:B------:R-:W-:-:S04]  /*14a30*/  IMAD R5, R3, UR21, R12 ;  /* 0x0000001503057c24 */ /* 0x000fc8000f8e020c */
[----:B--2---:R-:W-:Y:S02]  /*14a40*/  IMAD R13, R4, R8, R13 ;  /* 0x00000008040d7224 */ /* 0x004fe400078e020d */
[----:B---3--:R-:W-:Y:S01]  /*14a50*/  IMAD R0, R5, R9, R0 ;  /* 0x0000000905007224 */ /* 0x008fe200078e0200 */
[----:B------:R-:W-:Y:S01]  /*14a60*/  MOV R9, R10 ;  /* 0x0000000a00097202 */ /* 0x000fe20000000f00 */
[----:B-1----:R-:W-:-:S05]  /*14a70*/  IMAD R13, R13, R2, R11 ;  /* 0x000000020d0d7224 */ /* 0x002fca00078e020b */
[----:B------:R-:W-:Y:S02]  /*14a80*/  SEL R5, R13, R0, !P2 ;  /* 0x000000000d057207 */ /* 0x000fe40005000000 */
[----:B------:R-:W-:Y:S01]  /*14a90*/  SEL R4, R0, R13, !P2 ;  /* 0x0000000d00047207 */ /* 0x000fe20005000000 */
[----:B------:R-:W-:-:S07]  /*14aa0*/  IMAD.MOV.U32 R0, RZ, RZ, 0x1 ;  /* 0x00000001ff007424 */ /* 0x000fce00078e00ff */
.L_x_338:
[----:B------:R-:W-:-:S13]  /*14ab0*/  LOP3.LUT P0, RZ, R0, 0xff, RZ, 0xc0, !PT ;  /* 0x000000ff00ff7812 */ /* 0x000fda000780c0ff */
[----:B------:R-:W-:Y:S05]  /*14ac0*/  @P0 BRA `(.L_x_341) ;  /* 0xffffffdc00e00947 */ /* 0x000fea000383ffff */
.L_x_237:
[----:B------:R-:W-:-:S13]  /*14ad0*/  ELECT P0, URZ, PT ;  /* 0x00000000003f782f */ /* 0x000fda0003800000 */
[----:B------:R-:W-:Y:S05]  /*14ae0*/  @!P0 BRA `(.L_x_9) ;  /* 0x00000010004c8947 */ /* 0x000fea0003800000 */
[----:B------:R-:W-:-:S06]  /*14af0*/  ULOP3.LUT UR4, UR45, 0x2, URZ, 0xfc, !UPT ;  /* 0x000000022d047892 */ /* 0x000fcc000f8efc3f */
[----:B------:R-:W-:-:S05]  /*14b00*/  IMAD.U32 R0, RZ, RZ, UR4 ;  /* 0x00000004ff007e24 */ /* 0x000fca000f8e00ff */
[----:B------:R-:W-:-:S13]  /*14b10*/  ISETP.NE.AND P1, PT, R0, 0x3, PT ;  /* 0x000000030000780c */ /* 0x000fda0003f25270 */
[----:B------:R-:W-:Y:S05]  /*14b20*/  @!P1 BRA `(.L_x_342) ;  /* 0x0000000000049947 */ /* 0x000fea0003800000 */
[----:B------:R-:W-:Y:S01]  /*14b30*/  BPT.TRAP 0x1 ;  /* 0x000000040000795c */ /* 0x000fe20000300000 */
.L_x_342:
[----:B------:R-:W-:Y:S01]  /*14b40*/  MOV R0, 0x400 ;  /* 0x0000040000007802 */ /* 0x000fe20000000f00 */
[----:B--2---:R-:W-:Y:S01]  /*14b50*/  IMAD.MOV.U32 R2, RZ, RZ, 0x1 ;  /* 0x00000001ff027424 */ /* 0x004fe200078e00ff */
[----:B---34-:R-:W-:-:S04]  /*14b60*/  MOV R3, UR37 ;  /* 0x0000002500037c02 */ /* 0x018fc80008000f00 */
[----:B------:R-:W-:Y:S02]  /*14b70*/  LEA R0, R3, R0, 0x18 ;  /* 0x0000000003007211 */ /* 0x000fe400078ec0ff */
[----:B------:R-:W-:-:S04]  /*14b80*/  SHF.L.U32 R3, R2, 0x1f, RZ ;  /* 0x0000001f02037819 */ /* 0x000fc800000006ff */
[----:B------:R-:W2:Y:S02]  /*14b90*/  SYNCS.PHASECHK.TRANS64.TRYWAIT P0, [R0+URZ+0x50], R3 ;  /* 0x00005003000075a7 */ /* 0x000ea4000800017f */
[----:B--2---:R-:W-:Y:S05]  /*14ba0*/  @!P0 BRA `(.L_x_343) ;  /* 0x0000001c002c8947 */ /* 0x004fea0003800000 */
.L_x_400:
[----:B------:R-:W-:Y:S05]  /*14bb0*/  @!P1 BRA `(.L_x_344) ;  /* 0x0000000000049947 */ /* 0x000fea0003800000 */
[----:B------:R-:W-:Y:S01]  /*14bc0*/  BPT.TRAP 0x1 ;  /* 0x000000040000795c */ /* 0x000fe20000300000 */
.L_x_344:
[----:B------:R-:W3:Y:S02]  /*14bd0*/  SYNCS.PHASECHK.TRANS64.TRYWAIT P0, [R0+URZ+0x58], R3 ;  /* 0x00005803000075a7 */ /* 0x000ee4000800017f */
[----:B---3--:R-:W-:Y:S05]  /*14be0*/  @!P0 BRA `(.L_x_345) ;  /* 0x0000001c00308947 */ /* 0x008fea0003800000 */
.L_x_401:
[----:B------:R-:W-:Y:S05]  /*14bf0*/  @!P1 BRA `(.L_x_346) ;  /* 0x0000000000049947 */ /* 0x000fea0003800000 */
[----:B------:R-:W-:Y:S01]  /*14c00*/  BPT.TRAP 0x1 ;  /* 0x000000040000795c */ /* 0x000fe20000300000 */
.L_x_346:
[----:B------:R-:W4:Y:S02]  /*14c10*/  SYNCS.PHASECHK.TRANS64.TRYWAIT P0, [R0+URZ+0x60], R3 ;  /* 0x00006003000075a7 */ /* 0x000f24000800017f */
[----:B----4-:R-:W-:Y:S05]  /*14c20*/  @!P0 BRA `(.L_x_347) ;  /* 0x0000001c00348947 */ /* 0x010fea0003800000 */
.L_x_402:
[----:B------:R-:W-:Y:S05]  /*14c30*/  @!P1 BRA `(.L_x_348) ;  /* 0x0000000000049947 */ /* 0x000fea0003800000 */
[----:B------:R-:W-:Y:S01]  /*14c40*/  BPT.TRAP 0x1 ;  /* 0x000000040000795c */ /* 0x000fe20000300000 */
.L_x_348:
[----:B--234-:R-:W-:-:S04]  /*14c50*/  MOV R3, 0x1 ;  /* 0x0000000100037802 */ /* 0x01cfc80000000f00 */
[----:B------:R-:W-:-:S07]  /*14c60*/  SHF.L.U32 R3, R3, 0x1f, RZ ;  /* 0x0000001f03037819 */ /* 0x000fce00000006ff */
.L_x_349:
[----:B--2---:R2:W3:Y:S02]  /*14c70*/  SYNCS.PHASECHK.TRANS64.TRYWAIT P0, [R0+URZ+0x68], R3 ;  /* 0x00006803000075a7 */ /* 0x0044e4000800017f */
[----:B---3--:R-:W-:Y:S05]  /*14c80*/  @!P0 NANOSLEEP.SYNCS 0x989680 ;  /* 0x009896800000895d */ /* 0x008fea0003900000 */
[----:B------:R-:W3:Y:S02]  /*14c90*/  @!P0 SYNCS.PHASECHK.TRANS64 P0, [R0+URZ+0x68], R3 ;  /* 0x00006803000085a7 */ /* 0x000ee4000800007f */
[----:B---3--:R-:W-:Y:S05]  /*14ca0*/  @P0 BRA `(.L_x_9) ;  /* 0x0000000c00dc0947 */ /* 0x008fea0003800000 */
[----:B------:R-:W-:Y:S05]  /*14cb0*/  BRA `(.L_x_349) ;  /* 0xfffffffc00ec7947 */ /* 0x000fea000383ffff */
.L_x_232:
[----:B------:R-:W-:Y:S01]  /*14cc0*/  LOP3.LUT P0, RZ, R10, 0xff, RZ, 0xc0, !PT ;  /* 0x000000ff0aff7812 */ /* 0x000fe2000780c0ff */
[----:B------:R-:W-:Y:S01]  /*14cd0*/  IMAD.MOV.U32 R0, RZ, RZ, 0x1 ;  /* 0x00000001ff007424 */ /* 0x000fe200078e00ff */
[----:B------:R-:W-:-:S11]  /*14ce0*/  MOV R6, RZ ;  /* 0x000000ff00067202 */ /* 0x000fd60000000f00 */
[----:B------:R-:W-:Y:S05]  /*14cf0*/  @!P0 BRA `(.L_x_350) ;  /* 0x0000000c00348947 */ /* 0x000fea0003800000 */
[----:B------:R-:W1:Y:S01]  /*14d00*/  S2R R2, SR_TID.X ;  /* 0x0000000000027919 */ /* 0x000e620000002100 */
[----:B------:R-:W-:Y:S01]  /*14d10*/  ULDC UR4, c[0x0][0x28c] ;  /* 0x0000a30000047ab9 */ /* 0x000fe20000000800 */
[----:B------:R-:W-:Y:S01]  /*14d20*/  ULDC UR7, c[0x0][0x900] ;  /* 0x0002400000077ab9 */ /* 0x000fe20000000800 */
[----:B------:R-:W-:Y:S01]  /*14d30*/  UIADD3 UR5, UR4, 0x3f, URZ ;  /* 0x0000003f04057890 */ /* 0x000fe2000fffe03f */
[----:B------:R-:W-:Y:S01]  /*14d40*/  BSSY B0, `(.L_x_350) ;  /* 0x00000c8000007945 */ /* 0x000fe20003800000 */
[----:B------:R-:W-:Y:S01]  /*14d50*/  UMOV UR8, 0xffffffff ;  /* 0xffffffff00087882 */ /* 0x000fe20000000000 */
[----:B------:R-:W-:Y:S01]  /*14d60*/  IMAD.MOV.U32 R8, RZ, RZ, 0x1 ;  /* 0x00000001ff087424 */ /* 0x000fe200078e00ff */
[----:B------:R-:W-:Y:S01]  /*14d70*/  USHF.R.S32.HI UR6, URZ, 0x1f, UR5 ;  /* 0x0000001f3f067899 */ /* 0x000fe20008011405 */
[----:B------:R-:W-:Y:S01]  /*14d80*/  MOV R0, 0x1 ;  /* 0x0000000100007802 */ /* 0x000fe20000000f00 */
[----:B------:R-:W-:Y:S01]  /*14d90*/  USHF.L.U32 UR8, UR8, UR7, URZ ;  /* 0x0000000708087299 */ /* 0x000fe2000800063f */
[----:B------:R-:W-:Y:S01]  /*14da0*/  IMAD.MOV.U32 R6, RZ, RZ, RZ ;  /* 0x000000ffff067224 */ /* 0x000fe200078e00ff */
[----:B------:R-:W-:Y:S01]  /*14db0*/  ULEA.HI UR6, UR6, UR5, URZ, 0x6 ;  /* 0x0000000506067291 */ /* 0x000fe2000f8f303f */
[----:B------:R-:W-:Y:S01]  /*14dc0*/  ULDC UR4, c[0x0][0x8a8] ;  /* 0x00022a0000047ab9 */ /* 0x000fe20000000800 */
[----:B------:R-:W-:-:S02]  /*14dd0*/  USHF.L.U32 UR5, UR38, UR7, URZ ;  /* 0x0000000726057299 */ /* 0x000fc4000800063f */
[----:B------:R-:W-:Y:S02]  /*14de0*/  USHF.R.S32.HI UR6, URZ, 0x6, UR6 ;  /* 0x000000063f067899 */ /* 0x000fe40008011406 */
[----:B------:R-:W-:Y:S02]  /*14df0*/  ULOP3.LUT UR22, UR46, 0x2, URZ, 0xfc, !UPT ;  /* 0x000000022e167892 */ /* 0x000fe4000f8efc3f */
[----:B------:R-:W-:Y:S02]  /*14e00*/  UIADD3 UR4, UR4, -0x1, URZ ;  /* 0xffffffff04047890 */ /* 0x000fe4000fffe03f */
[----:B------:R-:W-:Y:S02]  /*14e10*/  ULOP3.LUT UR7, URZ, UR8, URZ, 0x33, !UPT ;  /* 0x000000083f077292 */ /* 0x000fe4000f8e333f */
[----:B------:R-:W-:Y:S01]  /*14e20*/  UIADD3 UR23, UR6, 0x1, URZ ;  /* 0x0000000106177890 */ /* 0x000fe2000fffe03f */
[----:B------:R-:W-:Y:S01]  /*14e30*/  ULDC.64 UR20, c[0x0][0x198] ;  /* 0x0000660000147ab9 */ /* 0x000fe20000000a00 */
[----:B-1----:R-:W-:-:S02]  /*14e40*/  LOP3.LUT P2, RZ, R2, 0x7f, RZ, 0xc0, !PT ;  /* 0x0000007f02ff7812 */ /* 0x002fc4000784c0ff */
[----:B------:R-:W-:-:S04]  /*14e50*/  LOP3.LUT P0, RZ, R2, 0x1f, RZ, 0xc0, !PT ;  /* 0x0000001f02ff7812 */ /* 0x000fc8000780c0ff */
[----:B------:R-:W-:-:S13]  /*14e60*/  PLOP3.LUT P0, PT, P0, P2, PT, 0x8a, 0x0 ;  /* 0x000000000000781c */ /* 0x000fda0000705172 */
.L_x_362:
[----:B------:R-:W-:-:S03]  /*14e70*/  UMOV UR8, 0xffffffff ;  /* 0xffffffff00087882 */ /* 0x000fc60000000000 */
[----:B------:R-:W-:Y:S05]  /*14e80*/  BRA.DIV UR8, `(.L_x_351) ;  /* 0x0000001a08b07947 */ /* 0x000fea000b800000 */
[----:B------:R-:W-:-:S13]  /*14e90*/  ELECT P6, URZ, PT ;  /* 0x00000000003f782f */ /* 0x000fda00038c0000 */
.L_x_405:
[----:B------:R-:W1:Y:S01]  /*14ea0*/  LDC R2, c[0x0][0x28c] ;  /* 0x0000a300ff027b82 */ /* 0x000e620000000800 */
[----:B------:R-:W-:Y:S01]  /*14eb0*/  BSSY B1, `(.L_x_352) ;  /* 0x0000036000017945 */ /* 0x000fe20003800000 */
[----:B-1----:R-:W-:-:S13]  /*14ec0*/  ISETP.LT.OR P6, PT, R2, 0x1, !P6 ;  /* 0x000000010200780c */ /* 0x002fda00077c1670 */
[----:B------:R-:W-:Y:S05]  /*14ed0*/  @P6 BRA `(.L_x_353) ;  /* 0x0000000000cc6947 */ /* 0x000fea0003800000 */
[----:B------:R-:W-:Y:S01]  /*14ee0*/  SHF.L.U32 R5, R5, 0x8, RZ ;  /* 0x0000000805057819 */ /* 0x000fe200000006ff */
[----:B------:R-:W-:Y:S01]  /*14ef0*/  IMAD.SHL.U32 R4, R4, 0x100, RZ ;  /* 0x0000010004047824 */ /* 0x000fe200078e00ff */
[----:B------:R-:W-:Y:S01]  /*14f00*/  MOV R13, RZ ;  /* 0x000000ff000d7202 */ /* 0x000fe20000000f00 */
[----:B------:R-:W-:Y:S01]  /*14f10*/  IMAD.U32 R11, RZ, RZ, UR23 ;  /* 0x00000017ff0b7e24 */ /* 0x000fe2000f8e00ff */
[----:B------:R-:W-:Y:S01]  /*14f20*/  MOV R2, R0 ;  /* 0x0000000000027202 */ /* 0x000fe20000000f00 */
[----:B------:R-:W-:-:S07]  /*14f30*/  IMAD.MOV.U32 R3, RZ, RZ, R6 ;  /* 0x000000ffff037224 */ /* 0x000fce00078e0006 */
.L_x_357:
[----:B------:R-:W1:Y:S01]  /*14f40*/  S2R R10, SR_CgaCtaId ;  /* 0x00000000000a7919 */ /* 0x000e620000008800 */
[----:B------:R-:W-:-:S04]  /*14f50*/  MOV R7, 0x400 ;  /* 0x0000040000077802 */ /* 0x000fc80000000f00 */
[----:B-1----:R-:W-:Y:S02]  /*14f60*/  LEA R14, R10, R7, 0x18 ;  /* 0x000000070a0e7211 */ /* 0x002fe400078ec0ff */
[----:B------:R-:W-:Y:S01]  /*14f70*/  SHF.L.U32 R7, R2, 0x1f, RZ ;  /* 0x0000001f02077819 */ /* 0x000fe200000006ff */
[----:B------:R-:W1:Y:S01]  /*14f80*/  @!P2 LDC R10, c[0x0][0x500] ;  /* 0x00014000ff0aab82 */ /* 0x000e620000000800 */
[----:B------:R-:W-:-:S04]  /*14f90*/  LEA R12, R3, R14, 0x3 ;  /* 0x0000000e030c7211 */ /* 0x000fc800078e18ff */
[----:B------:R-:W2:Y:S02]  /*14fa0*/  SYNCS.PHASECHK.TRANS64.TRYWAIT P1, [R12+URZ+0x18], R7 ;  /* 0x000018070c0075a7 */ /* 0x000ea4000802017f */
[----:B--2---:R-:W-:Y:S05]  /*14fb0*/  @!P1 BRA `(.L_x_354) ;  /* 0x0000001800849947 */ /* 0x004fea0003800000 */
.L_x_406:
[----:B------:R-:W-:Y:S01]  /*14fc0*/  UPRMT UR8, UR22, 0x9910, URZ ;  /* 0x0000991016087896 */ /* 0x000fe2000800003f */
[----:B-1----:R1:W-:Y:S03]  /*14fd0*/  @!P2 SYNCS.ARRIVE.TRANS64 RZ, [R12+URZ], R10 ;  /* 0x0000000a0cffa9a7 */ /* 0x0023e6000800003f */
[----:B------:R-:W-:-:S06]  /*14fe0*/  UISETP.NE.AND UP0, UPT, UR8, 0x2, UPT ;  /* 0x000000020800788c */ /* 0x000fcc000bf05270 */
[----:B------:R-:W-:-:S13]  /*14ff0*/  PLOP3.LUT P1, PT, PT, PT, UP0, 0x80, 0x0 ;  /* 0x000000000000781c */ /* 0x000fda0003f2f008 */
[----:B-1----:R-:W-:Y:S05]  /*15000*/  @P1 BRA `(.L_x_355) ;  /* 0x0000000000041947 */ /* 0x002fea0003800000 */
[----:B------:R-:W-:Y:S01]  /*15010*/  BPT.TRAP 0x1 ;  /* 0x000000040000795c */ /* 0x000fe20000300000 */
.L_x_355:
[----:B------:R-:W-:Y:S05]  /*15020*/  @P0 BRA `(.L_x_356) ;  /* 0x0000000000040947 */ /* 0x000fea0003800000 */
[----:B------:R-:W-:Y:S01]  /*15030*/  BPT.TRAP 0x1 ;  /* 0x000000040000795c */ /* 0x000fe20000300000 */
.L_x_356:
[----:B------:R-:W-:Y:S01]  /*15040*/  IMAD R14, R3, 0x8000, R14 ;  /* 0x00008000030e7824 */ /* 0x000fe200078e020e */
[----:B------:R-:W-:Y:S01]  /*15050*/  R2UR UR9, R12 ;  /* 0x000000000c0972ca */ /* 0x000fe200000e0000 */
[----:B------:R-:W-:Y:S01]  /*15060*/  VIADD R11, R11, 0xffffffff ;  /* 0xffffffff0b0b7836 */ /* 0x000fe20000000000 */
[----:B------:R-:W-:Y:S01]  /*15070*/  UIADD3 UR14, UP0, UR20, 0xf0, URZ ;  /* 0x000000f0140e7890 */ /* 0x000fe2000ff1e03f */
[----:B------:R-:W-:Y:S01]  /*15080*/  R2UR UR11, R4 ;  /* 0x00000000040b72ca */ /* 0x000fe200000e0000 */
[----:B------:R-:W-:Y:S01]  /*15090*/  UIADD3 UR24, UP1, UR20, 0x1f0, URZ ;  /* 0x000001f014187890 */ /* 0x000fe2000ff3e03f */
[----:B------:R-:W-:Y:S01]  /*150a0*/  R2UR UR8, R14 ;  /* 0x000000000e0872ca */ /* 0x000fe200000e0000 */
[----:B------:R-:W-:Y:S01]  /*150b0*/  UIADD3.X UR15, URZ, UR21, URZ, UP0, !UPT ;  /* 0x000000153f0f7290 */ /* 0x000fe200087fe43f */
[----:B------:R-:W-:Y:S01]  /*150c0*/  R2UR UR10, R13 ;  /* 0x000000000d0a72ca */ /* 0x000fe200000e0000 */
[----:B------:R-:W-:Y:S01]  /*150d0*/  UIADD3.X UR25, URZ, UR21, URZ, UP1, !UPT ;  /* 0x000000153f197290 */ /* 0x000fe20008ffe43f */
[----:B------:R-:W-:Y:S01]  /*150e0*/  R2UR UR12, R9 ;  /* 0x00000000090c72ca */ /* 0x000fe200000e0000 */
[----:B------:R-:W-:Y:S01]  /*150f0*/  UMOV UR16, 0x0 ;  /* 0x0000000000107882 */ /* 0x000fe20000000000 */
[----:B------:R-:W-:Y:S01]  /*15100*/  R2UR UR19, R5 ;  /* 0x00000000051372ca */ /* 0x000fe200000e0000 */
[----:B------:R-:W-:Y:S01]  /*15110*/  UMOV UR17, 0x10000000 ;  /* 0x1000000000117882 */ /* 0x000fe20000000000 */
[----:B------:R-:W-:-:S02]  /*15120*/  ISETP.GT.AND P3, PT, R11, 0x1, PT ;  /* 0x000000010b00780c */ /* 0x000fc40003f64270 */
[----:B------:R-:W-:Y:S02]  /*15130*/  IADD3 R3, R3, 0x1, RZ ;  /* 0x0000000103037810 */ /* 0x000fe40007ffe0ff */
[----:B------:R-:W-:Y:S01]  /*15140*/  IADD3 R13, R13, 0x40, RZ ;  /* 0x000000400d0d7810 */ /* 0x000fe20007ffe0ff */
[----:B------:R-:W-:Y:S01]  /*15150*/  UIADD3 UR13, UR8, 0x8400, URZ ;  /* 0x00008400080d7890 */ /* 0x000fe2000fffe03f */
[----:B------:R-:W-:Y:S01]  /*15160*/  ISETP.NE.AND P1, PT, R3, 0x3, PT ;  /* 0x000000030300780c */ /* 0x000fe20003f25270 */
[----:B------:R-:W-:-:S03]  /*15170*/  UIADD3 UR18, UR8, 0x20400, URZ ;  /* 0x0002040008127890 */ /* 0x000fc6000fffe03f */
[----:B--2---:R-:W-:Y:S02]  /*15180*/  SEL R7, RZ, 0x1, P1 ;  /* 0x00000001ff077807 */ /* 0x004fe40000800000 */
[----:B------:R-:W-:Y:S01]  /*15190*/  UMOV UR8, UR13 ;  /* 0x0000000d00087c82 */ /* 0x000fe20008000000 */
[----:B------:R-:W-:Y:S01]  /*151a0*/  SEL R3, R3, RZ, P1 ;  /* 0x000000ff03037207 */ /* 0x000fe20000800000 */
[----:B------:R1:W-:Y:S01]  /*151b0*/  UTMALDG.3D [UR8], [UR14], desc[UR16] ;  /* 0x000010080e0075b4 */ /* 0x0003e20008011000 */
[----:B------:R-:W-:Y:S01]  /*151c0*/  LOP3.LUT R2, R2, R7, RZ, 0x3c, !PT ;  /* 0x0000000702027212 */ /* 0x000fe200078e3cff */
[----:B-1----:R-:W-:Y:S01]  /*151d0*/  UMOV UR8, UR18 ;  /* 0x0000001200087c82 */ /* 0x002fe20008000000 */
[----:B------:R-:W-:Y:S02]  /*151e0*/  UMOV UR11, UR19 ;  /* 0x00000013000b7c82 */ /* 0x000fe40008000000 */
[----:B------:R1:W-:Y:S02]  /*151f0*/  UTMALDG.3D [UR8], [UR24], desc[UR16] ;  /* 0x00001008180075b4 */ /* 0x0003e40008011000 */
[----:B-1----:R-:W-:Y:S05]  /*15200*/  @P3 BRA `(.L_x_357) ;  /* 0xfffffffc004c3947 */ /* 0x002fea000383ffff */
.L_x_353:
[----:B------:R-:W-:Y:S05]  /*15210*/  BSYNC B1 ;  /* 0x0000000000017941 */ /* 0x000fea0003800000 */
.L_x_352:
[----:B------:R-:W2:Y:S01]  /*15220*/  LDL.LU R14, [R1+0x204] ;  /* 0x00020400010e7983 */ /* 0x000ea20000300800 */
[----:B------:R-:W-:Y:S01]  /*15230*/  LOP3.LUT P1, RZ, R8, 0xff, RZ, 0xc0, !PT ;  /* 0x000000ff08ff7812 */ /* 0x000fe2000782c0ff */
[----:B------:R-:W-:Y:S01]  /*15240*/  VIADD R6, R6, UR6 ;  /* 0x0000000606067c36 */ /* 0x000fe20008000000 */
[----:B------:R-:W-:Y:S01]  /*15250*/  ULDC.64 UR8, c[0x0][0x8f8] ;  /* 0x00023e0000087ab9 */ /* 0x000fe20000000a00 */
[----:B------:R-:W3:Y:S01]  /*15260*/  LDL.LU R12, [R1+0x200] ;  /* 0x00020000010c7983 */ /* 0x000ee20000300800 */
[----:B------:R-:W-:Y:S01]  /*15270*/  UISETP.GE.U32.AND UP0, UPT, UR6, 0x3, UPT ;  /* 0x000000030600788c */ /* 0x000fe2000bf06070 */
[----:B------:R-:W-:Y:S01]  /*15280*/  BSSY B1, `(.L_x_358) ;  /* 0x0000071000017945 */ /* 0x000fe20003800000 */
[----:B------:R-:W-:Y:S01]  /*15290*/  IMAD.MOV.U32 R4, RZ, RZ, -0x1 ;  /* 0xffffffffff047424 */ /* 0x000fe200078e00ff */
[----:B------:R-:W-:Y:S01]  /*152a0*/  PRMT R8, RZ, 0x7610, R8 ;  /* 0x00007610ff087816 */ /* 0x000fe20000000008 */
[----:B------:R-:W-:Y:S02]  /*152b0*/  IMAD.MOV.U32 R9, RZ, RZ, -0x1 ;  /* 0xffffffffff097424 */ /* 0x000fe400078e00ff */
[----:B------:R-:W-:-:S03]  /*152c0*/  PLOP3.LUT P3, PT, PT, PT, UP0, 0x80, 0x0 ;  /* 0x000000000000781c */ /* 0x000fc60003f6f008 */
[----:B------:R-:W1:Y:S01]  /*152d0*/  @P1 S2R R3, SR_CgaCtaId ;  /* 0x0000000000031919 */ /* 0x000e620000008800 */
[----:B------:R-:W-:-:S04]  /*152e0*/  @P1 MOV R2, 0x400 ;  /* 0x0000040000021802 */ /* 0x000fc80000000f00 */
[----:B-1----:R-:W-:-:S04]  /*152f0*/  @P1 LEA R2, R3, R2, 0x18 ;  /* 0x0000000203021211 */ /* 0x002fc800078ec0ff */
[----:B------:R1:W-:Y:S01]  /*15300*/  @P1 SYNCS.ARRIVE.TRANS64.A1T0 RZ, [R2+URZ+0x78], RZ ;  /* 0x000078ff02ff19a7 */ /* 0x0003e2000810003f */
[----:B------:R-:W-:Y:S02]  /*15310*/  ISETP.GT.U32.AND P1, PT, R6, 0x2, PT ;  /* 0x000000020600780c */ /* 0x000fe40003f24070 */
[----:B-1----:R-:W-:-:S04]  /*15320*/  MOV R2, UR6 ;  /* 0x0000000600027c02 */ /* 0x002fc80008000f00 */
[----:B------:R-:W-:Y:S01]  /*15330*/  ISETP.LT.U32.AND P1, PT, R2, 0x3, P1 ;  /* 0x000000030200780c */ /* 0x000fe20000f21070 */
[----:B------:R-:W-:-:S05]  /*15340*/  IMAD.WIDE.U32 R2, R6, -0x55555555, RZ ;  /* 0xaaaaaaab06027825 */ /* 0x000fca00078e00ff */
[----:B------:R-:W-:Y:S02]  /*15350*/  SHF.R.U32.HI R5, RZ, 0x1, R3 ;  /* 0x00000001ff057819 */ /* 0x000fe40000011603 */
[----:B------:R-:W-:Y:S02]  /*15360*/  SEL R3, RZ, 0x1, !P1 ;  /* 0x00000001ff037807 */ /* 0x000fe40004800000 */
[----:B------:R-:W-:Y:S01]  /*15370*/  PRMT R2, RZ, 0x7610, R2 ;  /* 0x00007610ff027816 */ /* 0x000fe20000000002 */
[----:B------:R-:W-:Y:S01]  /*15380*/  IMAD R6, R5, -0x3, R6 ;  /* 0xfffffffd05067824 */ /* 0x000fe200078e0206 */
[----:B------:R-:W-:-:S04]  /*15390*/  LOP3.LUT R0, R0, R3, RZ, 0x3c, !PT ;  /* 0x0000000300007212 */ /* 0x000fc800078e3cff */
[----:B------:R-:W-:Y:S02]  /*153a0*/  @P3 LOP3.LUT R0, R0, 0x1, R5, 0x78, !PT ;  /* 0x0000000100003812 */ /* 0x000fe400078e7805 */
[----:B------:R-:W-:Y:S02]  /*153b0*/  MOV R5, 0xffffffff ;  /* 0xffffffff00057802 */ /* 0x000fe40000000f00 */
[----:B---3--:R-:W-:-:S04]  /*153c0*/  IADD3 R12, P1, R12, UR54, RZ ;  /* 0x000000360c0c7c10 */ /* 0x008fc8000ff3e0ff */
[----:B--2---:R-:W-:Y:S01]  /*153d0*/  IADD3.X R14, R14, UR39, RZ, P1, !PT ;  /* 0x000000270e0e7c10 */ /* 0x004fe20008ffe4ff */
[----:B------:R1:W-:Y:S01]  /*153e0*/  STL [R1+0x200], R12 ;  /* 0x0002000c01007387 */ /* 0x0003e20000100800 */
[----:B------:R-:W-:-:S03]  /*153f0*/  ISETP.GE.U32.AND P1, PT, R12, UR8, PT ;  /* 0x000000080c007c0c */ /* 0x000fc6000bf26070 */
[----:B------:R1:W-:Y:S01]  /*15400*/  STL [R1+0x204], R14 ;  /* 0x0002040e01007387 */ /* 0x0003e20000100800 */
[----:B------:R-:W-:-:S13]  /*15410*/  ISETP.GE.U32.AND.EX P1, PT, R14, UR9, PT, P1 ;  /* 0x000000090e007c0c */ /* 0x000fda000bf26110 */
[----:B-1----:R-:W-:Y:S05]  /*15420*/  @P1 BRA `(.L_x_359) ;  /* 0x0000000400581947 */ /* 0x002fea0003800000 */
[----:B------:R-:W1:Y:S01]  /*15430*/  S2R R7, SR_CTAID.X ;  /* 0x0000000000077919 */ /* 0x000e620000002500 */
[----:B------:R-:W2:Y:S01]  /*15440*/  LDC R15, c[0x0][0x904] ;  /* 0x00024100ff0f7b82 */ /* 0x000ea20000000800 */
[----:B------:R-:W-:Y:S01]  /*15450*/  ULDC UR8, c[0x0][0x150] ;  /* 0x0000540000087ab9 */ /* 0x000fe20000000800 */
[----:B------:R-:W-:Y:S01]  /*15460*/  ULDC UR11, c[0x0][0x8d8] ;  /* 0x00023600000b7ab9 */ /* 0x000fe20000000800 */
[----:B------:R-:W3:Y:S05]  /*15470*/  S2R R5, SR_CTAID.Y ;  /* 0x0000000000057919 */ /* 0x000eea0000002600 */
[----:B------:R-:W4:Y:S08]  /*15480*/  LDC R4, c[0x0][0x144] ;  /* 0x00005100ff047b82 */ /* 0x000f300000000800 */
[----:B------:R-:W5:Y:S01]  /*15490*/  LDC R10, c[0x0][0x148] ;  /* 0x00005200ff0a7b82 */ /* 0x000f620000000800 */
[----:B--2---:R-:W-:-:S02]  /*154a0*/  ISETP.NE.AND P4, PT, R15, 0x1, PT ;  /* 0x000000010f00780c */ /* 0x004fc40003f85270 */
[----:B-1----:R-:W-:Y:S02]  /*154b0*/  I2FP.F32.U32 R2, R7 ;  /* 0x0000000700027245 */ /* 0x002fe40000201000 */
[----:B---3--:R-:W-:-:S03]  /*154c0*/  I2FP.F32.U32 R3, R5 ;  /* 0x0000000500037245 */ /* 0x008fc60000201000 */
[----:B------:R-:W-:Y:S01]  /*154d0*/  FMUL R2, R2, UR8 ;  /* 0x0000000802027c20 */ /* 0x000fe20008400000 */
[----:B------:R-:W-:Y:S02]  /*154e0*/  ULDC UR8, c[0x0][0x154] ;  /* 0x0000550000087ab9 */ /* 0x000fe40000000800 */
[----:B------:R-:W-:Y:S01]  /*154f0*/  FMUL R9, R3, UR8 ;  /* 0x0000000803097c20 */ /* 0x000fe20008400000 */
[----:B------:R-:W-:Y:S02]  /*15500*/  ULDC.64 UR8, c[0x0][0x8d0] ;  /* 0x0002340000087ab9 */ /* 0x000fe40000000a00 */
[----:B------:R-:W1:Y:S01]  /*15510*/  F2I.U32.TRUNC.NTZ R2, R2 ;  /* 0x0000000200027305 */ /* 0x000e62000020f000 */
[----:B------:R-:W-:-:S04]  /*15520*/  ISETP.NE.U32.AND P1, PT, RZ, UR8, PT ;  /* 0x00000008ff007c0c */ /* 0x000fc8000bf25070 */
[----:B------:R-:W-:-:S03]  /*15530*/  ISETP.NE.AND.EX P1, PT, RZ, UR9, PT, P1 ;  /* 0x00000009ff007c0c */ /* 0x000fc6000bf25310 */
[----:B------:R-:W2:Y:S01]  /*15540*/  F2I.U32.TRUNC.NTZ R9, R9 ;  /* 0x0000000900097305 */ /* 0x000ea2000020f000 */
[----:B-1----:R-:W-:Y:S02]  /*15550*/  IADD3 R3, -R2, RZ, RZ ;  /* 0x000000ff02037210 */ /* 0x002fe40007ffe1ff */
[----:B------:R-:W-:-:S03]  /*15560*/  MOV R2, R12 ;  /* 0x0000000c00027202 */ /* 0x000fc60000000f00 */
[----:B----4-:R-:W-:Y:S02]  /*15570*/  IMAD R7, R4, R3, R7 ;  /* 0x0000000304077224 */ /* 0x010fe400078e0207 */
[----:B--2---:R-:W-:-:S04]  /*15580*/  IMAD.MOV R3, RZ, RZ, -R9 ;  /* 0x000000ffff037224 */ /* 0x004fc800078e0a09 */
[----:B-----5:R-:W-:Y:S02]  /*15590*/  @P4 IMAD R7, R10, R3, R5 ;  /* 0x000000030a074224 */ /* 0x020fe400078e0205 */
[----:B------:R-:W-:Y:S01]  /*155a0*/  IMAD.MOV.U32 R3, RZ, RZ, R14 ;  /* 0x000000ffff037224 */ /* 0x000fe200078e000e */
[----:B------:R-:W-:Y:S06]  /*155b0*/  @!P1 BRA `(.L_x_360) ;  /* 0x0000000000289947 */ /* 0x000fec0003800000 */
[----:B------:R-:W-:Y:S02]  /*155c0*/  ULDC UR10, c[0x0][0x8dc] ;  /* 0x00023700000a7ab9 */ /* 0x000fe40000000800 */
[----:B------:R-:W-:-:S04]  /*155d0*/  IADD3 R3, P1, R12, UR10, RZ ;  /* 0x0000000a0c037c10 */ /* 0x000fc8000ff3e0ff */
[----:B------:R-:W-:-:S05]  /*155e0*/  IADD3.X R9, RZ, R14, RZ, P1, !PT ;  /* 0x0000000eff097210 */ /* 0x000fca0000ffe4ff */
[----:B------:R-:W-:-:S04]  /*155f0*/  IMAD.WIDE.U32 R4, R9, UR8, RZ ;  /* 0x0000000809047c25 */ /* 0x000fc8000f8e00ff */
[----:B------:R-:W-:-:S04]  /*15600*/  IMAD.WIDE.U32 R4, P1, R3, UR9, R4 ;  /* 0x0000000903047c25 */ /* 0x000fc8000f820004 */
[----:B------:R-:W-:Y:S01]  /*15610*/  IMAD.WIDE.U32 R2, R3, UR8, RZ ;  /* 0x0000000803027c25 */ /* 0x000fe2000f8e00ff */
[----:B------:R-:W-:-:S04]  /*15620*/  MOV R2, R5 ;  /* 0x0000000500027202 */ /* 0x000fc80000000f00 */
[----:B------:R-:W-:Y:S01]  /*15630*/  IADD3 RZ, P3, R3, R4, RZ ;  /* 0x0000000403ff7210 */ /* 0x000fe20007f7e0ff */
[----:B------:R-:W-:-:S04]  /*15640*/  IMAD.X R3, RZ, RZ, RZ, P1 ;  /* 0x000000ffff037224 */ /* 0x000fc800008e06ff */
[----:B------:R-:W-:-:S08]  /*15650*/  IMAD.WIDE.U32.X R2, R9, UR9, R2, P3 ;  /* 0x0000000909027c25 */ /* 0x000fd000098e0402 */
.L_x_360:
[--C-:B------:R-:W-:Y:S01]  /*15660*/  SHF.R.U64 R9, R2, UR11, R3.reuse ;  /* 0x0000000b02097c19 */ /* 0x100fe20008001203 */
[----:B------:R-:W-:Y:S01]  /*15670*/  ULDC.64 UR8, c[0x0][0x8c8] ;  /* 0x0002320000087ab9 */ /* 0x000fe20000000a00 */
[----:B------:R-:W-:Y:S01]  /*15680*/  SHF.R.U32.HI R2, RZ, UR11, R3 ;  /* 0x0000000bff027c19 */ /* 0x000fe20008011603 */
[----:B------:R-:W-:Y:S01]  /*15690*/  IMAD.MOV.U32 R3, RZ, RZ, R14 ;  /* 0x000000ffff037224 */ /* 0x000fe200078e000e */
[----:B------:R-:W-:Y:S01]  /*156a0*/  IADD3 R11, P1, RZ, -R9, RZ ;  /* 0x80000009ff0b7210 */ /* 0x000fe20007f3e0ff */
[----:B------:R-:W-:-:S04]  /*156b0*/  ULDC.64 UR10, c[0x0][0x8e8] ;  /* 0x00023a00000a7ab9 */ /* 0x000fc80000000a00 */
[----:B------:R-:W-:Y:S01]  /*156c0*/  IMAD.X R2, RZ, RZ, ~R2, P1 ;  /* 0x000000ffff027224 */ /* 0x000fe200008e0e02 */
[----:B------:R-:W-:-:S03]  /*156d0*/  ISETP.NE.U32.AND P1, PT, RZ, UR10, PT ;  /* 0x0000000aff007c0c */ /* 0x000fc6000bf25070 */
[----:B------:R-:W-:Y:S01]  /*156e0*/  IMAD R2, R2, UR8, RZ ;  /* 0x0000000802027c24 */ /* 0x000fe2000f8e02ff */
[----:B------:R-:W-:-:S03]  /*156f0*/  ISETP.NE.AND.EX P1, PT, RZ, UR11, PT, P1 ;  /* 0x0000000bff007c0c */ /* 0x000fc6000bf25310 */
[----:B------:R-:W-:Y:S01]  /*15700*/  IMAD R5, R11, UR9, R2 ;  /* 0x000000090b057c24 */ /* 0x000fe2000f8e0202 */
[----:B------:R-:W-:-:S05]  /*15710*/  MOV R2, R12 ;  /* 0x0000000c00027202 */ /* 0x000fca0000000f00 */
[----:B------:R-:W-:Y:S01]  /*15720*/  IMAD.WIDE.U32 R2, R11, UR8, R2 ;  /* 0x000000080b027c25 */ /* 0x000fe2000f8e0002 */
[----:B------:R-:W-:-:S04]  /*15730*/  ULDC UR8, c[0x0][0x8c0] ;  /* 0x0002300000087ab9 */ /* 0x000fc80000000800 */
[----:B------:R-:W-:-:S04]  /*15740*/  IADD3 R3, R3, R5, RZ ;  /* 0x0000000503037210 */ /* 0x000fc80007ffe0ff */
[--C-:B------:R-:W-:Y:S02]  /*15750*/  SHF.R.U64 R10, R2, UR8, R3.reuse ;  /* 0x00000008020a7c19 */ /* 0x100fe40008001203 */
[----:B------:R-:W-:Y:S01]  /*15760*/  SHF.R.U32.HI R3, RZ, UR8, R3 ;  /* 0x00000008ff037c19 */ /* 0x000fe20008011603 */
[----:B------:R-:W-:-:S03]  /*15770*/  ULDC UR8, c[0x0][0x8b0] ;  /* 0x00022c0000087ab9 */ /* 0x000fc60000000800 */
[--C-:B------:R-:W-:Y:S02]  /*15780*/  SHF.R.U64 R12, R10, UR8, R3.reuse ;  /* 0x000000080a0c7c19 */ /* 0x100fe40008001203 */
[----:B------:R-:W-:Y:S01]  /*15790*/  SHF.R.U32.HI R3, RZ, UR8, R3 ;  /* 0x00000008ff037c19 */ /* 0x000fe20008011603 */
[----:B------:R-:W-:-:S03]  /*157a0*/  ULDC UR8, c[0x0][0x900] ;  /* 0x0002400000087ab9 */ /* 0x000fc60000000800 */
[--C-:B------:R-:W-:Y:S02]  /*157b0*/  SHF.R.U64 R11, R12, UR8, R3.reuse ;  /* 0x000000080c0b7c19 */ /* 0x100fe40008001203 */
[----:B------:R-:W-:-:S03]  /*157c0*/  SHF.R.U32.HI R13, RZ, UR8, R3 ;  /* 0x00000008ff0d7c19 */ /* 0x000fc60008011603 */
[----:B------:R-:W-:Y:S01]  /*157d0*/  IMAD.MOV.U32 R2, RZ, RZ, R11 ;  /* 0x000000ffff027224 */ /* 0x000fe200078e000b */
[----:B------:R-:W-:Y:S01]  /*157e0*/  MOV R3, R13 ;  /* 0x0000000d00037202 */ /* 0x000fe20000000f00 */
[----:B------:R-:W-:Y:S06]  /*157f0*/  @!P1 BRA `(.L_x_361) ;  /* 0x0000000000289947 */ /* 0x000fec0003800000 */
[----:B------:R-:W-:Y:S02]  /*15800*/  ULDC UR8, c[0x0][0x8f4] ;  /* 0x00023d0000087ab9 */ /* 0x000fe40000000800 */
[----:B------:R-:W-:-:S05]  /*15810*/  IADD3 R3, P1, R11, UR8, RZ ;  /* 0x000000080b037c10 */ /* 0x000fca000ff3e0ff */
[----:B------:R-:W-:-:S04]  /*15820*/  IMAD.X R13, RZ, RZ, R13, P1 ;  /* 0x000000ffff0d7224 */ /* 0x000fc800008e060d */
[----:B------:R-:W-:-:S04]  /*15830*/  IMAD.WIDE.U32 R4, R13, UR10, RZ ;  /* 0x0000000a0d047c25 */ /* 0x000fc8000f8e00ff */
[----:B------:R-:W-:-:S04]  /*15840*/  IMAD.WIDE.U32 R4, P1, R3, UR11, R4 ;  /* 0x0000000b03047c25 */ /* 0x000fc8000f820004 */
[----:B------:R-:W-:-:S04]  /*15850*/  IMAD.WIDE.U32 R2, R3, UR10, RZ ;  /* 0x0000000a03027c25 */ /* 0x000fc8000f8e00ff */
[----:B------:R-:W-:Y:S01]  /*15860*/  IMAD.MOV.U32 R2, RZ, RZ, R5 ;  /* 0x000000ffff027224 */ /* 0x000fe200078e0005 */
[----:B------:R-:W-:Y:S02]  /*15870*/  IADD3 RZ, P3, R3, R4, RZ ;  /* 0x0000000403ff7210 */ /* 0x000fe40007f7e0ff */
[----:B------:R-:W-:-:S03]  /*15880*/  IADD3.X R3, RZ, RZ, RZ, P1, !PT ;  /* 0x000000ffff037210 */ /* 0x000fc60000ffe4ff */
[----:B------:R-:W-:-:S08]  /*15890*/  IMAD.WIDE.U32.X R2, R13, UR11, R2, P3 ;  /* 0x0000000b0d027c25 */ /* 0x000fd000098e0402 */
.L_x_361:
[----:B------:R-:W-:Y:S01]  /*158a0*/  ULDC UR8, c[0x0][0x8f0] ;  /* 0x00023c0000087ab9 */ /* 0x000fe20000000800 */
[----:B------:R-:W-:Y:S02]  /*158b0*/  LOP3.LUT R12, R12, UR7, RZ, 0xc0, !PT ;  /* 0x000000070c0c7c12 */ /* 0x000fe4000f8ec0ff */
[----:B------:R-:W-:Y:S01]  /*158c0*/  SHF.R.U64 R3, R2, UR8, R3 ;  /* 0x0000000802037c19 */ /* 0x000fe20008001203 */
[----:B------:R-:W-:Y:S01]  /*158d0*/  ULDC UR8, c[0x0][0x8e0] ;  /* 0x0002380000087ab9 */ /* 0x000fe20000000800 */
[----:B------:R-:W-:Y:S02]  /*158e0*/  LOP3.LUT R4, R10, UR4, RZ, 0xc0, !PT ;  /* 0x000000040a047c12 */ /* 0x000fe4000f8ec0ff */
[C---:B------:R-:W-:Y:S01]  /*158f0*/  IADD3 R2, -R3.reuse, RZ, RZ ;  /* 0x000000ff03027210 */ /* 0x040fe20007ffe1ff */
[----:B------:R-:W-:-:S04]  /*15900*/  IMAD R12, R3, UR5, R12 ;  /* 0x00000005030c7c24 */ /* 0x000fc8000f8e020c */
[----:B------:R-:W-:Y:S01]  /*15910*/  IMAD R11, R2, UR8, R11 ;  /* 0x00000008020b7c24 */ /* 0x000fe2000f8e020b */
[----:B------:R-:W-:Y:S01]  /*15920*/  ULDC UR8, c[0x0][0x8b8] ;  /* 0x00022e0000087ab9 */ /* 0x000fe20000000800 */
[----:B------:R-:W-:Y:S02]  /*15930*/  IMAD.MOV.U32 R2, RZ, RZ, 0x1 ;  /* 0x00000001ff027424 */ /* 0x000fe400078e00ff */
[----:B------:R-:W-:Y:S01]  /*15940*/  IMAD R7, R12, UR8, R7 ;  /* 0x000000080c077c24 */ /* 0x000fe2000f8e0207 */
[----:B------:R-:W-:Y:S02]  /*15950*/  ULDC UR8, c[0x0][0x8a8] ;  /* 0x00022a0000087ab9 */ /* 0x000fe40000000800 */
[----:B------:R-:W-:-:S05]  /*15960*/  IMAD R4, R11, UR8, R4 ;  /* 0x000000080b047c24 */ /* 0x000fca000f8e0204 */
[----:B------:R-:W-:Y:S02]  /*15970*/  SEL R5, R4, R7, !P4 ;  /* 0x0000000704057207 */ /* 0x000fe40006000000 */
[----:B------:R-:W-:-:S07]  /*15980*/  SEL R4, R7, R4, !P4 ;  /* 0x0000000407047207 */ /* 0x000fce0006000000 */
.L_x_359:
[----:B------:R-:W-:Y:S05]  /*15990*/  BSYNC B1 ;  /* 0x0000000000017941 */ /* 0x000fea0003800000 */
.L_x_358:
[----:B------:R-:W-:-:S13]  /*159a0*/  LOP3.LUT P1, RZ, R2, 0xff, RZ, 0xc0, !PT ;  /* 0x000000ff02ff7812 */ /* 0x000fda000782c0ff */
[----:B------:R-:W-:Y:S05]  /*159b0*/  @P1 BRA `(.L_x_362) ;  /* 0xfffffff4002c1947 */ /* 0x000fea000383ffff */
[----:B------:R-:W-:Y:S05]  /*159c0*/  BSYNC B0 ;  /* 0x0000000000007941 */ /* 0x000fea0003800000 */
.L_x_350:
[----:B------:R-:W-:-:S03]  /*159d0*/  UMOV UR8, 0xffffffff ;  /* 0xffffffff00087882 */ /* 0x000fc60000000000 */
[----:B------:R-:W-:Y:S05]  /*159e0*/  BRA.DIV UR8, `(.L_x_363) ;  /* 0x00000012080c7947 */ /* 0x000fea000b800000 */
[----:B------:R-:W-:-:S13]  /*159f0*/  ELECT P6, URZ, PT ;  /* 0x00000000003f782f */ /* 0x000fda00038c0000 */
.L_x_409:
[----:B------:R-:W-:Y:S05]  /*15a00*/  @!P6 BRA `(.L_x_9) ;  /* 0x000000000084e947 */ /* 0x000fea0003800000 */
[----:B------:R-:W-:-:S04]  /*15a10*/  ULOP3.LUT UR8, UR46, 0x2, URZ, 0xfc, !UPT ;  /* 0x000000022e087892 */ /* 0x000fc8000f8efc3f */
[----:B------:R-:W-:-:S06]  /*15a20*/  UISETP.NE.AND UP0, UPT, UR8, 0x3, UPT ;  /* 0x000000030800788c */ /* 0x000fcc000bf05270 */
[----:B------:R-:W-:-:S13]  /*15a30*/  PLOP3.LUT P0, PT, PT, PT, UP0, 0x80, 0x0 ;  /* 0x000000000000781c */ /* 0x000fda0003f0f008 */
[----:B------:R-:W-:Y:S05]  /*15a40*/  @!P0 BRA `(.L_x_364) ;  /* 0x0000000000048947 */ /* 0x000fea0003800000 */
[----:B------:R-:W-:Y:S01]  /*15a50*/  BPT.TRAP 0x1 ;  /* 0x000000040000795c */ /* 0x000fe20000300000 */
.L_x_364:
[----:B------:R-:W1:Y:S01]  /*15a60*/  S2R R3, SR_CgaCtaId ;  /* 0x0000000000037919 */ /* 0x000e620000008800 */
[----:B------:R-:W-:-:S04]  /*15a70*/  MOV R2, 0x400 ;  /* 0x0000040000027802 */ /* 0x000fc80000000f00 */
[----:B-1----:R-:W-:Y:S02]  /*15a80*/  LEA R3, R3, R2, 0x18 ;  /* 0x0000000203037211 */ /* 0x002fe400078ec0ff */
[----:B------:R-:W-:Y:S02]  /*15a90*/  SHF.L.U32 R2, R0, 0x1f, RZ ;  /* 0x0000001f00027819 */ /* 0x000fe400000006ff */
[----:B------:R-:W-:-:S05]  /*15aa0*/  IADD3 R3, R3, 0x18, RZ ;  /* 0x0000001803037810 */ /* 0x000fca0007ffe0ff */
[----:B------:R-:W-:-:S04]  /*15ab0*/  IMAD R5, R6, 0x8, R3 ;  /* 0x0000000806057824 */ /* 0x000fc800078e0203 */
[----:B------:R-:W1:Y:S02]  /*15ac0*/  SYNCS.PHASECHK.TRANS64.TRYWAIT P0, [R5+URZ], R2 ;  /* 0x00000002050075a7 */ /* 0x000e64000800017f */
[----:B-1----:R-:W-:Y:S05]  /*15ad0*/  @!P0 BRA `(.L_x_365) ;  /* 0x0000000c00f08947 */ /* 0x002fea0003800000 */
.L_x_410:
[----:B------:R-:W-:-:S04]  /*15ae0*/  IADD3 R6, R6, 0x1, RZ ;  /* 0x0000000106067810 */ /* 0x000fc80007ffe0ff */
[----:B------:R-:W-:-:S04]  /*15af0*/  ISETP.NE.AND P0, PT, R6, 0x3, PT ;  /* 0x000000030600780c */ /* 0x000fc80003f05270 */
[----:B-1----:R-:W-:Y:S02]  /*15b00*/  SEL R5, RZ, 0x1, P0 ;  /* 0x00000001ff057807 */ /* 0x002fe40000000000 */
[----:B------:R-:W-:Y:S02]  /*15b10*/  SEL R6, R6, RZ, P0 ;  /* 0x000000ff06067207 */ /* 0x000fe40000000000 */
[----:B------:R-:W-:-:S03]  /*15b20*/  LOP3.LUT R5, R0, R5, RZ, 0x3c, !PT ;  /* 0x0000000500057212 */ /* 0x000fc600078e3cff */
[----:B------:R-:W-:Y:S01]  /*15b30*/  IMAD R7, R6, 0x8, R3 ;  /* 0x0000000806077824 */ /* 0x000fe200078e0203 */
[----:B------:R-:W-:-:S04]  /*15b40*/  SHF.L.U32 R0, R5, 0x1f, RZ ;  /* 0x0000001f05007819 */ /* 0x000fc800000006ff */
[----:B------:R-:W1:Y:S02]  /*15b50*/  SYNCS.PHASECHK.TRANS64.TRYWAIT P0, [R7+URZ], R0 ;  /* 0x00000000070075a7 */ /* 0x000e64000800017f */
[----:B-1----:R-:W-:Y:S05]  /*15b60*/  @!P0 BRA `(.L_x_366) ;  /* 0x0000000c00e08947 */ /* 0x002fea0003800000 */
.L_x_411:
[----:B-1----:R-:W-:-:S04]  /*15b70*/  IADD3 R0, R6, 0x1, RZ ;  /* 0x0000000106007810 */ /* 0x002fc80007ffe0ff */
[----:B------:R-:W-:-:S04]  /*15b80*/  ISETP.NE.AND P0, PT, R0, 0x3, PT ;  /* 0x000000030000780c */ /* 0x000fc80003f05270 */
[----:B------:R-:W-:Y:S02]  /*15b90*/  SEL R2, RZ, 0x1, P0 ;  /* 0x00000001ff027807 */ /* 0x000fe40000000000 */
[----:B------:R-:W-:Y:S02]  /*15ba0*/  SEL R0, R0, RZ, P0 ;  /* 0x000000ff00007207 */ /* 0x000fe40000000000 */
[----:B------:R-:W-:-:S03]  /*15bb0*/  LOP3.LUT R2, R5, R2, RZ, 0x3c, !PT ;  /* 0x0000000205027212 */ /* 0x000fc600078e3cff */
[----:B------:R-:W-:Y:S01]  /*15bc0*/  IMAD R3, R0, 0x8, R3 ;  /* 0x0000000800037824 */ /* 0x000fe200078e0203 */
[----:B------:R-:W-:-:S07]  /*15bd0*/  SHF.L.U32 R0, R2, 0x1f, RZ ;  /* 0x0000001f02007819 */ /* 0x000fce00000006ff */
.L_x_367:
[----:B-1----:R1:W2:Y:S02]  /*15be0*/  SYNCS.PHASECHK.TRANS64.TRYWAIT P0, [R3+URZ], R0 ;  /* 0x00000000030075a7 */ /* 0x0022a4000800017f */
[----:B--2---:R-:W-:Y:S05]  /*15bf0*/  @!P0 NANOSLEEP.SYNCS 0x989680 ;  /* 0x009896800000895d */ /* 0x004fea0003900000 */
[----:B------:R-:W2:Y:S02]  /*15c00*/  @!P0 SYNCS.PHASECHK.TRANS64 P0, [R3+URZ], R0 ;  /* 0x00000000030085a7 */ /* 0x000ea4000800007f */
[----:B--2---:R-:W-:Y:S05]  /*15c10*/  @!P0 BRA `(.L_x_367) ;  /* 0xfffffffc00f08947 */ /* 0x004fea000383ffff */
.L_x_9:
[----:B------:R-:W-:Y:S05]  /*15c20*/  BSYNC B6 ;  /* 0x0000000000067941 */ /* 0x000fea0003800000 */
.L_x_7:
[----:B------:R-:W-:Y:S05]  /*15c30*/  EXIT ;  /* 0x000000000000794d */ /* 0x000fea0003800000 */
.L_x_22:
[----:B----4-:R4:W1:Y:S02]  /*15c40*/  SYNCS.PHASECHK.TRANS64.TRYWAIT P1, [R3+URZ], R0 ;  /* 0x00000000030075a7 */ /* 0x010864000802017f */
[----:B-1----:R-:W-:Y:S05]  /*15c50*/  @!P1 NANOSLEEP.SYNCS 0x989680 ;  /* 0x009896800000995d */ /* 0x002fea0003900000 */
[----:B------:R-:W1:Y:S02]  /*15c60*/  @!P1 SYNCS.PHASECHK.TRANS64 P1, [R3+URZ], R0 ;  /* 0x00000000030095a7 */ /* 0x000e64000802007f */
[----:B-1----:R-:W-:Y:S05]  /*15c70*/  @!P1 BRA `(.L_x_22) ;  /* 0xfffffffc00f09947 */ /* 0x002fea000383ffff */
[----:B------:R-:W-:Y:S05]  /*15c80*/  BRA `(.L_x_21) ;  /* 0xfffffeb800e87947 */ /* 0x000fea000383ffff */
.L_x_27:
[----:B--2---:R-:W-:-:S04]  /*15c90*/  MOV R3, UR4 ;  /* 0x0000000400037c02 */ /* 0x004fc80008000f00 */
[----:B------:R2:W3:Y:S03]  /*15ca0*/  SYNCS.PHASECHK.TRANS64.TRYWAIT P1, [R3+URZ], R0 ;  /* 0x00000000030075a7 */ /* 0x0004e6000802017f */
[----:B---3--:R-:W-:Y:S05]  /*15cb0*/  @!P1 NANOSLEEP.SYNCS 0x989680 ;  /* 0x009896800000995d */ /* 0x008fea0003900000 */
[----:B------:R-:W3:Y:S02]  /*15cc0*/  @!P1 SYNCS.PHASECHK.TRANS64 P1, [R3+URZ], R0 ;  /* 0x00000000030095a7 */ /* 0x000ee4000802007f */
[----:B---3--:R-:W-:Y:S05]  /*15cd0*/  @!P1 BRA `(.L_x_27) ;  /* 0xfffffffc00ec9947 */ /* 0x008fea000383ffff */
[----:B------:R-:W-:Y:S05]  /*15ce0*/  BRA `(.L_x_26) ;  /* 0xfffffef000747947 */ /* 0x000fea000383ffff */
.L_x_49:
[----:B-1----:R-:W-:-:S04]  /*15cf0*/  IMAD.U32 R3, RZ, RZ, UR50 ;  /* 0x00000032ff037e24 */ /* 0x002fc8000f8e00ff */
[----:B------:R1:W2:Y:S03]  /*15d00*/  SYNCS.PHASECHK.TRANS64.TRYWAIT P0, [R3+URZ+0x30], R0 ;  /* 0x00003000030075a7 */ /* 0x0002a6000800017f */
[----:B--2---:R-:W-:Y:S05]  /*15d10*/  @!P0 NANOSLEEP.SYNCS 0x989680 ;  /* 0x009896800000895d */ /* 0x004fea0003900000 */
[----:B------:R-:W2:Y:S02]  /*15d20*/  @!P0 SYNCS.PHASECHK.TRANS64 P0, [R3+URZ+0x30], R0 ;  /* 0x00003000030085a7 */ /* 0x000ea4000800007f */
[----:B--2---:R-:W-:Y:S05]  /*15d30*/  @!P0 BRA `(.L_x_49) ;  /* 0xfffffffc00ec8947 */ /* 0x004fea000383ffff */
[----:B------:R-:W-:Y:S05]  /*15d40*/  BRA `(.L_x_368) ;  /* 0xffffff3c00287947 */ /* 0x000fea000383ffff */
.L_x_60:
[----:B-1----:R1:W2:Y:S02]  /*15d50*/  SYNCS.PHASECHK.TRANS64.TRYWAIT P4, [R11+URZ+0x30], R153 ;  /* 0x000030990b0075a7 */ /* 0x0022a4000808017f */
[----:B--2---:R-:W-:Y:S05]  /*15d60*/  @!P4 NANOSLEEP.SYNCS 0x989680 ;  /* 0x009896800000c95d */ /* 0x004fea0003900000 */
[----:B------:R-:W2:Y:S02]  /*15d70*/  @!P4 SYNCS.PHASECHK.TRANS64 P4, [R11+URZ+0x30], R153 ;  /* 0x000030990b00c5a7 */ /* 0x000ea4000808007f */
[----:B--2---:R-:W-:Y:S05]  /*15d80*/  @!P4 BRA `(.L_x_60) ;  /* 0xfffffffc00f0c947 */ /* 0x004fea000383ffff */
[----:B------:R-:W-:Y:S05]  /*15d90*/  BRA `(.L_x_369) ;  /* 0xffffff4400947947 */ /* 0x000fea000383ffff */
.L_x_71:
[----:B-1----:R1:W2:Y:S02]  /*15da0*/  SYNCS.PHASECHK.TRANS64.TRYWAIT P4, [R11+URZ+0x30], R24 ;  /* 0x000030180b0075a7 */ /* 0x0022a4000808017f */
[----:B--2---:R-:W-:Y:S05]  /*15db0*/  @!P4 NANOSLEEP.SYNCS 0x989680 ;  /* 0x009896800000c95d */ /* 0x004fea0003900000 */
[----:B------:R-:W2:Y:S02]  /*15dc0*/  @!P4 SYNCS.PHASECHK.TRANS64 P4, [R11+URZ+0x30], R24 ;  /* 0x000030180b00c5a7 */ /* 0x000ea4000808007f */
[----:B--2---:R-:W-:Y:S05]  /*15dd0*/  @!P4 BRA `(.L_x_71) ;  /* 0xfffffffc00f0c947 */ /* 0x004fea000383ffff */
[----:B------:R-:W-:Y:S05]  /*15de0*/  BRA `(.L_x_370) ;  /* 0xffffff4c00507947 */ /* 0x000fea000383ffff */
.L_x_82:
[----:B-1----:R1:W2:Y:S02]  /*15df0*/  SYNCS.PHASECHK.TRANS64.TRYWAIT P4, [R24+URZ+0x30], R25 ;  /* 0x00003019180075a7 */ /* 0x0022a4000808017f */
[----:B--2---:R-:W-:Y:S05]  /*15e00*/  @!P4 NANOSLEEP.SYNCS 0x989680 ;  /* 0x009896800000c95d */ /* 0x004fea0003900000 */
[----:B------:R-:W2:Y:S02]  /*15e10*/  @!P4 SYNCS.PHASECHK.TRANS64 P4, [R24+URZ+0x30], R25 ;  /* 0x000030191800c5a7 */ /* 0x000ea4000808007f */
[----:B--2---:R-:W-:Y:S05]  /*15e20*/  @!P4 BRA `(.L_x_82) ;  /* 0xfffffffc00f0c947 */ /* 0x004fea000383ffff */
[----:B------:R-:W-:Y:S05]  /*15e30*/  BRA `(.L_x_371) ;  /* 0xffffff5400547947 */ /* 0x000fea000383ffff */
.L_x_93:
[----:B-1----:R1:W2:Y:S02]  /*15e40*/  SYNCS.PHASECHK.TRANS64.TRYWAIT P5, [R25+URZ+0x30], R26 ;  /* 0x0000301a190075a7 */ /* 0x0022a400080a017f */
[----:B--2---:R-:W-:Y:S05]  /*15e50*/  @!P5 NANOSLEEP.SYNCS 0x989680 ;  /* 0x009896800000d95d */ /* 0x004fea0003900000 */
[----:B------:R-:W2:Y:S02]  /*15e60*/  @!P5 SYNCS.PHASECHK.TRANS64 P5, [R25+URZ+0x30], R26 ;  /* 0x0000301a1900d5a7 */ /* 0x000ea400080a007f */
[----:B--2---:R-:W-:Y:S05]  /*15e70*/  @!P5 BRA `(.L_x_93) ;  /* 0xfffffffc00f0d947 */ /* 0x004fea000383ffff */
[----:B------:R-:W-:Y:S05]  /*15e80*/  BRA `(.L_x_372) ;  /* 0xffffff5c00247947 */ /* 0x000fea000383ffff */
.L_x_104:
[----:B-1----:R1:W2:Y:S02]  /*15e90*/  SYNCS.PHASECHK.TRANS64.TRYWAIT P5, [R26+URZ+0x30], R27 ;  /* 0x0000301b1a0075a7 */ /* 0x0022a400080a017f */
[----:B--2---:R-:W-:Y:S05]  /*15ea0*/  @!P5 NANOSLEEP.SYNCS 0x989680 ;  /* 0x009896800000d95d */ /* 0x004fea0003900000 */
[----:B------:R-:W2:Y:S02]  /*15eb0*/  @!P5 SYNCS.PHASECHK.TRANS64 P5, [R26+URZ+0x30], R27 ;  /* 0x0000301b1a00d5a7 */ /* 0x000ea400080a007f */
[----:B--2---:R-:W-:Y:S05]  /*15ec0*/  @!P5 BRA `(.L_x_104) ;  /* 0xfffffffc00f0d947 */ /* 0x004fea000383ffff */
[----:B------:R-:W-:Y:S05]  /*15ed0*/  BRA `(.L_x_373) ;  /* 0xffffff6400287947 */ /* 0x000fea000383ffff */
.L_x_115:
[----:B-1----:R1:W2:Y:S02]  /*15ee0*/  SYNCS.PHASECHK.TRANS64.TRYWAIT P5, [R24+URZ+0x30], R25 ;  /* 0x00003019180075a7 */ /* 0x0022a400080a017f */
[----:B--2---:R-:W-:Y:S05]  /*15ef0*/  @!P5 NANOSLEEP.SYNCS 0x989680 ;  /* 0x009896800000d95d */ /* 0x004fea0003900000 */
[----:B------:R-:W2:Y:S02]  /*15f00*/  @!P5 SYNCS.PHASECHK.TRANS64 P5, [R24+URZ+0x30], R25 ;  /* 0x000030191800d5a7 */ /* 0x000ea400080a007f */
[----:B--2---:R-:W-:Y:S05]  /*15f10*/  @!P5 BRA `(.L_x_115) ;  /* 0xfffffffc00f0d947 */ /* 0x004fea000383ffff */
[----:B------:R-:W-:Y:S05]  /*15f20*/  BRA `(.L_x_374) ;  /* 0xffffff6800e87947 */ /* 0x000fea000383ffff */
.L_x_126:
[----:B-1----:R1:W2:Y:S02]  /*15f30*/  SYNCS.PHASECHK.TRANS64.TRYWAIT P5, [R24+URZ+0x30], R25 ;  /* 0x00003019180075a7 */ /* 0x0022a400080a017f */
[----:B--2---:R-:W-:Y:S05]  /*15f40*/  @!P5 NANOSLEEP.SYNCS 0x989680 ;  /* 0x009896800000d95d */ /* 0x004fea0003900000 */
[----:B------:R-:W2:Y:S02]  /*15f50*/  @!P5 SYNCS.PHASECHK.TRANS64 P5, [R24+URZ+0x30], R25 ;  /* 0x000030191800d5a7 */ /* 0x000ea400080a007f */
[----:B--2---:R-:W-:Y:S05]  /*15f60*/  @!P5 BRA `(.L_x_126) ;  /* 0xfffffffc00f0d947 */ /* 0x004fea000383ffff */
[----:B------:R-:W-:Y:S05]  /*15f70*/  BRA `(.L_x_375) ;  /* 0xffffff7000e87947 */ /* 0x000fea000383ffff */
.L_x_137:
[----:B-1----:R1:W2:Y:S02]  /*15f80*/  SYNCS.PHASECHK.TRANS64.TRYWAIT P5, [R24+URZ+0x30], R25 ;  /* 0x00003019180075a7 */ /* 0x0022a400080a017f */
[----:B--2---:R-:W-:Y:S05]  /*15f90*/  @!P5 NANOSLEEP.SYNCS 0x989680 ;  /* 0x009896800000d95d */ /* 0x004fea0003900000 */
[----:B------:R-:W2:Y:S02]  /*15fa0*/  @!P5 SYNCS.PHASECHK.TRANS64 P5, [R24+URZ+0x30], R25 ;  /* 0x000030191800d5a7 */ /* 0x000ea400080a007f */
[----:B--2---:R-:W-:Y:S05]  /*15fb0*/  @!P5 BRA `(.L_x_137) ;  /* 0xfffffffc00f0d947 */ /* 0x004fea000383ffff */
[----:B------:R-:W-:Y:S05]  /*15fc0*/  BRA `(.L_x_376) ;  /* 0xffffff7800a87947 */ /* 0x000fea000383ffff */
.L_x_148:
[----:B-1----:R1:W2:Y:S02]  /*15fd0*/  SYNCS.PHASECHK.TRANS64.TRYWAIT P5, [R24+URZ+0x30], R25 ;  /* 0x00003019180075a7 */ /* 0x0022a400080a017f */
[----:B--2---:R-:W-:Y:S05]  /*15fe0*/  @!P5 NANOSLEEP.SYNCS 0x989680 ;  /* 0x009896800000d95d */ /* 0x004fea0003900000 */
[----:B------:R-:W2:Y:S02]  /*15ff0*/  @!P5 SYNCS.PHASECHK.TRANS64 P5, [R24+URZ+0x30], R25 ;  /* 0x000030191800d5a7 */ /* 0x000ea400080a007f */
[----:B--2---:R-:W-:Y:S05]  /*16000*/  @!P5 BRA `(.L_x_148) ;  /* 0xfffffffc00f0d947 */ /* 0x004fea000383ffff */
[----:B------:R-:W-:Y:S05]  /*16010*/  BRA `(.L_x_377) ;  /* 0xffffff8000a87947 */ /* 0x000fea000383ffff */
.L_x_159:
[----:B-1----:R1:W2:Y:S02]  /*16020*/  SYNCS.PHASECHK.TRANS64.TRYWAIT P5, [R24+URZ+0x30], R25 ;  /* 0x00003019180075a7 */ /* 0x0022a400080a017f */
[----:B--2---:R-:W-:Y:S05]  /*16030*/  @!P5 NANOSLEEP.SYNCS 0x989680 ;  /* 0x009896800000d95d */ /* 0x004fea0003900000 */
[----:B------:R-:W2:Y:S02]  /*16040*/  @!P5 SYNCS.PHASECHK.TRANS64 P5, [R24+URZ+0x30], R25 ;  /* 0x000030191800d5a7 */ /* 0x000ea400080a007f */
[----:B--2---:R-:W-:Y:S05]  /*16050*/  @!P5 BRA `(.L_x_159) ;  /* 0xfffffffc00f0d947 */ /* 0x004fea000383ffff */
[----:B------:R-:W-:Y:S05]  /*16060*/  BRA `(.L_x_378) ;  /* 0xffffff8800687947 */ /* 0x000fea000383ffff */
.L_x_170:
[----:B-1----:R1:W2:Y:S02]  /*16070*/  SYNCS.PHASECHK.TRANS64.TRYWAIT P5, [R24+URZ+0x30], R25 ;  /* 0x00003019180075a7 */ /* 0x0022a400080a017f */
[----:B--2---:R-:W-:Y:S05]  /*16080*/  @!P5 NANOSLEEP.SYNCS 0x989680 ;  /* 0x009896800000d95d */ /* 0x004fea0003900000 */
[----:B------:R-:W2:Y:S02]  /*16090*/  @!P5 SYNCS.PHASECHK.TRANS64 P5, [R24+URZ+0x30], R25 ;  /* 0x000030191800d5a7 */ /* 0x000ea400080a007f */
[----:B--2---:R-:W-:Y:S05]  /*160a0*/  @!P5 BRA `(.L_x_170) ;  /* 0xfffffffc00f0d947 */ /* 0x004fea000383ffff */
[----:B------:R-:W-:Y:S05]  /*160b0*/  BRA `(.L_x_379) ;  /* 0xffffff9000687947 */ /* 0x000fea000383ffff */
.L_x_181:
[----:B-1----:R1:W2:Y:S02]  /*160c0*/  SYNCS.PHASECHK.TRANS64.TRYWAIT P5, [R24+URZ+0x30], R25 ;  /* 0x00003019180075a7 */ /* 0x0022a400080a017f */
[----:B--2---:R-:W-:Y:S05]  /*160d0*/  @!P5 NANOSLEEP.SYNCS 0x989680 ;  /* 0x009896800000d95d */ /* 0x004fea0003900000 */
[----:B------:R-:W2:Y:S02]  /*160e0*/  @!P5 SYNCS.PHASECHK.TRANS64 P5, [R24+URZ+0x30], R25 ;  /* 0x000030191800d5a7 */ /* 0x000ea400080a007f */
[----:B--2---:R-:W-:Y:S05]  /*160f0*/  @!P5 BRA `(.L_x_181) ;  /* 0xfffffffc00f0d947 */ /* 0x004fea000383ffff */
[----:B------:R-:W-:Y:S05]  /*16100*/  BRA `(.L_x_380) ;  /* 0xffffff9800287947 */ /* 0x000fea000383ffff */
.L_x_192:
[----:B-1----:R1:W2:Y:S02]  /*16110*/  SYNCS.PHASECHK.TRANS64.TRYWAIT P5, [R24+URZ+0x30], R25 ;  /* 0x00003019180075a7 */ /* 0x0022a400080a017f */
[----:B--2---:R-:W-:Y:S05]  /*16120*/  @!P5 NANOSLEEP.SYNCS 0x989680 ;  /* 0x009896800000d95d */ /* 0x004fea0003900000 */
[----:B------:R-:W2:Y:S02]  /*16130*/  @!P5 SYNCS.PHASECHK.TRANS64 P5, [R24+URZ+0x30], R25 ;  /* 0x000030191800d5a7 */ /* 0x000ea400080a007f */
[----:B--2---:R-:W-:Y:S05]  /*16140*/  @!P5 BRA `(.L_x_192) ;  /* 0xfffffffc00f0d947 */ /* 0x004fea000383ffff */
[----:B------:R-:W-:Y:S05]  /*16150*/  BRA `(.L_x_381) ;  /* 0xffffffa000287947 */ /* 0x000fea000383ffff */
.L_x_203:
[----:B-1----:R1:W2:Y:S02]  /*16160*/  SYNCS.PHASECHK.TRANS64.TRYWAIT P5, [R24+URZ+0x30], R25 ;  /* 0x00003019180075a7 */ /* 0x0022a400080a017f */
[----:B--2---:R-:W-:Y:S05]  /*16170*/  @!P5 NANOSLEEP.SYNCS 0x989680 ;  /* 0x009896800000d95d */ /* 0x004fea0003900000 */
[----:B------:R-:W2:Y:S02]  /*16180*/  @!P5 SYNCS.PHASECHK.TRANS64 P5, [R24+URZ+0x30], R25 ;  /* 0x000030191800d5a7 */ /* 0x000ea400080a007f */
[----:B--2---:R-:W-:Y:S05]  /*16190*/  @!P5 BRA `(.L_x_203) ;  /* 0xfffffffc00f0d947 */ /* 0x004fea000383ffff */
[----:B------:R-:W-:Y:S05]  /*161a0*/  BRA `(.L_x_382) ;  /* 0xffffffa400e87947 */ /* 0x000fea000383ffff */
.L_x_214:
[----:B-1----:R1:W2:Y:S02]  /*161b0*/  SYNCS.PHASECHK.TRANS64.TRYWAIT P4, [R24+URZ+0x30], R11 ;  /* 0x0000300b180075a7 */ /* 0x0022a4000808017f */
[----:B--2---:R-:W-:Y:S05]  /*161c0*/  @!P4 NANOSLEEP.SYNCS 0x989680 ;  /* 0x009896800000c95d */ /* 0x004fea0003900000 */
[----:B------:R-:W2:Y:S02]  /*161d0*/  @!P4 SYNCS.PHASECHK.TRANS64 P4, [R24+URZ+0x30], R11 ;  /* 0x0000300b1800c5a7 */ /* 0x000ea4000808007f */
[----:B--2---:R-:W-:Y:S05]  /*161e0*/  @!P4 BRA `(.L_x_214) ;  /* 0xfffffffc00f0c947 */ /* 0x004fea000383ffff */
[----:B------:R-:W-:Y:S05]  /*161f0*/  BRA `(.L_x_383) ;  /* 0xffffffac00dc7947 */ /* 0x000fea000383ffff */
.L_x_234:
[----:B-1----:R-:W-:-:S04]  /*16200*/  MOV R7, UR4 ;  /* 0x0000000400077c02 */ /* 0x002fc80008000f00 */
[----:B------:R1:W2:Y:S03]  /*16210*/  SYNCS.PHASECHK.TRANS64.TRYWAIT P0, [R7+URZ+0x78], R0 ;  /* 0x00007800070075a7 */ /* 0x0002a6000800017f */
[----:B--2---:R-:W-:Y:S05]  /*16220*/  @!P0 NANOSLEEP.SYNCS 0x989680 ;  /* 0x009896800000895d */ /* 0x004fea0003900000 */
[----:B------:R-:W2:Y:S02]  /*16230*/  @!P0 SYNCS.PHASECHK.TRANS64 P0, [R7+URZ+0x78], R0 ;  /* 0x00007800070085a7 */ /* 0x000ea4000800007f */
[----:B--2---:R-:W-:Y:S05]  /*16240*/  @!P0 BRA `(.L_x_234) ;  /* 0xfffffffc00ec8947 */ /* 0x004fea000383ffff */
[----:B------:R-:W-:Y:S05]  /*16250*/  BRA `(.L_x_233) ;  /* 0xffffffc4009c7947 */ /* 0x000fea000383ffff */
.L_x_243:
[----:B-12-4-:R-:W-:-:S04]  /*16260*/  IMAD.U32 R3, RZ, RZ, UR13 ;  /* 0x0000000dff037e24 */ /* 0x016fc8000f8e00ff */
[----:B------:R1:W2:Y:S03]  /*16270*/  SYNCS.PHASECHK.TRANS64.TRYWAIT P2, [R3+URZ+0x50], R0 ;  /* 0x00005000030075a7 */ /* 0x0002a6000804017f */
[----:B--2---:R-:W-:Y:S05]  /*16280*/  @!P2 NANOSLEEP.SYNCS 0x989680 ;  /* 0x009896800000a95d */ /* 0x004fea0003900000 */
[----:B------:R-:W2:Y:S02]  /*16290*/  @!P2 SYNCS.PHASECHK.TRANS64 P2, [R3+URZ+0x50], R0 ;  /* 0x000050000300a5a7 */ /* 0x000ea4000804007f */
[----:B--2---:R-:W-:Y:S05]  /*162a0*/  @!P2 BRA `(.L_x_243) ;  /* 0xfffffffc00eca947 */ /* 0x004fea000383ffff */
[----:B------:R-:W-:Y:S05]  /*162b0*/  BRA `(.L_x_384) ;  /* 0xffffffc800847947 */ /* 0x000fea000383ffff */
.L_x_249:
[----:B-12-4-:R-:W-:-:S04]  /*162c0*/  MOV R3, UR13 ;  /* 0x0000000d00037c02 */ /* 0x016fc80008000f00 */
[----:B------:R1:W2:Y:S03]  /*162d0*/  SYNCS.PHASECHK.TRANS64.TRYWAIT P2, [R3+URZ+0x58], R0 ;  /* 0x00005800030075a7 */ /* 0x0002a6000804017f */
[----:B--2---:R-:W-:Y:S05]  /*162e0*/  @!P2 NANOSLEEP.SYNCS 0x989680 ;  /* 0x009896800000a95d */ /* 0x004fea0003900000 */
[----:B------:R-:W2:Y:S02]  /*162f0*/  @!P2 SYNCS.PHASECHK.TRANS64 P2, [R3+URZ+0x58], R0 ;  /* 0x000058000300a5a7 */ /* 0x000ea4000804007f */
[----:B--2---:R-:W-:Y:S05]  /*16300*/  @!P2 BRA `(.L_x_249) ;  /* 0xfffffffc00eca947 */ /* 0x004fea000383ffff */
[----:B------:R-:W-:Y:S05]  /*16310*/  BRA `(.L_x_385) ;  /* 0xffffffc800cc7947 */ /* 0x000fea000383ffff */
.L_x_255:
[----:B-12-4-:R-:W-:-:S04]  /*16320*/  IMAD.U32 R3, RZ, RZ, UR13 ;  /* 0x0000000dff037e24 */ /* 0x016fc8000f8e00ff */
[----:B------:R1:W2:Y:S03]  /*16330*/  SYNCS.PHASECHK.TRANS64.TRYWAIT P2, [R3+URZ+0x60], R0 ;  /* 0x00006000030075a7 */ /* 0x0002a6000804017f */
[----:B--2---:R-:W-:Y:S05]  /*16340*/  @!P2 NANOSLEEP.SYNCS 0x989680 ;  /* 0x009896800000a95d */ /* 0x004fea0003900000 */
[----:B------:R-:W2:Y:S02]  /*16350*/  @!P2 SYNCS.PHASECHK.TRANS64 P2, [R3+URZ+0x60], R0 ;  /* 0x000060000300a5a7 */ /* 0x000ea4000804007f */
[----:B--2---:R-:W-:Y:S05]  /*16360*/  @!P2 BRA `(.L_x_255) ;  /* 0xfffffffc00eca947 */ /* 0x004fea000383ffff */
[----:B------:R-:W-:Y:S05]  /*16370*/  BRA `(.L_x_386) ;  /* 0xffffffcc00207947 */ /* 0x000fea000383ffff */
.L_x_261:
[----:B-12-4-:R-:W-:-:S04]  /*16380*/  MOV R3, UR13 ;  /* 0x0000000d00037c02 */ /* 0x016fc80008000f00 */
[----:B------:R1:W2:Y:S03]  /*16390*/  SYNCS.PHASECHK.TRANS64.TRYWAIT P2, [R3+URZ+0x68], R0 ;  /* 0x00006800030075a7 */ /* 0x0002a6000804017f */
[----:B--2---:R-:W-:Y:S05]  /*163a0*/  @!P2 NANOSLEEP.SYNCS 0x989680 ;  /* 0x009896800000a95d */ /* 0x004fea0003900000 */
[----:B------:R-:W2:Y:S02]  /*163b0*/  @!P2 SYNCS.PHASECHK.TRANS64 P2, [R3+URZ+0x68], R0 ;  /* 0x000068000300a5a7 */ /* 0x000ea4000804007f */
[----:B--2---:R-:W-:Y:S05]  /*163c0*/  @!P2 BRA `(.L_x_261) ;  /* 0xfffffffc00eca947 */ /* 0x004fea000383ffff */
[----:B------:R-:W-:Y:S05]  /*163d0*/  BRA `(.L_x_387) ;  /* 0xffffffcc006c7947 */ /* 0x000fea000383ffff */
.L_x_267:
[----:B-1----:R-:W-:-:S04]  /*163e0*/  IMAD.U32 R3, RZ, RZ, UR13 ;  /* 0x0000000dff037e24 */ /* 0x002fc8000f8e00ff */
[----:B------:R1:W2:Y:S03]  /*163f0*/  SYNCS.PHASECHK.TRANS64.TRYWAIT P2, [R3+URZ+0x50], R2 ;  /* 0x00005002030075a7 */ /* 0x0002a6000804017f */
[----:B--2---:R-:W-:Y:S05]  /*16400*/  @!P2 NANOSLEEP.SYNCS 0x989680 ;  /* 0x009896800000a95d */ /* 0x004fea0003900000 */
[----:B------:R-:W2:Y:S02]  /*16410*/  @!P2 SYNCS.PHASECHK.TRANS64 P2, [R3+URZ+0x50], R2 ;  /* 0x000050020300a5a7 */ /* 0x000ea4000804007f */
[----:B--2---:R-:W-:Y:S05]  /*16420*/  @!P2 BRA `(.L_x_267) ;  /* 0xfffffffc00eca947 */ /* 0x004fea000383ffff */
[----:B------:R-:W-:Y:S05]  /*16430*/  BRA `(.L_x_388) ;  /* 0xffffffcc00c07947 */ /* 0x000fea000383ffff */
.L_x_273:
[----:B-12---:R-:W-:-:S04]  /*16440*/  MOV R3, UR13 ;  /* 0x0000000d00037c02 */ /* 0x006fc80008000f00 */
[----:B------:R1:W2:Y:S03]  /*16450*/  SYNCS.PHASECHK.TRANS64.TRYWAIT P2, [R3+URZ+0x58], R2 ;  /* 0x00005802030075a7 */ /* 0x0002a6000804017f */
[----:B--2---:R-:W-:Y:S05]  /*16460*/  @!P2 NANOSLEEP.SYNCS 0x989680 ;  /* 0x009896800000a95d */ /* 0x004fea0003900000 */
[----:B------:R-:W2:Y:S02]  /*16470*/  @!P2 SYNCS.PHASECHK.TRANS64 P2, [R3+URZ+0x58], R2 ;  /* 0x000058020300a5a7 */ /* 0x000ea4000804007f */
[----:B--2---:R-:W-:Y:S05]  /*16480*/  @!P2 BRA `(.L_x_273) ;  /* 0xfffffffc00eca947 */ /* 0x004fea000383ffff */
[----:B------:R-:W-:Y:S05]  /*16490*/  BRA `(.L_x_389) ;  /* 0xffffffd000007947 */ /* 0x000fea000383ffff */
.L_x_279:
[----:B-123--:R-:W-:-:S04]  /*164a0*/  IMAD.U32 R3, RZ, RZ, UR13 ;  /* 0x0000000dff037e24 */ /* 0x00efc8000f8e00ff */
[----:B------:R1:W2:Y:S03]  /*164b0*/  SYNCS.PHASECHK.TRANS64.TRYWAIT P2, [R3+URZ+0x60], R2 ;  /* 0x00006002030075a7 */ /* 0x0002a6000804017f */
[----:B--2---:R-:W-:Y:S05]  /*164c0*/  @!P2 NANOSLEEP.SYNCS 0x989680 ;  /* 0x009896800000a95d */ /* 0x004fea0003900000 */
[----:B------:R-:W2:Y:S02]  /*164d0*/  @!P2 SYNCS.PHASECHK.TRANS64 P2, [R3+URZ+0x60], R2 ;  /* 0x000060020300a5a7 */ /* 0x000ea4000804007f */
[----:B--2---:R-:W-:Y:S05]  /*164e0*/  @!P2 BRA `(.L_x_279) ;  /* 0xfffffffc00eca947 */ /* 0x004fea000383ffff */
[----:B------:R-:W-:Y:S05]  /*164f0*/  BRA `(.L_x_390) ;  /* 0xffffffd000487947 */ /* 0x000fea000383ffff */
.L_x_285:
[----:B-1234-:R-:W-:-:S04]  /*16500*/  MOV R3, UR13 ;  /* 0x0000000d00037c02 */ /* 0x01efc80008000f00 */
[----:B------:R1:W2:Y:S03]  /*16510*/  SYNCS.PHASECHK.TRANS64.TRYWAIT P2, [R3+URZ+0x68], R2 ;  /* 0x00006802030075a7 */ /* 0x0002a6000804017f */
[----:B--2---:R-:W-:Y:S05]  /*16520*/  @!P2 NANOSLEEP.SYNCS 0x989680 ;  /* 0x009896800000a95d */ /* 0x004fea0003900000 */
[----:B------:R-:W2:Y:S02]  /*16530*/  @!P2 SYNCS.PHASECHK.TRANS64 P2, [R3+URZ+0x68], R2 ;  /* 0x000068020300a5a7 */ /* 0x000ea4000804007f */
[----:B--2---:R-:W-:Y:S05]  /*16540*/  @!P2 BRA `(.L_x_285) ;  /* 0xfffffffc00eca947 */ /* 0x004fea000383ffff */
[----:B------:R-:W-:Y:S05]  /*16550*/  BRA `(.L_x_391) ;  /* 0xffffffd000887947 */ /* 0x000fea000383ffff */
.L_x_291:
[----:B-1234-:R-:W-:-:S04]  /*16560*/  IMAD.U32 R3, RZ, RZ, UR13 ;  /* 0x0000000dff037e24 */ /* 0x01efc8000f8e00ff */
[----:B------:R1:W2:Y:S03]  /*16570*/  SYNCS.PHASECHK.TRANS64.TRYWAIT P2, [R3+URZ+0x50], R0 ;  /* 0x00005000030075a7 */ /* 0x0002a6000804017f */
[----:B--2---:R-:W-:Y:S05]  /*16580*/  @!P2 NANOSLEEP.SYNCS 0x989680 ;  /* 0x009896800000a95d */ /* 0x004fea0003900000 */
[----:B------:R-:W2:Y:S02]  /*16590*/  @!P2 SYNCS.PHASECHK.TRANS64 P2, [R3+URZ+0x50], R0 ;  /* 0x000050000300a5a7 */ /* 0x000ea4000804007f */
[----:B--2---:R-:W-:Y:S05]  /*165a0*/  @!P2 BRA `(.L_x_291) ;  /* 0xfffffffc00eca947 */ /* 0x004fea000383ffff */
[----:B------:R-:W-:Y:S05]  /*165b0*/  BRA `(.L_x_392) ;  /* 0xffffffd000d07947 */ /* 0x000fea000383ffff */
.L_x_297:
[----:B-1234-:R-:W-:-:S04]  /*165c0*/  MOV R3, UR13 ;  /* 0x0000000d00037c02 */ /* 0x01efc80008000f00 */
[----:B------:R1:W2:Y:S03]  /*165d0*/  SYNCS.PHASECHK.TRANS64.TRYWAIT P2, [R3+URZ+0x58], R0 ;  /* 0x00005800030075a7 */ /* 0x0002a6000804017f */
[----:B--2---:R-:W-:Y:S05]  /*165e0*/  @!P2 NANOSLEEP.SYNCS 0x989680 ;  /* 0x009896800000a95d */ /* 0x004fea0003900000 */
[----:B------:R-:W2:Y:S02]  /*165f0*/  @!P2 SYNCS.PHASECHK.TRANS64 P2, [R3+URZ+0x58], R0 ;  /* 0x000058000300a5a7 */ /* 0x000ea4000804007f */
[----:B--2---:R-:W-:Y:S05]  /*16600*/  @!P2 BRA `(.L_x_297) ;  /* 0xfffffffc00eca947 */ /* 0x004fea000383ffff */
[----:B------:R-:W-:Y:S05]  /*16610*/  BRA `(.L_x_393) ;  /* 0xffffffd400147947 */ /* 0x000fea000383ffff */
.L_x_303:
[----:B-1234-:R-:W-:-:S04]  /*16620*/  IMAD.U32 R3, RZ, RZ, UR13 ;  /* 0x0000000dff037e24 */ /* 0x01efc8000f8e00ff */
[----:B------:R1:W2:Y:S03]  /*16630*/  SYNCS.PHASECHK.TRANS64.TRYWAIT P2, [R3+URZ+0x60], R0 ;  /* 0x00006000030075a7 */ /* 0x0002a6000804017f */
[----:B--2---:R-:W-:Y:S05]  /*16640*/  @!P2 NANOSLEEP.SYNCS 0x989680 ;  /* 0x009896800000a95d */ /* 0x004fea0003900000 */
[----:B------:R-:W2:Y:S02]  /*16650*/  @!P2 SYNCS.PHASECHK.TRANS64 P2, [R3+URZ+0x60], R0 ;  /* 0x000060000300a5a7 */ /* 0x000ea4000804007f */
[----:B--2---:R-:W-:Y:S05]  /*16660*/  @!P2 BRA `(.L_x_303) ;  /* 0xfffffffc00eca947 */ /* 0x004fea000383ffff */
[----:B------:R-:W-:Y:S05]  /*16670*/  BRA `(.L_x_394) ;  /* 0xffffffd4005c7947 */ /* 0x000fea000383ffff */
.L_x_309:
[----:B-1234-:R-:W-:-:S04]  /*16680*/  MOV R3, UR13 ;  /* 0x0000000d00037c02 */ /* 0x01efc80008000f00 */
[----:B------:R1:W2:Y:S03]  /*16690*/  SYNCS.PHASECHK.TRANS64.TRYWAIT P2, [R3+URZ+0x68], R0 ;  /* 0x00006800030075a7 */ /* 0x0002a6000804017f */
[----:B--2---:R-:W-:Y:S05]  /*166a0*/  @!P2 NANOSLEEP.SYNCS 0x989680 ;  /* 0x009896800000a95d */ /* 0x004fea0003900000 */
[----:B------:R-:W2:Y:S02]  /*166b0*/  @!P2 SYNCS.PHASECHK.TRANS64 P2, [R3+URZ+0x68], R0 ;  /* 0x000068000300a5a7 */ /* 0x000ea4000804007f */
[----:B--2---:R-:W-:Y:S05]  /*166c0*/  @!P2 BRA `(.L_x_309) ;  /* 0xfffffffc00eca947 */ /* 0x004fea000383ffff */
[----:B------:R-:W-:Y:S05]  /*166d0*/  BRA `(.L_x_395) ;  /* 0xffffffd400a07947 */ /* 0x000fea000383ffff */
.L_x_315:
[----:B-1234-:R-:W-:-:S04]  /*166e0*/  IMAD.U32 R3, RZ, RZ, UR13 ;  /* 0x0000000dff037e24 */ /* 0x01efc8000f8e00ff */
[----:B------:R1:W2:Y:S03]  /*166f0*/  SYNCS.PHASECHK.TRANS64.TRYWAIT P2, [R3+URZ+0x50], R2 ;  /* 0x00005002030075a7 */ /* 0x0002a6000804017f */
[----:B--2---:R-:W-:Y:S05]  /*16700*/  @!P2 NANOSLEEP.SYNCS 0x989680 ;  /* 0x009896800000a95d */ /* 0x004fea0003900000 */
[----:B------:R-:W2:Y:S02]  /*16710*/  @!P2 SYNCS.PHASECHK.TRANS64 P2, [R3+URZ+0x50], R2 ;  /* 0x000050020300a5a7 */ /* 0x000ea4000804007f */
[----:B--2---:R-:W-:Y:S05]  /*16720*/  @!P2 BRA `(.L_x_315) ;  /* 0xfffffffc00eca947 */ /* 0x004fea000383ffff */
[----:B------:R-:W-:Y:S05]  /*16730*/  BRA `(.L_x_396) ;  /* 0xffffffd400e87947 */ /* 0x000fea000383ffff */
.L_x_321:
[----:B-1234-:R-:W-:-:S04]  /*16740*/  MOV R3, UR13 ;  /* 0x0000000d00037c02 */ /* 0x01efc80008000f00 */
[----:B------:R1:W2:Y:S03]  /*16750*/  SYNCS.PHASECHK.TRANS64.TRYWAIT P2, [R3+URZ+0x58], R2 ;  /* 0x00005802030075a7 */ /* 0x0002a6000804017f */
[----:B--2---:R-:W-:Y:S05]  /*16760*/  @!P2 NANOSLEEP.SYNCS 0x989680 ;  /* 0x009896800000a95d */ /* 0x004fea0003900000 */
[----:B------:R-:W2:Y:S02]  /*16770*/  @!P2 SYNCS.PHASECHK.TRANS64 P2, [R3+URZ+0x58], R2 ;  /* 0x000058020300a5a7 */ /* 0x000ea4000804007f */
[----:B--2---:R-:W-:Y:S05]  /*16780*/  @!P2 BRA `(.L_x_321) ;  /* 0xfffffffc00eca947 */ /* 0x004fea000383ffff */
[----:B------:R-:W-:Y:S05]  /*16790*/  BRA `(.L_x_397) ;  /* 0xffffffd8002c7947 */ /* 0x000fea000383ffff */
.L_x_327:
[----:B-1234-:R-:W-:-:S04]  /*167a0*/  IMAD.U32 R3, RZ, RZ, UR13 ;  /* 0x0000000dff037e24 */ /* 0x01efc8000f8e00ff */
[----:B------:R1:W2:Y:S03]  /*167b0*/  SYNCS.PHASECHK.TRANS64.TRYWAIT P2, [R3+URZ+0x60], R2 ;  /* 0x00006002030075a7 */ /* 0x0002a6000804017f */
[----:B--2---:R-:W-:Y:S05]  /*167c0*/  @!P2 NANOSLEEP.SYNCS 0x989680 ;  /* 0x009896800000a95d */ /* 0x004fea0003900000 */
[----:B------:R-:W2:Y:S02]  /*167d0*/  @!P2 SYNCS.PHASECHK.TRANS64 P2, [R3+URZ+0x60], R2 ;  /* 0x000060020300a5a7 */ /* 0x000ea4000804007f */
[----:B--2---:R-:W-:Y:S05]  /*167e0*/  @!P2 BRA `(.L_x_327) ;  /* 0xfffffffc00eca947 */ /* 0x004fea000383ffff */
[----:B------:R-:W-:Y:S05]  /*167f0*/  BRA `(.L_x_398) ;  /* 0xffffffd800747947 */ /* 0x000fea000383ffff */
.L_x_333:
[----:B-1234-:R-:W-:-:S04]  /*16800*/  MOV R3, UR13 ;  /* 0x0000000d00037c02 */ /* 0x01efc80008000f00 */
[----:B------:R1:W2:Y:S03]  /*16810*/  SYNCS.PHASECHK.TRANS64.TRYWAIT P2, [R3+URZ+0x68], R2 ;  /* 0x00006802030075a7 */ /* 0x0002a6000804017f */
[----:B--2---:R-:W-:Y:S05]  /*16820*/  @!P2 NANOSLEEP.SYNCS 0x989680 ;  /* 0x009896800000a95d */ /* 0x004fea0003900000 */
[----:B------:R-:W2:Y:S02]  /*16830*/  @!P2 SYNCS.PHASECHK.TRANS64 P2, [R3+URZ+0x68], R2 ;  /* 0x000068020300a5a7 */ /* 0x000ea4000804007f */
[----:B--2---:R-:W-:Y:S05]  /*16840*/  @!P2 BRA `(.L_x_333) ;  /* 0xfffffffc00eca947 */ /* 0x004fea000383ffff */
[----:B------:R-:W-:Y:S05]  /*16850*/  BRA `(.L_x_399) ;  /* 0xffffffd800b87947 */ /* 0x000fea000383ffff */
.L_x_343:
[----:B--2---:R2:W3:Y:S02]  /*16860*/  SYNCS.PHASECHK.TRANS64.TRYWAIT P0, [R0+URZ+0x50], R3 ;  /* 0x00005003000075a7 */ /* 0x0044e4000800017f */
[----:B---3--:R-:W-:Y:S05]  /*16870*/  @!P0 NANOSLEEP.SYNCS 0x989680 ;  /* 0x009896800000895d */ /* 0x008fea0003900000 */
[----:B------:R-:W3:Y:S02]  /*16880*/  @!P0 SYNCS.PHASECHK.TRANS64 P0, [R0+URZ+0x50], R3 ;  /* 0x00005003000085a7 */ /* 0x000ee4000800007f */
[----:B---3--:R-:W-:Y:S05]  /*16890*/  @!P0 BRA `(.L_x_343) ;  /* 0xfffffffc00f08947 */ /* 0x008fea000383ffff */
[----:B------:R-:W-:Y:S05]  /*168a0*/  BRA `(.L_x_400) ;  /* 0xffffffe000c07947 */ /* 0x000fea000383ffff */
.L_x_345:
[----:B---3--:R3:W4:Y:S02]  /*168b0*/  SYNCS.PHASECHK.TRANS64.TRYWAIT P0, [R0+URZ+0x58], R3 ;  /* 0x00005803000075a7 */ /* 0x008724000800017f */
[----:B----4-:R-:W-:Y:S05]  /*168c0*/  @!P0 NANOSLEEP.SYNCS 0x989680 ;  /* 0x009896800000895d */ /* 0x010fea0003900000 */
[----:B------:R-:W4:Y:S02]  /*168d0*/  @!P0 SYNCS.PHASECHK.TRANS64 P0, [R0+URZ+0x58], R3 ;  /* 0x00005803000085a7 */ /* 0x000f24000800007f */
[----:B----4-:R-:W-:Y:S05]  /*168e0*/  @!P0 BRA `(.L_x_345) ;  /* 0xfffffffc00f08947 */ /* 0x010fea000383ffff */
[----:B------:R-:W-:Y:S05]  /*168f0*/  BRA `(.L_x_401) ;  /* 0xffffffe000bc7947 */ /* 0x000fea000383ffff */
.L_x_347:
[----:B----4-:R4:W1:Y:S02]  /*16900*/  SYNCS.PHASECHK.TRANS64.TRYWAIT P0, [R0+URZ+0x60], R3 ;  /* 0x00006003000075a7 */ /* 0x010864000800017f */
[----:B-1----:R-:W-:Y:S05]  /*16910*/  @!P0 NANOSLEEP.SYNCS 0x989680 ;  /* 0x009896800000895d */ /* 0x002fea0003900000 */
[----:B------:R-:W1:Y:S02]  /*16920*/  @!P0 SYNCS.PHASECHK.TRANS64 P0, [R0+URZ+0x60], R3 ;  /* 0x00006003000085a7 */ /* 0x000e64000800007f */
[----:B-1----:R-:W-:Y:S05]  /*16930*/  @!P0 BRA `(.L_x_347) ;  /* 0xfffffffc00f08947 */ /* 0x002fea000383ffff */
[----:B------:R-:W-:Y:S05]  /*16940*/  BRA `(.L_x_402) ;  /* 0xffffffe000b87947 */ /* 0x000fea000383ffff */
.L_x_351:
[----:B------:R-:W-:Y:S01]  /*16950*/  BSSY B1, `(.L_x_403) ;  /* 0x0000006000017945 */ /* 0x000fe20003800000 */
[----:B------:R-:W-:-:S07]  /*16960*/  IMAD.MOV.U32 R15, RZ, RZ, -0x1 ;  /* 0xffffffffff0f7424 */ /* 0x000fce00078e00ff */
[----:B------:R-:W-:Y:S05]  /*16970*/  WARPSYNC.COLLECTIVE R15, `(.L_x_404) ;  /* 0x000000000f0c7348 */ /* 0x000fea0003c00000 */
[----:B------:R-:W-:Y:S02]  /*16980*/  ELECT P6, UR62, PT ;  /* 0x00000000003e782f */ /* 0x000fe400038c0000 */
[----:B------:R-:W-:Y:S01]  /*16990*/  MOV R14, UR62 ;  /* 0x0000003e000e7c02 */ /* 0x000fe20008000f00 */
[----:B------:R-:W-:Y:S10]  /*169a0*/  ENDCOLLECTIVE ;  /* 0x000000000000791b */ /* 0x000ff40003800000 */
.L_x_404:
[----:B------:R-:W-:Y:S05]  /*169b0*/  BSYNC B1 ;  /* 0x0000000000017941 */ /* 0x000fea0003800000 */
.L_x_403:
[----:B------:R-:W-:Y:S05]  /*169c0*/  BRA `(.L_x_405) ;  /* 0xffffffe400347947 */ /* 0x000fea000383ffff */
.L_x_354:
[----:B--2---:R2:W3:Y:S02]  /*169d0*/  SYNCS.PHASECHK.TRANS64.TRYWAIT P1, [R12+URZ+0x18], R7 ;  /* 0x000018070c0075a7 */ /* 0x0044e4000802017f */
[----:B---3--:R-:W-:Y:S05]  /*169e0*/  @!P1 NANOSLEEP.SYNCS 0x989680 ;  /* 0x009896800000995d */ /* 0x008fea0003900000 */
[----:B------:R-:W3:Y:S02]  /*169f0*/  @!P1 SYNCS.PHASECHK.TRANS64 P1, [R12+URZ+0x18], R7 ;  /* 0x000018070c0095a7 */ /* 0x000ee4000802007f */
[----:B---3--:R-:W-:Y:S05]  /*16a00*/  @!P1 BRA `(.L_x_354) ;  /* 0xfffffffc00f09947 */ /* 0x008fea000383ffff */
[----:B------:R-:W-:Y:S05]  /*16a10*/  BRA `(.L_x_406) ;  /* 0xffffffe400687947 */ /* 0x000fea000383ffff */
.L_x_363:
[----:B------:R-:W-:Y:S01]  /*16a20*/  BSSY B0, `(.L_x_407) ;  /* 0x0000006000007945 */ /* 0x000fe20003800000 */
[----:B------:R-:W-:-:S07]  /*16a30*/  MOV R15, 0xffffffff ;  /* 0xffffffff000f7802 */ /* 0x000fce0000000f00 */
[----:B------:R-:W-:Y:S05]  /*16a40*/  WARPSYNC.COLLECTIVE R15, `(.L_x_408) ;  /* 0x000000000f0c7348 */ /* 0x000fea0003c00000 */
[----:B------:R-:W-:Y:S02]  /*16a50*/  ELECT P6, UR62, PT ;  /* 0x00000000003e782f */ /* 0x000fe400038c0000 */
[----:B------:R-:W-:Y:S01]  /*16a60*/  MOV R14, UR62 ;  /* 0x0000003e000e7c02 */ /* 0x000fe20008000f00 */
[----:B------:R-:W-:Y:S10]  /*16a70*/  ENDCOLLECTIVE ;  /* 0x000000000000791b */ /* 0x000ff40003800000 */
.L_x_408:
[----:B------:R-:W-:Y:S05]  /*16a80*/  BSYNC B0 ;  /* 0x0000000000007941 */ /* 0x000fea0003800000 */
.L_x_407:
[----:B------:R-:W-:Y:S05]  /*16a90*/  BRA `(.L_x_409) ;  /* 0xffffffec00d87947 */ /* 0x000fea000383ffff */
.L_x_365:
[----:B-1----:R1:W2:Y:S02]  /*16aa0*/  SYNCS.PHASECHK.TRANS64.TRYWAIT P0, [R5+URZ], R2 ;  /* 0x00000002050075a7 */ /* 0x0022a4000800017f */
[----:B--2---:R-:W-:Y:S05]  /*16ab0*/  @!P0 NANOSLEEP.SYNCS 0x989680 ;  /* 0x009896800000895d */ /* 0x004fea0003900000 */
[----:B------:R-:W2:Y:S02]  /*16ac0*/  @!P0 SYNCS.PHASECHK.TRANS64 P0, [R5+URZ], R2 ;  /* 0x00000002050085a7 */ /* 0x000ea4000800007f */
[----:B--2---:R-:W-:Y:S05]  /*16ad0*/  @!P0 BRA `(.L_x_365) ;  /* 0xfffffffc00f08947 */ /* 0x004fea000383ffff */
[----:B------:R-:W-:Y:S05]  /*16ae0*/  BRA `(.L_x_410) ;  /* 0xffffffec00fc7947 */ /* 0x000fea000383ffff */
.L_x_366:
[----:B-1----:R1:W2:Y:S02]  /*16af0*/  SYNCS.PHASECHK.TRANS64.TRYWAIT P0, [R7+URZ], R0 ;  /* 0x00000000070075a7 */ /* 0x0022a4000800017f */
[----:B--2---:R-:W-:Y:S05]  /*16b00*/  @!P0 NANOSLEEP.SYNCS 0x989680 ;  /* 0x009896800000895d */ /* 0x004fea0003900000 */
[----:B------:R-:W2:Y:S02]  /*16b10*/  @!P0 SYNCS.PHASECHK.TRANS64 P0, [R7+URZ], R0 ;  /* 0x00000000070085a7 */ /* 0x000ea4000800007f */
[----:B--2---:R-:W-:Y:S05]  /*16b20*/  @!P0 BRA `(.L_x_366) ;  /* 0xfffffffc00f08947 */ /* 0x004fea000383ffff */
[----:B------:R-:W-:Y:S05]  /*16b30*/  BRA `(.L_x_411) ;  /* 0xfffffff0000c7947 */ /* 0x000fea000383ffff */
.L_x_412:
[----:B------:R-:W-:-:S00]  /*16b40*/  BRA `(.L_x_412) ;  /* 0xfffffffc00fc7947 */ /* 0x000fc0000383ffff */
[----:B------:R-:W-:-:S00]  /*16b50*/  NOP ;  /* 0x0000000000007918 */ /* 0x000fc00000000000 */
        /* <DEDUP_REMOVED lines=10> */
.L_x_413:


//--------------------- .nv.global.init           --------------------------
	.section	.nv.global.init,"aw",@progbits
.nv.global.init:
	.type		$str$22,@object
	.size		$str$22,($str$26 - $str$22)
$str$22:
        /*0000*/ 	.byte	0x6b, 0x5f, 0x74, 0x69, 0x6c, 0x65, 0x5f, 0x63, 0x6f, 0x75, 0x6e, 0x74, 0x20, 0x3e, 0x3d, 0x20
        /*0010*/ 	.byte	0x31, 0x00
	.type		$str$26,@object
	.size		$str$26,($str$27 - $str$26)
$str$26:
        /*0012*/ 	.byte	0x28, 0x61, 0x64, 0x64, 0x72, 0x65, 0x73, 0x73, 0x20, 0x26, 0x20, 0x6d, 0x61, 0x73, 0x6b, 0x29
        /*0022*/ 	.byte	0x20, 0x3d, 0x3d, 0x20, 0x30, 0x00
	.type		$str$27,@object
	.size		$str$27,($str$23 - $str$27)
$str$27:
        /*0028*/ 	.byte	0x2f, 0x74, 0x6d, 0x70, 0x2f, 0x63, 0x75, 0x74, 0x6c, 0x61, 0x73, 0x73, 0x5f, 0x73, 0x77, 0x65
        /*0038*/ 	.byte	0x65, 0x70, 0x5f, 0x73, 0x72, 0x63, 0x2f, 0x69, 0x6e, 0x63, 0x6c, 0x75, 0x64, 0x65, 0x2f, 0x63
        /*0048*/ 	.byte	0x75, 0x74, 0x65, 0x2f, 0x70, 0x6f, 0x69, 0x6e, 0x74, 0x65, 0x72, 0x5f, 0x66, 0x6c, 0x61, 0x67
        /*0058*/ 	.byte	0x67, 0x65, 0x64, 0x2e, 0x68, 0x70, 0x70, 0x00
	.type		$str$23,@object
	.size		$str$23,(__unnamed_2 - $str$23)
$str$23:
        /*0060*/ 	.byte	0x2f, 0x74, 0x6d, 0x70, 0x2f, 0x63, 0x75, 0x74, 0x6c, 0x61, 0x73, 0x73, 0x5f, 0x73, 0x77, 0x65
        /*0070*/ 	.byte	0x65, 0x70, 0x5f, 0x73, 0x72, 0x63, 0x2f, 0x69, 0x6e, 0x63, 0x6c, 0x75, 0x64, 0x65, 0x2f, 0x63
        /*0080*/ 	.byte	0x75, 0x74, 0x6c, 0x61, 0x73, 0x73, 0x2f, 0x67, 0x65, 0x6d, 0x6d, 0x2f, 0x63, 0x6f, 0x6c, 0x6c
        /*0090*/ 	.byte	0x65, 0x63, 0x74, 0x69, 0x76, 0x65, 0x2f, 0x73, 0x6d, 0x39, 0x30, 0x5f, 0x6d, 0x6d, 0x61, 0x5f
        /*00a0*/ 	.byte	0x74, 0x6d, 0x61, 0x5f, 0x67, 0x6d, 0x6d, 0x61, 0x5f, 0x73, 0x73, 0x5f, 0x77, 0x61, 0x72, 0x70
        /*00b0*/ 	.byte	0x73, 0x70, 0x65, 0x63, 0x69, 0x61, 0x6c, 0x69, 0x7a, 0x65, 0x64, 0x2e, 0x68, 0x70, 0x70, 0x00
	.type		__unnamed_2,@object
	.size		__unnamed_2,(__unnamed_1 - __unnamed_2)
__unnamed_2:
        /* <DEDUP_REMOVED lines=29> */
	.type		__unnamed_1,@object
	.size		__unnamed_1,(.L_0 - __unnamed_1)
__unnamed_1:
        /* <DEDUP_REMOVED lines=181> */
        /*0ddc*/ 	.byte	0x65, 0x6e, 0x74, 0x69, 0x74, 0x79, 0x5d, 0x00
.L_0:


//--------------------- .nv.shared._ZN7cutlass13device_kernelINS_4gemm6kernel13GemmUniversalIN4cute5tupleIJiiiiEEENS1_10collective13CollectiveMmaINS1_34MainloopSm90TmaGmmaWarpSpecializedILi3ENS5_IJNS4_1CILi1EEESB_SB_EEENS1_35KernelTmaWarpSpecializedCooperativeEEENS5_IJNSA_ILi256EEESF_NSA_ILi64EEEEEENS_10bfloat16_tENS5_IJlSB_lEEESI_SJ_NS4_8TiledMMAINS4_8MMA_AtomIJNS4_4SM904GMMA28MMA_64x256x16_F32BF16BF16_SSILNSN_5MajorE0ELSP_0ELNSN_7ScaleInE1ELSQ_1EEEEEENS4_6LayoutINS5_IJNSA_ILi2EEESB_SB_EEENS5_IJSB_NSA_ILi0EEESW_EEEEENS5_IJNS4_10UnderscoreESZ_SZ_EEEEENS4_13SM90_TMA_LOADENS4_14ComposedLayoutINS4_7SwizzleILi3ELi4ELi3EEENS4_18smem_ptr_flag_bitsILi16EEENST_INS5_IJNSA_ILi8EEESG_EEENS5_IJSG_SB_EEEEEEEvNS4_8identityES12_S1C_vS1D_EENS_8epilogue10collective18CollectiveEpilogueINS1F_22Sm90TmaWarpSpecializedILi4ELi2ELi16ELb1ELb0EEEJSH_NS5_IJNSA_ILi128EEENSA_ILi32EEEEEESI_SJ_SI_SJ_NS1F_6fusion15FusionCallbacksIS1J_NS1N_17LinearCombinationISI_fSI_fLNS_15FloatRoundStyleE2EEESH_S1M_JEEES12_NS13_INS14_ILi2ELi4ELi3EEES17_NST_INS5_IJS18_S1L_EEENS5_IJS1L_SB_EEEEEEENS4_17SM75_U32x4_LDSM_NENS4_14SM90_TMA_STOREES1X_NS4_17SM90_U32x4_STSM_NENS4_9Copy_AtomIJS20_NS_6half_tEEEEvEEEvvEEEEvNT_6ParamsE --------------------------
	.section	.nv.shared._ZN7cutlass13device_kernelINS_4gemm6kernel13GemmUniversalIN4cute5tupleIJiiiiEEENS1_10collective13CollectiveMmaINS1_34MainloopSm90TmaGmmaWarpSpecializedILi3ENS5_IJNS4_1CILi1EEESB_SB_EEENS1_35KernelTmaWarpSpecializedCooperativeEEENS5_IJNSA_ILi256EEESF_NSA_ILi64EEEEEENS_10bfloat16_tENS5_IJlSB_lEEESI_SJ_NS4_8TiledMMAINS4_8MMA_AtomIJNS4_4SM904GMMA28MMA_64x256x16_F32BF16BF16_SSILNSN_5MajorE0ELSP_0ELNSN_7ScaleInE1ELSQ_1EEEEEENS4_6LayoutINS5_IJNSA_ILi2EEESB_SB_EEENS5_IJSB_NSA_ILi0EEESW_EEEEENS5_IJNS4_10UnderscoreESZ_SZ_EEEEENS4_13SM90_TMA_LOADENS4_14ComposedLayoutINS4_7SwizzleILi3ELi4ELi3EEENS4_18smem_ptr_flag_bitsILi16EEENST_INS5_IJNSA_ILi8EEESG_EEENS5_IJSG_SB_EEEEEEEvNS4_8identityES12_S1C_vS1D_EENS_8epilogue10collective18CollectiveEpilogueINS1F_22Sm90TmaWarpSpecializedILi4ELi2ELi16ELb1ELb0EEEJSH_NS5_IJNSA_ILi128EEENSA_ILi32EEEEEESI_SJ_SI_SJ_NS1F_6fusion15FusionCallbacksIS1J_NS1N_17LinearCombinationISI_fSI_fLNS_15FloatRoundStyleE2EEESH_S1M_JEEES12_NS13_INS14_ILi2ELi4ELi3EEES17_NST_INS5_IJS18_S1L_EEENS5_IJS1L_SB_EEEEEEENS4_17SM75_U32x4_LDSM_NENS4_14SM90_TMA_STOREES1X_NS4_17SM90_U32x4_STSM_NENS4_9Copy_AtomIJS20_NS_6half_tEEEEvEEEvvEEEEvNT_6ParamsE,"aw",@nobits
	.sectionflags	@""
	.align	16
	.zero		1024


//--------------------- .nv.shared.reserved.0     --------------------------
	.section	.nv.shared.reserved.0,"aw",@nobits
	.weak		__nv_reservedSMEM_offset_0_alias
	.size		__nv_reservedSMEM_offset_0_alias, 0, 0
	.other		__nv_reservedSMEM_offset_0_alias,@"STO_CUDA_RESERVED_SHARED STV_DEFAULT"
__nv_reservedSMEM_offset_0_alias:
	.zero		0


//--------------------- .nv.global                --------------------------
	.section	.nv.global,"aw",@nobits
.nv.global:
	.type		_ZN39_INTERNAL_dab9b651_4_k_cu_e054e2ce_38954cute1_E,@object
	.size		_ZN39_INTERNAL_dab9b651_4_k_cu_e054e2ce_38954cute1_E,(_ZN39_INTERNAL_dab9b651_4_k_cu_e054e2ce_38954cuda3std3__45__cpo6cbeginE - _ZN39_INTERNAL_dab9b651_4_k_cu_e054e2ce_38954cute1_E)
_ZN39_INTERNAL_dab9b651_4_k_cu_e054e2ce_38954cute1_E:
	.zero		1
	.type		_ZN39_INTERNAL_dab9b651_4_k_cu_e054e2ce_38954cuda3std3__45__cpo6cbeginE,@object
	.size		_ZN39_INTERNAL_dab9b651_4_k_cu_e054e2ce_38954cuda3std3__45__cpo6cbeginE,(_ZN39_INTERNAL_dab9b651_4_k_cu_e054e2ce_38954cuda3std3__48in_placeE - _ZN39_INTERNAL_dab9b651_4_k_cu_e054e2ce_38954cuda3std3__45__cpo6cbeginE)
_ZN39_INTERNAL_dab9b651_4_k_cu_e054e2ce_38954cuda3std3__45__cpo6cbeginE:
	.zero		1
	.type		_ZN39_INTERNAL_dab9b651_4_k_cu_e054e2ce_38954cuda3std3__48in_placeE,@object
	.size		_ZN39_INTERNAL_dab9b651_4_k_cu_e054e2ce_38954cuda3std3__48in_placeE,(_ZN39_INTERNAL_dab9b651_4_k_cu_e054e2ce_38954cuda3std6ranges3__45__cpo9iter_moveE - _ZN39_INTERNAL_dab9b651_4_k_cu_e054e2ce_38954cuda3std3__48in_placeE)
_ZN39_INTERNAL_dab9b651_4_k_cu_e054e2ce_38954cuda3std3__48in_placeE:
	.zero		1
	.type		_ZN39_INTERNAL_dab9b651_4_k_cu_e054e2ce_38954cuda3std6ranges3__45__cpo9iter_moveE,@object
	.size		_ZN39_INTERNAL_dab9b651_4_k_cu_e054e2ce_38954cuda3std6ranges3__45__cpo9iter_moveE,(_ZN39_INTERNAL_dab9b651_4_k_cu_e054e2ce_38954cuda3std3__45__cpo5beginE - _ZN39_INTERNAL_dab9b651_4_k_cu_e054e2ce_38954cuda3std6ranges3__45__cpo9iter_moveE)
_ZN39_INTERNAL_dab9b651_4_k_cu_e054e2ce_38954cuda3std6ranges3__45__cpo9iter_moveE:
	.zero		1
	.type		_ZN39_INTERNAL_dab9b651_4_k_cu_e054e2ce_38954cuda3std3__45__cpo5beginE,@object
	.size		_ZN39_INTERNAL_dab9b651_4_k_cu_e054e2ce_38954cuda3std3__45__cpo5beginE,(_ZN39_INTERNAL_dab9b651_4_k_cu_e054e2ce_38954cuda3std3__441_GLOBAL__N__dab9b651_4_k_cu_e054e2ce_38956ignoreE - _ZN39_INTERNAL_dab9b651_4_k_cu_e054e2ce_38954cuda3std3__45__cpo5beginE)
_ZN39_INTERNAL_dab9b651_4_k_cu_e054e2ce_38954cuda3std3__45__cpo5beginE:
	.zero		1
	.type		_ZN39_INTERNAL_dab9b651_4_k_cu_e054e2ce_38954cuda3std3__441_GLOBAL__N__dab9b651_4_k_cu_e054e2ce_38956ignoreE,@object
	.size		_ZN39_INTERNAL_dab9b651_4_k_cu_e054e2ce_38954cuda3std3__441_GLOBAL__N__dab9b651_4_k_cu_e054e2ce_38956ignoreE,(_ZN39_INTERNAL_dab9b651_4_k_cu_e054e2ce_38954cute7productE - _ZN39_INTERNAL_dab9b651_4_k_cu_e054e2ce_38954cuda3std3__441_GLOBAL__N__dab9b651_4_k_cu_e054e2ce_38956ignoreE)
_ZN39_INTERNAL_dab9b651_4_k_cu_e054e2ce_38954cuda3std3__441_GLOBAL__N__dab9b651_4_k_cu_e054e2ce_38956ignoreE:
	.zero		1
	.type		_ZN39_INTERNAL_dab9b651_4_k_cu_e054e2ce_38954cute7productE,@object
	.size		_ZN39_INTERNAL_dab9b651_4_k_cu_e054e2ce_38954cute7productE,(_ZN39_INTERNAL_dab9b651_4_k_cu_e054e2ce_38954cuda3std3__45__cpo3endE - _ZN39_INTERNAL_dab9b651_4_k_cu_e054e2ce_38954cute7productE)
_ZN39_INTERNAL_dab9b651_4_k_cu_e054e2ce_38954cute7productE:
	.zero		1
	.type		_ZN39_INTERNAL_dab9b651_4_k_cu_e054e2ce_38954cuda3std3__45__cpo3endE,@object
	.size		_ZN39_INTERNAL_dab9b651_4_k_cu_e054e2ce_38954cuda3std3__45__cpo3endE,(_ZN39_INTERNAL_dab9b651_4_k_cu_e054e2ce_38954cuda3std3__419piecewise_constructE - _ZN39_INTERNAL_dab9b651_4_k_cu_e054e2ce_38954cuda3std3__45__cpo3endE)
_ZN39_INTERNAL_dab9b651_4_k_cu_e054e2ce_38954cuda3std3__45__cpo3endE:
	.zero		1
	.type		_ZN39_INTERNAL_dab9b651_4_k_cu_e054e2ce_38954cuda3std3__419piecewise_constructE,@object
	.size		_ZN39_INTERNAL_dab9b651_4_k_cu_e054e2ce_38954cuda3std3__419piecewise_constructE,(_ZN39_INTERNAL_dab9b651_4_k_cu_e054e2ce_38954cuda3std3__45__cpo4cendE - _ZN39_INTERNAL_dab9b651_4_k_cu_e054e2ce_38954cuda3std3__419piecewise_constructE)
_ZN39_INTERNAL_dab9b651_4_k_cu_e054e2ce_38954cuda3std3__419piecewise_constructE:
	.zero		1
	.type		_ZN39_INTERNAL_dab9b651_4_k_cu_e054e2ce_38954cuda3std3__45__cpo4cendE,@object
	.size		_ZN39_INTERNAL_dab9b651_4_k_cu_e054e2ce_38954cuda3std3__45__cpo4cendE,(_ZN39_INTERNAL_dab9b651_4_k_cu_e054e2ce_38954cuda3std6ranges3__45__cpo4swapE - _ZN39_INTERNAL_dab9b651_4_k_cu_e054e2ce_38954cuda3std3__45__cpo4cendE)
_ZN39_INTERNAL_dab9b651_4_k_cu_e054e2ce_38954cuda3std3__45__cpo4cendE:
	.zero		1
	.type		_ZN39_INTERNAL_dab9b651_4_k_cu_e054e2ce_38954cuda3std6ranges3__45__cpo4swapE,@object
	.size		_ZN39_INTERNAL_dab9b651_4_k_cu_e054e2ce_38954cuda3std6ranges3__45__cpo4swapE,(.L_9 - _ZN39_INTERNAL_dab9b651_4_k_cu_e054e2ce_38954cuda3std6ranges3__45__cpo4swapE)
_ZN39_INTERNAL_dab9b651_4_k_cu_e054e2ce_38954cuda3std6ranges3__45__cpo4swapE:
	.zero		1
.L_9:


//--------------------- .nv.constant0._ZN7cutlass13device_kernelINS_4gemm6kernel13GemmUniversalIN4cute5tupleIJiiiiEEENS1_10collective13CollectiveMmaINS1_34MainloopSm90TmaGmmaWarpSpecializedILi3ENS5_IJNS4_1CILi1EEESB_SB_EEENS1_35KernelTmaWarpSpecializedCooperativeEEENS5_IJNSA_ILi256EEESF_NSA_ILi64EEEEEENS_10bfloat16_tENS5_IJlSB_lEEESI_SJ_NS4_8TiledMMAINS4_8MMA_AtomIJNS4_4SM904GMMA28MMA_64x256x16_F32BF16BF16_SSILNSN_5MajorE0ELSP_0ELNSN_7ScaleInE1ELSQ_1EEEEEENS4_6LayoutINS5_IJNSA_ILi2EEESB_SB_EEENS5_IJSB_NSA_ILi0EEESW_EEEEENS5_IJNS4_10UnderscoreESZ_SZ_EEEEENS4_13SM90_TMA_LOADENS4_14ComposedLayoutINS4_7SwizzleILi3ELi4ELi3EEENS4_18smem_ptr_flag_bitsILi16EEENST_INS5_IJNSA_ILi8EEESG_EEENS5_IJSG_SB_EEEEEEEvNS4_8identityES12_S1C_vS1D_EENS_8epilogue10collective18CollectiveEpilogueINS1F_22Sm90TmaWarpSpecializedILi4ELi2ELi16ELb1ELb0EEEJSH_NS5_IJNSA_ILi128EEENSA_ILi32EEEEEESI_SJ_SI_SJ_NS1F_6fusion15FusionCallbacksIS1J_NS1N_17LinearCombinationISI_fSI_fLNS_15FloatRoundStyleE2EEESH_S1M_JEEES12_NS13_INS14_ILi2ELi4ELi3EEES17_NST_INS5_IJS18_S1L_EEENS5_IJS1L_SB_EEEEEEENS4_17SM75_U32x4_LDSM_NENS4_14SM90_TMA_STOREES1X_NS4_17SM90_U32x4_STSM_NENS4_9Copy_AtomIJS20_NS_6half_tEEEEvEEEvvEEEEvNT_6ParamsE --------------------------
	.section	.nv.constant0._ZN7cutlass13device_kernelINS_4gemm6kernel13GemmUniversalIN4cute5tupleIJiiiiEEENS1_10collective13CollectiveMmaINS1_34MainloopSm90TmaGmmaWarpSpecializedILi3ENS5_IJNS4_1CILi1EEESB_SB_EEENS1_35KernelTmaWarpSpecializedCooperativeEEENS5_IJNSA_ILi256EEESF_NSA_ILi64EEEEEENS_10bfloat16_tENS5_IJlSB_lEEESI_SJ_NS4_8TiledMMAINS4_8MMA_AtomIJNS4_4SM904GMMA28MMA_64x256x16_F32BF16BF16_SSILNSN_5MajorE0ELSP_0ELNSN_7ScaleInE1ELSQ_1EEEEEENS4_6LayoutINS5_IJNSA_ILi2EEESB_SB_EEENS5_IJSB_NSA_ILi0EEESW_EEEEENS5_IJNS4_10UnderscoreESZ_SZ_EEEEENS4_13SM90_TMA_LOADENS4_14ComposedLayoutINS4_7SwizzleILi3ELi4ELi3EEENS4_18smem_ptr_flag_bitsILi16EEENST_INS5_IJNSA_ILi8EEESG_EEENS5_IJSG_SB_EEEEEEEvNS4_8identityES12_S1C_vS1D_EENS_8epilogue10collective18CollectiveEpilogueINS1F_22Sm90TmaWarpSpecializedILi4ELi2ELi16ELb1ELb0EEEJSH_NS5_IJNSA_ILi128EEENSA_ILi32EEEEEESI_SJ_SI_SJ_NS1F_6fusion15FusionCallbacksIS1J_NS1N_17LinearCombinationISI_fSI_fLNS_15FloatRoundStyleE2EEESH_S1M_JEEES12_NS13_INS14_ILi2ELi4ELi3EEES17_NST_INS5_IJS18_S1L_EEENS5_IJS1L_SB_EEEEEEENS4_17SM75_U32x4_LDSM_NENS4_14SM90_TMA_STOREES1X_NS4_17SM90_U32x4_STSM_NENS4_9Copy_AtomIJS20_NS_6half_tEEEEvEEEvvEEEEvNT_6ParamsE,"a",@progbits
	.sectionflags	@""
	.align	4
.nv.constant0._ZN7cutlass13device_kernelINS_4gemm6kernel13GemmUniversalIN4cute5tupleIJiiiiEEENS1_10collective13CollectiveMmaINS1_34MainloopSm90TmaGmmaWarpSpecializedILi3ENS5_IJNS4_1CILi1EEESB_SB_EEENS1_35KernelTmaWarpSpecializedCooperativeEEENS5_IJNSA_ILi256EEESF_NSA_ILi64EEEEEENS_10bfloat16_tENS5_IJlSB_lEEESI_SJ_NS4_8TiledMMAINS4_8MMA_AtomIJNS4_4SM904GMMA28MMA_64x256x16_F32BF16BF16_SSILNSN_5MajorE0ELSP_0ELNSN_7ScaleInE1ELSQ_1EEEEEENS4_6LayoutINS5_IJNSA_ILi2EEESB_SB_EEENS5_IJSB_NSA_ILi0EEESW_EEEEENS5_IJNS4_10UnderscoreESZ_SZ_EEEEENS4_13SM90_TMA_LOADENS4_14ComposedLayoutINS4_7SwizzleILi3ELi4ELi3EEENS4_18smem_ptr_flag_bitsILi16EEENST_INS5_IJNSA_ILi8EEESG_EEENS5_IJSG_SB_EEEEEEEvNS4_8identityES12_S1C_vS1D_EENS_8epilogue10collective18CollectiveEpilogueINS1F_22Sm90TmaWarpSpecializedILi4ELi2ELi16ELb1ELb0EEEJSH_NS5_IJNSA_ILi128EEENSA_ILi32EEEEEESI_SJ_SI_SJ_NS1F_6fusion15FusionCallbacksIS1J_NS1N_17LinearCombinationISI_fSI_fLNS_15FloatRoundStyleE2EEESH_S1M_JEEES12_NS13_INS14_ILi2ELi4ELi3EEES17_NST_INS5_IJS18_S1L_EEENS5_IJS1L_SB_EEEEEEENS4_17SM75_U32x4_LDSM_NENS4_14SM90_TMA_STOREES1X_NS4_17SM90_U32x4_STSM_NENS4_9Copy_AtomIJS20_NS_6half_tEEEEvEEEvvEEEEvNT_6ParamsE:
	.zero		2432


//--------------------- SYMBOLS --------------------------

	.type		.nv.reservedSmem.offset0,@object
	.size		.nv.reservedSmem.offset0,0x4
	.type		__assertfail,@function
